// auto-generated by cutlass_sweep.gemm — config: {"arch": "sm_100", "cluster_m": 2, "cluster_n": 1, "dtype": "int8", "stages": 0, "tile_k": 128, "tile_m": 256, "tile_n": 256}
#include "cutlass/cutlass.h"
#include "cutlass/gemm/collective/collective_builder.hpp"
#include "cutlass/gemm/device/gemm_universal_adapter.h"
#include "cutlass/gemm/kernel/gemm_universal.hpp"
#include "cutlass/epilogue/collective/collective_builder.hpp"

using ElemA = int8_t;
using ElemB = int8_t;
using ElemCD = int8_t;
using Acc  = int32_t;
using TileShape    = cute::Shape<cute::_256, cute::_256, cute::_128>;
using ClusterShape = cute::Shape<cute::_2, cute::_1, cute::_1>;

using CollectiveEpilogue = typename cutlass::epilogue::collective::CollectiveBuilder<
    cutlass::arch::Sm100, cutlass::arch::OpClassTensorOp,
    TileShape, ClusterShape,
    cutlass::epilogue::collective::EpilogueTileAuto,
    Acc, Acc,
    ElemCD, cutlass::layout::RowMajor, 128 / cutlass::sizeof_bits<ElemCD>::value,
    ElemCD, cutlass::layout::RowMajor, 128 / cutlass::sizeof_bits<ElemCD>::value,
    cutlass::epilogue::collective::EpilogueScheduleAuto
  >::CollectiveOp;

using CollectiveMainloop = typename cutlass::gemm::collective::CollectiveBuilder<
    cutlass::arch::Sm100, cutlass::arch::OpClassTensorOp,
    ElemA, cutlass::layout::RowMajor, 128 / cutlass::sizeof_bits<ElemA>::value,
    ElemB, cutlass::layout::ColumnMajor, 128 / cutlass::sizeof_bits<ElemB>::value,
    Acc,
    TileShape, ClusterShape,
    cutlass::gemm::collective::StageCountAutoCarveout<static_cast<int>(sizeof(typename CollectiveEpilogue::SharedStorage))>,
    cutlass::gemm::collective::KernelScheduleAuto
  >::CollectiveOp;

using GemmKernel = cutlass::gemm::kernel::GemmUniversal<
    cute::Shape<int,int,int,int>,
    CollectiveMainloop,
    CollectiveEpilogue
>;
using Gemm = cutlass::gemm::device::GemmUniversalAdapter<GemmKernel>;

// Force the device kernel symbol into the cubin without needing a host main.
auto* _anchor = &cutlass::device_kernel<GemmKernel>;


// ===== COMPILED SASS (sm_100a) =====

	.target	sm_100a

	.elftype	@"ET_EXEC"


//--------------------- .note.nv.tkinfo           --------------------------
	.section	.note.nv.tkinfo,"",@"SHT_NOTE"
	.sectionflags	@"SHF_NOTE_NV_TKINFO"
	.tkinfo
        /*0018*/ 	.word	0x00000002
        /*0030*/ 	.string	""
        /*0030*/ 	.string	"ptxas"
        /*0030*/ 	.string	"Cuda compilation tools, release 13.0, V13.0.88"
        /*0030*/ 	.string	"Build cuda_13.0.r13.0/compiler.36424714_0"
        /*0030*/ 	.string	"-arch sm_100a -m 64 "



//--------------------- .note.nv.cuinfo           --------------------------
	.section	.note.nv.cuinfo,"",@"SHT_NOTE"
	.sectionflags	@"SHF_NOTE_NV_CUINFO"
        /*0018*/ 	.short	0x0002
        /*001a*/ 	.short	0x0064
        /*001c*/ 	.short	0x0082
	.zero		2


//--------------------- .nv.info                  --------------------------
	.section	.nv.info,"",@"SHT_CUDA_INFO"
	.align	4


	//----- nvinfo : EIATTR_REGCOUNT
	.align		4
        /*0000*/ 	.byte	0x04, 0x2f
        /*0002*/ 	.short	(.L_20 - .L_19)
	.align		4
.L_19:
        /*0004*/ 	.word	index@(_ZN7cutlass13device_kernelINS_4gemm6kernel13GemmUniversalIN4cute5tupleIJiiiiEEENS1_10collective13CollectiveMmaINS1_35MainloopSm100TmaUmmaWarpSpecializedILi5ELi2ELi2ENS5_IJNS4_1CILi2EEENSA_ILi1EEESC_EEEEENS5_IJNSA_ILi256EEESF_NSA_ILi128EEEEEEaNS5_IJlSC_lEEEaSI_NS4_8TiledMMAINS4_8MMA_AtomIJNS4_21SM100_MMA_S8_2x1SM_SSIaaiLi256ELi256ELNS4_4UMMA5MajorE0ELSN_0ELNSM_8SaturateE0EEEEEENS4_6LayoutINS5_IJSC_SC_SC_EEENS5_IJNSA_ILi0EEEST_ST_EEEEENS5_IJNS4_10UnderscoreESW_SW_EEEEENS4_18SM100_TMA_2SM_LOADENS4_14ComposedLayoutINS4_7SwizzleILi3ELi4ELi3EEENS4_18smem_ptr_flag_bitsILi8EEENSR_INS5_IJNSA_ILi8EEESG_EEENS5_IJSG_SC_EEEEEEEvNS4_8identityESZ_S19_vS1A_EENS_8epilogue10collective18CollectiveEpilogueINS1C_23Sm100TmaWarpSpecializedILi4ELi2ELi64ELb0ELb0EEEJNS5_IJSG_SF_SG_EEENS5_IJNSR_ISG_SC_EENSR_INSA_ILi64EEESC_EEEEEaSI_aSI_NS1C_6fusion15FusionCallbacksIS1G_NS1M_17LinearCombinationIaiaiLNS_15FloatRoundStyleE2EEES1H_S1L_JEEENS4_5SM1004TMEM4LOAD26SM100_TMEM_LOAD_32dp32b64xENS4_13SM90_TMA_LOADENS10_INS11_ILi2ELi4ELi3EEES14_NSR_INS5_IJS15_S1J_EEENS5_IJS1J_SC_EEEEEEENS4_39AutoVectorizingCopyWithAssumedAlignmentILi128EEENS4_14SM90_TMA_STOREES21_S23_S23_EEEvvEEEEvNT_6ParamsE)
        /*0008*/ 	.word	0x000000b2


	//----- nvinfo : EIATTR_FRAME_SIZE
	.align		4
.L_20:
        /*000c*/ 	.byte	0x04, 0x11
        /*000e*/ 	.short	(.L_22 - .L_21)
	.align		4
.L_21:
        /*0010*/ 	.word	index@($__internal_2_$__cuda_sm10x_tcgen05_guardrail_trap_unallocated_columns_being_dealloced)
        /*0014*/ 	.word	0x00000000


	//----- nvinfo : EIATTR_FRAME_SIZE
	.align		4
.L_22:
        /*0018*/ 	.byte	0x04, 0x11
        /*001a*/ 	.short	(.L_24 - .L_23)
	.align		4
.L_23:
        /*001c*/ 	.word	index@($__internal_1_$__cuda_sm10x_tcgen05_guardrail_trap_phase_invalid_during_alloc)
        /*0020*/ 	.word	0x00000000


	//----- nvinfo : EIATTR_FRAME_SIZE
	.align		4
.L_24:
        /*0024*/ 	.byte	0x04, 0x11
        /*0026*/ 	.short	(.L_26 - .L_25)
	.align		4
.L_25:
        /*0028*/ 	.word	index@($__internal_0_$__cuda_sm10x_tcgen05_guardrail_trap_col_being_dealloced_not_returned_by_alloc)
        /*002c*/ 	.word	0x00000000


	//----- nvinfo : EIATTR_FRAME_SIZE
	.align		4
.L_26:
        /*0030*/ 	.byte	0x04, 0x11
        /*0032*/ 	.short	(.L_28 - .L_27)
	.align		4
.L_27:
        /*0034*/ 	.word	index@(_ZN7cutlass13device_kernelINS_4gemm6kernel13GemmUniversalIN4cute5tupleIJiiiiEEENS1_10collective13CollectiveMmaINS1_35MainloopSm100TmaUmmaWarpSpecializedILi5ELi2ELi2ENS5_IJNS4_1CILi2EEENSA_ILi1EEESC_EEEEENS5_IJNSA_ILi256EEESF_NSA_ILi128EEEEEEaNS5_IJlSC_lEEEaSI_NS4_8TiledMMAINS4_8MMA_AtomIJNS4_21SM100_MMA_S8_2x1SM_SSIaaiLi256ELi256ELNS4_4UMMA5MajorE0ELSN_0ELNSM_8SaturateE0EEEEEENS4_6LayoutINS5_IJSC_SC_SC_EEENS5_IJNSA_ILi0EEEST_ST_EEEEENS5_IJNS4_10UnderscoreESW_SW_EEEEENS4_18SM100_TMA_2SM_LOADENS4_14ComposedLayoutINS4_7SwizzleILi3ELi4ELi3EEENS4_18smem_ptr_flag_bitsILi8EEENSR_INS5_IJNSA_ILi8EEESG_EEENS5_IJSG_SC_EEEEEEEvNS4_8identityESZ_S19_vS1A_EENS_8epilogue10collective18CollectiveEpilogueINS1C_23Sm100TmaWarpSpecializedILi4ELi2ELi64ELb0ELb0EEEJNS5_IJSG_SF_SG_EEENS5_IJNSR_ISG_SC_EENSR_INSA_ILi64EEESC_EEEEEaSI_aSI_NS1C_6fusion15FusionCallbacksIS1G_NS1M_17LinearCombinationIaiaiLNS_15FloatRoundStyleE2EEES1H_S1L_JEEENS4_5SM1004TMEM4LOAD26SM100_TMEM_LOAD_32dp32b64xENS4_13SM90_TMA_LOADENS10_INS11_ILi2ELi4ELi3EEES14_NSR_INS5_IJS15_S1J_EEENS5_IJS1J_SC_EEEEEEENS4_39AutoVectorizingCopyWithAssumedAlignmentILi128EEENS4_14SM90_TMA_STOREES21_S23_S23_EEEvvEEEEvNT_6ParamsE)
        /*0038*/ 	.word	0x00000000


	//----- nvinfo : EIATTR_MIN_STACK_SIZE
	.align		4
.L_28:
        /*003c*/ 	.byte	0x04, 0x12
        /*003e*/ 	.short	(.L_30 - .L_29)
	.align		4
.L_29:
        /*0040*/ 	.word	index@(_ZN7cutlass13device_kernelINS_4gemm6kernel13GemmUniversalIN4cute5tupleIJiiiiEEENS1_10collective13CollectiveMmaINS1_35MainloopSm100TmaUmmaWarpSpecializedILi5ELi2ELi2ENS5_IJNS4_1CILi2EEENSA_ILi1EEESC_EEEEENS5_IJNSA_ILi256EEESF_NSA_ILi128EEEEEEaNS5_IJlSC_lEEEaSI_NS4_8TiledMMAINS4_8MMA_AtomIJNS4_21SM100_MMA_S8_2x1SM_SSIaaiLi256ELi256ELNS4_4UMMA5MajorE0ELSN_0ELNSM_8SaturateE0EEEEEENS4_6LayoutINS5_IJSC_SC_SC_EEENS5_IJNSA_ILi0EEEST_ST_EEEEENS5_IJNS4_10UnderscoreESW_SW_EEEEENS4_18SM100_TMA_2SM_LOADENS4_14ComposedLayoutINS4_7SwizzleILi3ELi4ELi3EEENS4_18smem_ptr_flag_bitsILi8EEENSR_INS5_IJNSA_ILi8EEESG_EEENS5_IJSG_SC_EEEEEEEvNS4_8identityESZ_S19_vS1A_EENS_8epilogue10collective18CollectiveEpilogueINS1C_23Sm100TmaWarpSpecializedILi4ELi2ELi64ELb0ELb0EEEJNS5_IJSG_SF_SG_EEENS5_IJNSR_ISG_SC_EENSR_INSA_ILi64EEESC_EEEEEaSI_aSI_NS1C_6fusion15FusionCallbacksIS1G_NS1M_17LinearCombinationIaiaiLNS_15FloatRoundStyleE2EEES1H_S1L_JEEENS4_5SM1004TMEM4LOAD26SM100_TMEM_LOAD_32dp32b64xENS4_13SM90_TMA_LOADENS10_INS11_ILi2ELi4ELi3EEES14_NSR_INS5_IJS15_S1J_EEENS5_IJS1J_SC_EEEEEEENS4_39AutoVectorizingCopyWithAssumedAlignmentILi128EEENS4_14SM90_TMA_STOREES21_S23_S23_EEEvvEEEEvNT_6ParamsE)
        /*0044*/ 	.word	0x00000000
.L_30:


//--------------------- .nv.compat                --------------------------
	.section	.nv.compat,"",@"SHT_CUDA_COMPAT_INFO"
	.align	4
        /*0000*/ 	.byte	0x02, 0x09, 0x01, 0x00, 0x02, 0x02, 0x03, 0x00, 0x02, 0x05, 0x06, 0x00, 0x03, 0x07, 0x01, 0x01
        /*0010*/ 	.byte	0x02, 0x03, 0x01, 0x00, 0x02, 0x06, 0x01, 0x00, 0x04, 0x0b, 0x08, 0x00, 0x01, 0x00, 0x00, 0x00
        /*0020*/ 	.byte	0x00, 0x00, 0x00, 0x00


//--------------------- .nv.info._ZN7cutlass13device_kernelINS_4gemm6kernel13GemmUniversalIN4cute5tupleIJiiiiEEENS1_10collective13CollectiveMmaINS1_35MainloopSm100TmaUmmaWarpSpecializedILi5ELi2ELi2ENS5_IJNS4_1CILi2EEENSA_ILi1EEESC_EEEEENS5_IJNSA_ILi256EEESF_NSA_ILi128EEEEEEaNS5_IJlSC_lEEEaSI_NS4_8TiledMMAINS4_8MMA_AtomIJNS4_21SM100_MMA_S8_2x1SM_SSIaaiLi256ELi256ELNS4_4UMMA5MajorE0ELSN_0ELNSM_8SaturateE0EEEEEENS4_6LayoutINS5_IJSC_SC_SC_EEENS5_IJNSA_ILi0EEEST_ST_EEEEENS5_IJNS4_10UnderscoreESW_SW_EEEEENS4_18SM100_TMA_2SM_LOADENS4_14ComposedLayoutINS4_7SwizzleILi3ELi4ELi3EEENS4_18smem_ptr_flag_bitsILi8EEENSR_INS5_IJNSA_ILi8EEESG_EEENS5_IJSG_SC_EEEEEEEvNS4_8identityESZ_S19_vS1A_EENS_8epilogue10collective18CollectiveEpilogueINS1C_23Sm100TmaWarpSpecializedILi4ELi2ELi64ELb0ELb0EEEJNS5_IJSG_SF_SG_EEENS5_IJNSR_ISG_SC_EENSR_INSA_ILi64EEESC_EEEEEaSI_aSI_NS1C_6fusion15FusionCallbacksIS1G_NS1M_17LinearCombinationIaiaiLNS_15FloatRoundStyleE2EEES1H_S1L_JEEENS4_5SM1004TMEM4LOAD26SM100_TMEM_LOAD_32dp32b64xENS4_13SM90_TMA_LOADENS10_INS11_ILi2ELi4ELi3EEES14_NSR_INS5_IJS15_S1J_EEENS5_IJS1J_SC_EEEEEEENS4_39AutoVectorizingCopyWithAssumedAlignmentILi128EEENS4_14SM90_TMA_STOREES21_S23_S23_EEEvvEEEEvNT_6ParamsE --------------------------
	.section	.nv.info._ZN7cutlass13device_kernelINS_4gemm6kernel13GemmUniversalIN4cute5tupleIJiiiiEEENS1_10collective13CollectiveMmaINS1_35MainloopSm100TmaUmmaWarpSpecializedILi5ELi2ELi2ENS5_IJNS4_1CILi2EEENSA_ILi1EEESC_EEEEENS5_IJNSA_ILi256EEESF_NSA_ILi128EEEEEEaNS5_IJlSC_lEEEaSI_NS4_8TiledMMAINS4_8MMA_AtomIJNS4_21SM100_MMA_S8_2x1SM_SSIaaiLi256ELi256ELNS4_4UMMA5MajorE0ELSN_0ELNSM_8SaturateE0EEEEEENS4_6LayoutINS5_IJSC_SC_SC_EEENS5_IJNSA_ILi0EEEST_ST_EEEEENS5_IJNS4_10UnderscoreESW_SW_EEEEENS4_18SM100_TMA_2SM_LOADENS4_14ComposedLayoutINS4_7SwizzleILi3ELi4ELi3EEENS4_18smem_ptr_flag_bitsILi8EEENSR_INS5_IJNSA_ILi8EEESG_EEENS5_IJSG_SC_EEEEEEEvNS4_8identityESZ_S19_vS1A_EENS_8epilogue10collective18CollectiveEpilogueINS1C_23Sm100TmaWarpSpecializedILi4ELi2ELi64ELb0ELb0EEEJNS5_IJSG_SF_SG_EEENS5_IJNSR_ISG_SC_EENSR_INSA_ILi64EEESC_EEEEEaSI_aSI_NS1C_6fusion15FusionCallbacksIS1G_NS1M_17LinearCombinationIaiaiLNS_15FloatRoundStyleE2EEES1H_S1L_JEEENS4_5SM1004TMEM4LOAD26SM100_TMEM_LOAD_32dp32b64xENS4_13SM90_TMA_LOADENS10_INS11_ILi2ELi4ELi3EEES14_NSR_INS5_IJS15_S1J_EEENS5_IJS1J_SC_EEEEEEENS4_39AutoVectorizingCopyWithAssumedAlignmentILi128EEENS4_14SM90_TMA_STOREES21_S23_S23_EEEvvEEEEvNT_6ParamsE,"",@"SHT_CUDA_INFO"
	.sectionflags	@""
	.align	4


	//----- nvinfo : EIATTR_CUDA_API_VERSION
	.align		4
        /*0000*/ 	.byte	0x04, 0x37
        /*0002*/ 	.short	(.L_32 - .L_31)
.L_31:
        /*0004*/ 	.word	0x00000082


	//----- nvinfo : EIATTR_KPARAM_INFO
	.align		4
.L_32:
        /*0008*/ 	.byte	0x04, 0x17
        /*000a*/ 	.short	(.L_34 - .L_33)
.L_33:
        /*000c*/ 	.word	0x00000000
        /*0010*/ 	.short	0x0000
        /*0012*/ 	.short	0x0000
        /*0014*/ 	.byte	0x00, 0xf0, 0x01, 0x20


	//----- nvinfo : EIATTR_AT_ENTRY_FRAGMENTS
	.align		4
.L_34:
        /*0018*/ 	.byte	0x04, 0x4f
        /*001a*/ 	.short	(.L_36 - .L_35)


	//   ....[0]....
.L_35:
        /*001c*/ 	.word	0x00000007


	//----- nvinfo : EIATTR_RESERVED_SMEM_USED
	.align		4
.L_36:
        /*0020*/ 	.byte	0x01, 0x41
	.zero		2


	//----- nvinfo : EIATTR_SPARSE_MMA_MASK
	.align		4
        /*0024*/ 	.byte	0x03, 0x50
        /*0026*/ 	.short	0x0000


	//----- nvinfo : EIATTR_TCGEN05_2CTA_USED
	.align		4
        /*0028*/ 	.byte	0x01, 0x52
	.zero		2


	//----- nvinfo : EIATTR_MAXREG_COUNT
	.align		4
        /*002c*/ 	.byte	0x03, 0x1b
        /*002e*/ 	.short	0x00ff


	//----- nvinfo : EIATTR_NUM_BARRIERS
	.align		4
        /*0030*/ 	.byte	0x02, 0x4c
        /*0032*/ 	.byte	0x07
	.zero		1


	//----- nvinfo : EIATTR_EXTERNS
	.align		4
        /*0034*/ 	.byte	0x04, 0x0f
        /*0036*/ 	.short	(.L_38 - .L_37)


	//   ....[0]....
	.align		4
.L_37:
        /*0038*/ 	.word	index@(__assertfail)


	//----- nvinfo : EIATTR_MERCURY_ISA_VERSION
	.align		4
.L_38:
        /*003c*/ 	.byte	0x03, 0x5f
        /*003e*/ 	.short	0x0101


	//----- nvinfo : EIATTR_INT_WARP_WIDE_INSTR_OFFSETS
	.align		4
        /*0040*/ 	.byte	0x04, 0x31
        /*0042*/ 	.short	(.L_40 - .L_39)


	//   ....[0]....
.L_39:
        /*0044*/ 	.word	0x00000cf0


	//   ....[1]....
        /*0048*/ 	.word	0x00000d90


	//   ....[2]....
        /*004c*/ 	.word	0x000020c0


	//   ....[3]....
        /*0050*/ 	.word	0x00003f10


	//   ....[4]....
        /*0054*/ 	.word	0x00003f30


	//   ....[5]....
        /*0058*/ 	.word	0x00003f60


	//   ....[6]....
        /*005c*/ 	.word	0x000048a0


	//   ....[7]....
        /*0060*/ 	.word	0x00004910


	//   ....[8]....
        /*0064*/ 	.word	0x000049f0


	//   ....[9]....
        /*0068*/ 	.word	0x00004a70


	//   ....[10]....
        /*006c*/ 	.word	0x00004b80


	//   ....[11]....
        /*0070*/ 	.word	0x00004c10


	//   ....[12]....
        /*0074*/ 	.word	0x00004df0


	//   ....[13]....
        /*0078*/ 	.word	0x00004f50


	//----- nvinfo : EIATTR_COOP_GROUP_MASK_REGIDS
	.align		4
.L_40:
        /*007c*/ 	.byte	0x04, 0x29
        /*007e*/ 	.short	(.L_42 - .L_41)


	//   ....[0]....
.L_41:
        /*0080*/ 	.word	0xffffffff


	//   ....[1]....
        /*0084*/ 	.word	0xffffffff


	//   ....[2]....
        /*0088*/ 	.word	0xffffffff


	//   ....[3]....
        /*008c*/ 	.word	0xffffffff


	//   ....[4]....
        /*0090*/ 	.word	0xffffffff


	//   ....[5]....
        /*0094*/ 	.word	0xffffffff


	//   ....[6]....
        /*0098*/ 	.word	0xffffffff


	//   ....[7]....
        /*009c*/ 	.word	0xffffffff


	//   ....[8]....
        /*00a0*/ 	.word	0xffffffff


	//   ....[9]....
        /*00a4*/ 	.word	0xffffffff


	//   ....[10]....
        /*00a8*/ 	.word	0xffffffff


	//   ....[11]....
        /*00ac*/ 	.word	0xffffffff


	//   ....[12]....
        /*00b0*/ 	.word	0xffffffff


	//   ....[13]....
        /*00b4*/ 	.word	0xffffffff


	//----- nvinfo : EIATTR_COOP_GROUP_INSTR_OFFSETS
	.align		4
.L_42:
        /*00b8*/ 	.byte	0x04, 0x28
        /*00ba*/ 	.short	(.L_44 - .L_43)


	//   ....[0]....
.L_43:
        /*00bc*/ 	.word	0x000000c0


	//   ....[1]....
        /*00c0*/ 	.word	0x00000500


	//   ....[2]....
        /*00c4*/ 	.word	0x000006a0


	//   ....[3]....
        /*00c8*/ 	.word	0x00000830


	//   ....[4]....
        /*00cc*/ 	.word	0x00000920


	//   ....[5]....
        /*00d0*/ 	.word	0x00000a80


	//   ....[6]....
        /*00d4*/ 	.word	0x00000bd0


	//   ....[7]....
        /*00d8*/ 	.word	0x00000e10


	//   ....[8]....
        /*00dc*/ 	.word	0x00001fa0


	//   ....[9]....
        /*00e0*/ 	.word	0x00002e10


	//   ....[10]....
        /*00e4*/ 	.word	0x000032e0


	//   ....[11]....
        /*00e8*/ 	.word	0x00003310


	//   ....[12]....
        /*00ec*/ 	.word	0x00003e10


	//   ....[13]....
        /*00f0*/ 	.word	0x00004020


	//----- nvinfo : EIATTR_VRC_CTA_INIT_COUNT
	.align		4
.L_44:
        /*00f4*/ 	.byte	0x02, 0x4a
        /*00f6*/ 	.byte	0x80
	.zero		1


	//----- nvinfo : EIATTR_SYSCALL_OFFSETS
	.align		4
        /*00f8*/ 	.byte	0x04, 0x46
        /*00fa*/ 	.short	(.L_46 - .L_45)


	//   ....[0]....
.L_45:
        /*00fc*/ 	.word	0x000059d0


	//   ....[1]....
        /*0100*/ 	.word	0x00005b10


	//   ....[2]....
        /*0104*/ 	.word	0x00006370


	//   ....[3]....
        /*0108*/ 	.word	0x00007970


	//   ....[4]....
        /*010c*/ 	.word	0x00008f10


	//   ....[5]....
        /*0110*/ 	.word	0x0000a4e0


	//----- nvinfo : EIATTR_MBARRIER_INSTR_OFFSETS
	.align		4
.L_46:
        /*0114*/ 	.byte	0x04, 0x39
        /*0116*/ 	.short	(.L_48 - .L_47)


	//   ....[0]....
.L_47:
        /*0118*/ 	.word	0x000005f0
        /*011c*/ 	.word	0x000000ff
        /*0120*/ 	.word	0x00000000
        /*0124*/ 	.short	0x0100
        /*0126*/ 	.byte	0x08
	.zero		1


	//   ....[1]....
        /*0128*/ 	.word	0x00000600
        /*012c*/ 	.word	0x000000ff
        /*0130*/ 	.word	0x00000028
        /*0134*/ 	.short	0x0100
        /*0136*/ 	.byte	0x08
	.zero		1


	//   ....[2]....
        /*0138*/ 	.word	0x00000610
        /*013c*/ 	.word	0x000000ff
        /*0140*/ 	.word	0x00000008
        /*0144*/ 	.short	0x0100
        /*0146*/ 	.byte	0x08
	.zero		1


	//   ....[3]....
        /*0148*/ 	.word	0x00000620
        /*014c*/ 	.word	0x000000ff
        /*0150*/ 	.word	0x00000030
        /*0154*/ 	.short	0x0100
        /*0156*/ 	.byte	0x08
	.zero		1


	//   ....[4]....
        /*0158*/ 	.word	0x00000630
        /*015c*/ 	.word	0x000000ff
        /*0160*/ 	.word	0x00000010
        /*0164*/ 	.short	0x0100
        /*0166*/ 	.byte	0x08
	.zero		1


	//   ....[5]....
        /*0168*/ 	.word	0x00000640
        /*016c*/ 	.word	0x000000ff
        /*0170*/ 	.word	0x00000038
        /*0174*/ 	.short	0x0100
        /*0176*/ 	.byte	0x08
	.zero		1


	//   ....[6]....
        /*0178*/ 	.word	0x00000650
        /*017c*/ 	.word	0x000000ff
        /*0180*/ 	.word	0x00000018
        /*0184*/ 	.short	0x0100
        /*0186*/ 	.byte	0x08
	.zero		1


	//   ....[7]....
        /*0188*/ 	.word	0x00000660
        /*018c*/ 	.word	0x000000ff
        /*0190*/ 	.word	0x00000040
        /*0194*/ 	.short	0x0100
        /*0196*/ 	.byte	0x08
	.zero		1


	//   ....[8]....
        /*0198*/ 	.word	0x00000670
        /*019c*/ 	.word	0x000000ff
        /*01a0*/ 	.word	0x00000020
        /*01a4*/ 	.short	0x0100
        /*01a6*/ 	.byte	0x08
	.zero		1


	//   ....[9]....
        /*01a8*/ 	.word	0x00000680
        /*01ac*/ 	.word	0x000000ff
        /*01b0*/ 	.word	0x00000048
        /*01b4*/ 	.short	0x0100
        /*01b6*/ 	.byte	0x08
	.zero		1


	//   ....[10]....
        /*01b8*/ 	.word	0x000007a0
        /*01bc*/ 	.word	0x000000ff
        /*01c0*/ 	.word	0x00000050
        /*01c4*/ 	.short	0x0100
        /*01c6*/ 	.byte	0x09
	.zero		1


	//   ....[11]....
        /*01c8*/ 	.word	0x000007b0
        /*01cc*/ 	.word	0x000000ff
        /*01d0*/ 	.word	0x00000070
        /*01d4*/ 	.short	0x0100
        /*01d6*/ 	.byte	0x09
	.zero		1


	//   ....[12]....
        /*01d8*/ 	.word	0x000007c0
        /*01dc*/ 	.word	0x000000ff
        /*01e0*/ 	.word	0x00000058
        /*01e4*/ 	.short	0x0100
        /*01e6*/ 	.byte	0x09
	.zero		1


	//   ....[13]....
        /*01e8*/ 	.word	0x000007d0
        /*01ec*/ 	.word	0x000000ff
        /*01f0*/ 	.word	0x00000078
        /*01f4*/ 	.short	0x0100
        /*01f6*/ 	.byte	0x09
	.zero		1


	//   ....[14]....
        /*01f8*/ 	.word	0x000007e0
        /*01fc*/ 	.word	0x000000ff
        /*0200*/ 	.word	0x00000060
        /*0204*/ 	.short	0x0100
        /*0206*/ 	.byte	0x09
	.zero		1


	//   ....[15]....
        /*0208*/ 	.word	0x000007f0
        /*020c*/ 	.word	0x000000ff
        /*0210*/ 	.word	0x00000080
        /*0214*/ 	.short	0x0100
        /*0216*/ 	.byte	0x09
	.zero		1


	//   ....[16]....
        /*0218*/ 	.word	0x00000800
        /*021c*/ 	.word	0x000000ff
        /*0220*/ 	.word	0x00000068
        /*0224*/ 	.short	0x0100
        /*0226*/ 	.byte	0x09
	.zero		1


	//   ....[17]....
        /*0228*/ 	.word	0x00000810
        /*022c*/ 	.word	0x000000ff
        /*0230*/ 	.word	0x00000088
        /*0234*/ 	.short	0x0100
        /*0236*/ 	.byte	0x09
	.zero		1


	//   ....[18]....
        /*0238*/ 	.word	0x000008f0
        /*023c*/ 	.word	0x000000ff
        /*0240*/ 	.word	0x00000090
        /*0244*/ 	.short	0x0100
        /*0246*/ 	.byte	0x08
	.zero		1


	//   ....[19]....
        /*0248*/ 	.word	0x00000900
        /*024c*/ 	.word	0x000000ff
        /*0250*/ 	.word	0x00000098
        /*0254*/ 	.short	0x0100
        /*0256*/ 	.byte	0x08
	.zero		1


	//   ....[20]....
        /*0258*/ 	.word	0x00000a30
        /*025c*/ 	.word	0x000000ff
        /*0260*/ 	.word	0x000000a0
        /*0264*/ 	.short	0x0100
        /*0266*/ 	.byte	0x08
	.zero		1


	//   ....[21]....
        /*0268*/ 	.word	0x00000a40
        /*026c*/ 	.word	0x000000ff
        /*0270*/ 	.word	0x000000b0
        /*0274*/ 	.short	0x0100
        /*0276*/ 	.byte	0x08
	.zero		1


	//   ....[22]....
        /*0278*/ 	.word	0x00000a50
        /*027c*/ 	.word	0x000000ff
        /*0280*/ 	.word	0x000000a8
        /*0284*/ 	.short	0x0100
        /*0286*/ 	.byte	0x08
	.zero		1


	//   ....[23]....
        /*0288*/ 	.word	0x00000a60
        /*028c*/ 	.word	0x000000ff
        /*0290*/ 	.word	0x000000b8
        /*0294*/ 	.short	0x0100
        /*0296*/ 	.byte	0x08
	.zero		1


	//   ....[24]....
        /*0298*/ 	.word	0x00000b80
        /*029c*/ 	.word	0x000000ff
        /*02a0*/ 	.word	0x000000c0
        /*02a4*/ 	.short	0x0100
        /*02a6*/ 	.byte	0x09
	.zero		1


	//   ....[25]....
        /*02a8*/ 	.word	0x00000b90
        /*02ac*/ 	.word	0x000000ff
        /*02b0*/ 	.word	0x000000d0
        /*02b4*/ 	.short	0x0100
        /*02b6*/ 	.byte	0x09
	.zero		1


	//   ....[26]....
        /*02b8*/ 	.word	0x00000ba0
        /*02bc*/ 	.word	0x000000ff
        /*02c0*/ 	.word	0x000000c8
        /*02c4*/ 	.short	0x0100
        /*02c6*/ 	.byte	0x09
	.zero		1


	//   ....[27]....
        /*02c8*/ 	.word	0x00000bb0
        /*02cc*/ 	.word	0x000000ff
        /*02d0*/ 	.word	0x000000d8
        /*02d4*/ 	.short	0x0100
        /*02d6*/ 	.byte	0x09
	.zero		1


	//   ....[28]....
        /*02d8*/ 	.word	0x00000ca0
        /*02dc*/ 	.word	0x000000ff
        /*02e0*/ 	.word	0x000000e0
        /*02e4*/ 	.short	0x0100
        /*02e6*/ 	.byte	0x08
	.zero		1


	//   ....[29]....
        /*02e8*/ 	.word	0x00000cb0
        /*02ec*/ 	.word	0x000000ff
        /*02f0*/ 	.word	0x000000f0
        /*02f4*/ 	.short	0x0100
        /*02f6*/ 	.byte	0x08
	.zero		1


	//   ....[30]....
        /*02f8*/ 	.word	0x00000cc0
        /*02fc*/ 	.word	0x000000ff
        /*0300*/ 	.word	0x000000e8
        /*0304*/ 	.short	0x0100
        /*0306*/ 	.byte	0x08
	.zero		1


	//   ....[31]....
        /*0308*/ 	.word	0x00000cd0
        /*030c*/ 	.word	0x000000ff
        /*0310*/ 	.word	0x000000f8
        /*0314*/ 	.short	0x0100
        /*0316*/ 	.byte	0x08
	.zero		1


	//   ....[32]....
        /*0318*/ 	.word	0x00000dc0
        /*031c*/ 	.word	0x000000ff
        /*0320*/ 	.word	0x00000100
        /*0324*/ 	.short	0x0100
        /*0326*/ 	.byte	0x07
	.zero		1


	//   ....[33]....
        /*0328*/ 	.word	0x000017d0
        /*032c*/ 	.word	0x00000003
        /*0330*/ 	.word	0x000000f0
        /*0334*/ 	.short	0x010a
        /*0336*/ 	.byte	0xff
	.zero		1


	//   ....[34]....
        /*0338*/ 	.word	0x00001800
        /*033c*/ 	.word	0x00000003
        /*0340*/ 	.word	0x000000e0
        /*0344*/ 	.short	0x0101
        /*0346*/ 	.byte	0xff
	.zero		1


	//   ....[35]....
        /*0348*/ 	.word	0x00001900
        /*034c*/ 	.word	0x000000ff
        /*0350*/ 	.word	0x00000028
        /*0354*/ 	.short	0x010a
        /*0356*/ 	.byte	0x08
	.zero		1


	//   ....[36]....
        /*0358*/ 	.word	0x000019c0
        /*035c*/ 	.word	0x000000ff
        /*0360*/ 	.word	0x00000028
        /*0364*/ 	.short	0x010a
        /*0366*/ 	.byte	0x21
	.zero		1


	//   ....[37]....
        /*0368*/ 	.word	0x00001b80
        /*036c*/ 	.word	0x000000ff
        /*0370*/ 	.word	0x00000028
        /*0374*/ 	.short	0x010a
        /*0376*/ 	.byte	0x08
	.zero		1


	//   ....[38]....
        /*0378*/ 	.word	0x00001c60
        /*037c*/ 	.word	0x000000ff
        /*0380*/ 	.word	0x00000098
        /*0384*/ 	.short	0x0101
        /*0386*/ 	.byte	0x06
	.zero		1


	//   ....[39]....
        /*0388*/ 	.word	0x00001c80
        /*038c*/ 	.word	0x000000ff
        /*0390*/ 	.word	0x00000028
        /*0394*/ 	.short	0x010a
        /*0396*/ 	.byte	0x08
	.zero		1


	//   ....[40]....
        /*0398*/ 	.word	0x00001d00
        /*039c*/ 	.word	0x000000ff
        /*03a0*/ 	.word	0x00000028
        /*03a4*/ 	.short	0x010a
        /*03a6*/ 	.byte	0x11
	.zero		1


	//   ....[41]....
        /*03a8*/ 	.word	0x00001e90
        /*03ac*/ 	.word	0x000000ff
        /*03b0*/ 	.word	0x00000028
        /*03b4*/ 	.short	0x010a
        /*03b6*/ 	.byte	0x08
	.zero		1


	//   ....[42]....
        /*03b8*/ 	.word	0x00001fd0
        /*03bc*/ 	.word	0x00000002
        /*03c0*/ 	.word	0x000000a0
        /*03c4*/ 	.short	0x010a
        /*03c6*/ 	.byte	0xff
	.zero		1


	//   ....[43]....
        /*03c8*/ 	.word	0x00002090
        /*03cc*/ 	.word	0x00000002
        /*03d0*/ 	.word	0x00000000
        /*03d4*/ 	.short	0x0101
        /*03d6*/ 	.byte	0xff
	.zero		1


	//   ....[44]....
        /*03d8*/ 	.word	0x000025f0
        /*03dc*/ 	.word	0x000000ff
        /*03e0*/ 	.word	0x00000000
        /*03e4*/ 	.short	0x010a
        /*03e6*/ 	.byte	0x04
	.zero		1


	//   ....[45]....
        /*03e8*/ 	.word	0x00002680
        /*03ec*/ 	.word	0x000000ff
        /*03f0*/ 	.word	0x00000000
        /*03f4*/ 	.short	0x010a
        /*03f6*/ 	.byte	0x04
	.zero		1


	//   ....[46]....
        /*03f8*/ 	.word	0x00002710
        /*03fc*/ 	.word	0x000000ff
        /*0400*/ 	.word	0x00000000
        /*0404*/ 	.short	0x010a
        /*0406*/ 	.byte	0x04
	.zero		1


	//   ....[47]....
        /*0408*/ 	.word	0x000027a0
        /*040c*/ 	.word	0x000000ff
        /*0410*/ 	.word	0x00000000
        /*0414*/ 	.short	0x010a
        /*0416*/ 	.byte	0x04
	.zero		1


	//   ....[48]....
        /*0418*/ 	.word	0x00002840
        /*041c*/ 	.word	0x00000000
        /*0420*/ 	.word	0x00000000
        /*0424*/ 	.short	0x010a
        /*0426*/ 	.byte	0xff
	.zero		1


	//   ....[49]....
        /*0428*/ 	.word	0x00002970
        /*042c*/ 	.word	0x00000000
        /*0430*/ 	.word	0x000000e0
        /*0434*/ 	.short	0x010a
        /*0436*/ 	.byte	0xff
	.zero		1


	//   ....[50]....
        /*0438*/ 	.word	0x000029e0
        /*043c*/ 	.word	0x00000004
        /*0440*/ 	.word	0x00000000
        /*0444*/ 	.short	0x0101
        /*0446*/ 	.byte	0xff
	.zero		1


	//   ....[51]....
        /*0448*/ 	.word	0x00002a00
        /*044c*/ 	.word	0x000000ff
        /*0450*/ 	.word	0x000000b0
        /*0454*/ 	.short	0x010a
        /*0456*/ 	.byte	0x05
	.zero		1


	//   ....[52]....
        /*0458*/ 	.word	0x00002b20
        /*045c*/ 	.word	0x00000000
        /*0460*/ 	.word	0x000000a0
        /*0464*/ 	.short	0x010a
        /*0466*/ 	.byte	0xff
	.zero		1


	//   ....[53]....
        /*0468*/ 	.word	0x00002c20
        /*046c*/ 	.word	0x00000000
        /*0470*/ 	.word	0x00000000
        /*0474*/ 	.short	0x0101
        /*0476*/ 	.byte	0xff
	.zero		1


	//   ....[54]....
        /*0478*/ 	.word	0x00002cb0
        /*047c*/ 	.word	0x000000ff
        /*0480*/ 	.word	0x000000b0
        /*0484*/ 	.short	0x0106
        /*0486*/ 	.byte	0x05
	.zero		1


	//   ....[55]....
        /*0488*/ 	.word	0x00002cd0
        /*048c*/ 	.word	0x000000ff
        /*0490*/ 	.word	0x000000b0
        /*0494*/ 	.short	0x010a
        /*0496*/ 	.byte	0x05
	.zero		1


	//   ....[56]....
        /*0498*/ 	.word	0x00002d60
        /*049c*/ 	.word	0x000000ff
        /*04a0*/ 	.word	0x000000b0
        /*04a4*/ 	.short	0x0106
        /*04a6*/ 	.byte	0x04
	.zero		1


	//   ....[57]....
        /*04a8*/ 	.word	0x00002da0
        /*04ac*/ 	.word	0x00000000
        /*04b0*/ 	.word	0x000000b0
        /*04b4*/ 	.short	0x010a
        /*04b6*/ 	.byte	0xff
	.zero		1


	//   ....[58]....
        /*04b8*/ 	.word	0x00002fe0
        /*04bc*/ 	.word	0x000000ff
        /*04c0*/ 	.word	0x00000008
        /*04c4*/ 	.short	0x010a
        /*04c6*/ 	.byte	0x06
	.zero		1


	//   ....[59]....
        /*04c8*/ 	.word	0x00003000
        /*04cc*/ 	.word	0x000000ff
        /*04d0*/ 	.word	0x00000008
        /*04d4*/ 	.short	0x010a
        /*04d6*/ 	.byte	0x06
	.zero		1


	//   ....[60]....
        /*04d8*/ 	.word	0x00003190
        /*04dc*/ 	.word	0x000000ff
        /*04e0*/ 	.word	0x00000008
        /*04e4*/ 	.short	0x010a
        /*04e6*/ 	.byte	0x06
	.zero		1


	//   ....[61]....
        /*04e8*/ 	.word	0x000031b0
        /*04ec*/ 	.word	0x000000ff
        /*04f0*/ 	.word	0x00000008
        /*04f4*/ 	.short	0x010a
        /*04f6*/ 	.byte	0x06
	.zero		1


	//   ....[62]....
        /*04f8*/ 	.word	0x00003270
        /*04fc*/ 	.word	0x000000ff
        /*0500*/ 	.word	0x00000000
        /*0504*/ 	.short	0x0101
        /*0506*/ 	.byte	0x07
	.zero		1


	//   ....[63]....
        /*0508*/ 	.word	0x000035b0
        /*050c*/ 	.word	0x00000000
        /*0510*/ 	.word	0x000000a0
        /*0514*/ 	.short	0x010a
        /*0516*/ 	.byte	0xff
	.zero		1


	//   ....[64]....
        /*0518*/ 	.word	0x00003670
        /*051c*/ 	.word	0x00000000
        /*0520*/ 	.word	0x00000000
        /*0524*/ 	.short	0x0101
        /*0526*/ 	.byte	0xff
	.zero		1


	//   ....[65]....
        /*0528*/ 	.word	0x00003730
        /*052c*/ 	.word	0x000000ff
        /*0530*/ 	.word	0x00000000
        /*0534*/ 	.short	0x010a
        /*0536*/ 	.byte	0x08
	.zero		1


	//   ....[66]....
        /*0538*/ 	.word	0x00003740
        /*053c*/ 	.word	0x000000ff
        /*0540*/ 	.word	0x000000d0
        /*0544*/ 	.short	0x010a
        /*0546*/ 	.byte	0x09
	.zero		1


	//   ....[67]....
        /*0548*/ 	.word	0x000037f0
        /*054c*/ 	.word	0x000000ff
        /*0550*/ 	.word	0x00000000
        /*0554*/ 	.short	0x010a
        /*0556*/ 	.byte	0x08
	.zero		1


	//   ....[68]....
        /*0558*/ 	.word	0x00003920
        /*055c*/ 	.word	0x000000ff
        /*0560*/ 	.word	0x00000000
        /*0564*/ 	.short	0x010a
        /*0566*/ 	.byte	0x1e
	.zero		1


	//   ....[69]....
        /*0568*/ 	.word	0x00003c20
        /*056c*/ 	.word	0x000000ff
        /*0570*/ 	.word	0x00000000
        /*0574*/ 	.short	0x010a
        /*0576*/ 	.byte	0x05
	.zero		1


	//   ....[70]....
        /*0578*/ 	.word	0x00003cc0
        /*057c*/ 	.word	0x00000000
        /*0580*/ 	.word	0x00000000
        /*0584*/ 	.short	0x010a
        /*0586*/ 	.byte	0xff
	.zero		1


	//   ....[71]....
        /*0588*/ 	.word	0x00003d00
        /*058c*/ 	.word	0x00000000
        /*0590*/ 	.word	0x00000000
        /*0594*/ 	.short	0x010a
        /*0596*/ 	.byte	0xff
	.zero		1


	//   ....[72]....
        /*0598*/ 	.word	0x00003d70
        /*059c*/ 	.word	0x000000ff
        /*05a0*/ 	.word	0x00000000
        /*05a4*/ 	.short	0x0101
        /*05a6*/ 	.byte	0x05
	.zero		1


	//   ....[73]....
        /*05a8*/ 	.word	0x00003db0
        /*05ac*/ 	.word	0x000000ff
        /*05b0*/ 	.word	0x00000100
        /*05b4*/ 	.short	0x010a
        /*05b6*/ 	.byte	0x07
	.zero		1


	//   ....[74]....
        /*05b8*/ 	.word	0x00003e00
        /*05bc*/ 	.word	0x000000ff
        /*05c0*/ 	.word	0x00000000
        /*05c4*/ 	.short	0x0101
        /*05c6*/ 	.byte	0x05
	.zero		1


	//   ....[75]....
        /*05c8*/ 	.word	0x00004250
        /*05cc*/ 	.word	0x00000000
        /*05d0*/ 	.word	0x000000a0
        /*05d4*/ 	.short	0x010a
        /*05d6*/ 	.byte	0xff
	.zero		1


	//   ....[76]....
        /*05d8*/ 	.word	0x00004310
        /*05dc*/ 	.word	0x00000000
        /*05e0*/ 	.word	0x00000000
        /*05e4*/ 	.short	0x0101
        /*05e6*/ 	.byte	0xff
	.zero		1


	//   ....[77]....
        /*05e8*/ 	.word	0x00004630
        /*05ec*/ 	.word	0x000000ff
        /*05f0*/ 	.word	0x00000098
        /*05f4*/ 	.short	0x010a
        /*05f6*/ 	.byte	0x07
	.zero		1


	//   ....[78]....
        /*05f8*/ 	.word	0x00004820
        /*05fc*/ 	.word	0x000000ff
        /*0600*/ 	.word	0x00000070
        /*0604*/ 	.short	0x010a
        /*0606*/ 	.byte	0x07
	.zero		1


	//   ....[79]....
        /*0608*/ 	.word	0x00004990
        /*060c*/ 	.word	0x000000ff
        /*0610*/ 	.word	0x00000050
        /*0614*/ 	.short	0x010b
        /*0616*/ 	.byte	0x07
	.zero		1


	//   ....[80]....
        /*0618*/ 	.word	0x000049a0
        /*061c*/ 	.word	0x000000ff
        /*0620*/ 	.word	0x00000000
        /*0624*/ 	.short	0x0101
        /*0626*/ 	.byte	0x08
	.zero		1


	//   ....[81]....
        /*0628*/ 	.word	0x000049c0
        /*062c*/ 	.word	0x000000ff
        /*0630*/ 	.word	0x00000078
        /*0634*/ 	.short	0x010a
        /*0636*/ 	.byte	0x07
	.zero		1


	//   ....[82]....
        /*0638*/ 	.word	0x00004b20
        /*063c*/ 	.word	0x000000ff
        /*0640*/ 	.word	0x00000058
        /*0644*/ 	.short	0x010b
        /*0646*/ 	.byte	0x07
	.zero		1


	//   ....[83]....
        /*0648*/ 	.word	0x00004b30
        /*064c*/ 	.word	0x000000ff
        /*0650*/ 	.word	0x00000000
        /*0654*/ 	.short	0x0101
        /*0656*/ 	.byte	0x08
	.zero		1


	//   ....[84]....
        /*0658*/ 	.word	0x00004b40
        /*065c*/ 	.word	0x000000ff
        /*0660*/ 	.word	0x00000080
        /*0664*/ 	.short	0x010a
        /*0666*/ 	.byte	0x07
	.zero		1


	//   ....[85]....
        /*0668*/ 	.word	0x00004ce0
        /*066c*/ 	.word	0x000000ff
        /*0670*/ 	.word	0x00000060
        /*0674*/ 	.short	0x010b
        /*0676*/ 	.byte	0x07
	.zero		1


	//   ....[86]....
        /*0678*/ 	.word	0x00004d50
        /*067c*/ 	.word	0x000000ff
        /*0680*/ 	.word	0x00000000
        /*0684*/ 	.short	0x0101
        /*0686*/ 	.byte	0x08
	.zero		1


	//   ....[87]....
        /*0688*/ 	.word	0x00004d80
        /*068c*/ 	.word	0x000000ff
        /*0690*/ 	.word	0x00000088
        /*0694*/ 	.short	0x010a
        /*0696*/ 	.byte	0x07
	.zero		1


	//   ....[88]....
        /*0698*/ 	.word	0x00004f90
        /*069c*/ 	.word	0x000000ff
        /*06a0*/ 	.word	0x00000068
        /*06a4*/ 	.short	0x010b
        /*06a6*/ 	.byte	0x07
	.zero		1


	//   ....[89]....
        /*06a8*/ 	.word	0x00004fb0
        /*06ac*/ 	.word	0x000000ff
        /*06b0*/ 	.word	0x00000000
        /*06b4*/ 	.short	0x0101
        /*06b6*/ 	.byte	0x0d
	.zero		1


	//   ....[90]....
        /*06b8*/ 	.word	0x00004fe0
        /*06bc*/ 	.word	0x000000ff
        /*06c0*/ 	.word	0x00000070
        /*06c4*/ 	.short	0x010a
        /*06c6*/ 	.byte	0x07
	.zero		1


	//   ....[91]....
        /*06c8*/ 	.word	0x00005000
        /*06cc*/ 	.word	0x000000ff
        /*06d0*/ 	.word	0x00000078
        /*06d4*/ 	.short	0x010a
        /*06d6*/ 	.byte	0x07
	.zero		1


	//   ....[92]....
        /*06d8*/ 	.word	0x00005020
        /*06dc*/ 	.word	0x000000ff
        /*06e0*/ 	.word	0x00000080
        /*06e4*/ 	.short	0x010a
        /*06e6*/ 	.byte	0x07
	.zero		1


	//   ....[93]....
        /*06e8*/ 	.word	0x00005060
        /*06ec*/ 	.word	0x00000000
        /*06f0*/ 	.word	0x00000088
        /*06f4*/ 	.short	0x010a
        /*06f6*/ 	.byte	0xff
	.zero		1


	//   ....[94]....
        /*06f8*/ 	.word	0x000053a0
        /*06fc*/ 	.word	0x00000000
        /*0700*/ 	.word	0x000000a0
        /*0704*/ 	.short	0x010a
        /*0706*/ 	.byte	0xff
	.zero		1


	//   ....[95]....
        /*0708*/ 	.word	0x000054b0
        /*070c*/ 	.word	0x00000000
        /*0710*/ 	.word	0x00000000
        /*0714*/ 	.short	0x0101
        /*0716*/ 	.byte	0xff
	.zero		1


	//   ....[96]....
        /*0718*/ 	.word	0x00005f10
        /*071c*/ 	.word	0x00000003
        /*0720*/ 	.word	0x00000050
        /*0724*/ 	.short	0x010a
        /*0726*/ 	.byte	0xff
	.zero		1


	//   ....[97]....
        /*0728*/ 	.word	0x00005f50
        /*072c*/ 	.word	0x000000ab
        /*0730*/ 	.word	0x000000c0
        /*0734*/ 	.short	0x010a
        /*0736*/ 	.byte	0xff
	.zero		1


	//   ....[98]....
        /*0738*/ 	.word	0x00006090
        /*073c*/ 	.word	0x00000003
        /*0740*/ 	.word	0x00000050
        /*0744*/ 	.short	0x010a
        /*0746*/ 	.byte	0xff
	.zero		1


	//   ....[99]....
        /*0748*/ 	.word	0x000061d0
        /*074c*/ 	.word	0x00000000
        /*0750*/ 	.word	0x00000000
        /*0754*/ 	.short	0x0101
        /*0756*/ 	.byte	0xff
	.zero		1


	//   ....[100]....
        /*0758*/ 	.word	0x00006250
        /*075c*/ 	.word	0x000000ab
        /*0760*/ 	.word	0x000000c0
        /*0764*/ 	.short	0x010a
        /*0766*/ 	.byte	0xff
	.zero		1


	//   ....[101]....
        /*0768*/ 	.word	0x000075e0
        /*076c*/ 	.word	0x00000075
        /*0770*/ 	.word	0x00000050
        /*0774*/ 	.short	0x010a
        /*0776*/ 	.byte	0xff
	.zero		1


	//   ....[102]....
        /*0778*/ 	.word	0x000076b0
        /*077c*/ 	.word	0x00000075
        /*0780*/ 	.word	0x00000050
        /*0784*/ 	.short	0x010a
        /*0786*/ 	.byte	0xff
	.zero		1


	//   ....[103]....
        /*0788*/ 	.word	0x000077f0
        /*078c*/ 	.word	0x00000000
        /*0790*/ 	.word	0x00000000
        /*0794*/ 	.short	0x0101
        /*0796*/ 	.byte	0xff
	.zero		1


	//   ....[104]....
        /*0798*/ 	.word	0x00008b80
        /*079c*/ 	.word	0x00000000
        /*07a0*/ 	.word	0x00000050
        /*07a4*/ 	.short	0x010a
        /*07a6*/ 	.byte	0xff
	.zero		1


	//   ....[105]....
        /*07a8*/ 	.word	0x00008c50
        /*07ac*/ 	.word	0x00000000
        /*07b0*/ 	.word	0x00000050
        /*07b4*/ 	.short	0x010a
        /*07b6*/ 	.byte	0xff
	.zero		1


	//   ....[106]....
        /*07b8*/ 	.word	0x00008d90
        /*07bc*/ 	.word	0x00000000
        /*07c0*/ 	.word	0x00000000
        /*07c4*/ 	.short	0x0101
        /*07c6*/ 	.byte	0xff
	.zero		1


	//   ....[107]....
        /*07c8*/ 	.word	0x0000a150
        /*07cc*/ 	.word	0x00000000
        /*07d0*/ 	.word	0x00000050
        /*07d4*/ 	.short	0x010a
        /*07d6*/ 	.byte	0xff
	.zero		1


	//   ....[108]....
        /*07d8*/ 	.word	0x0000a220
        /*07dc*/ 	.word	0x00000000
        /*07e0*/ 	.word	0x00000050
        /*07e4*/ 	.short	0x010a
        /*07e6*/ 	.byte	0xff
	.zero		1


	//   ....[109]....
        /*07e8*/ 	.word	0x0000a360
        /*07ec*/ 	.word	0x00000000
        /*07f0*/ 	.word	0x00000000
        /*07f4*/ 	.short	0x0101
        /*07f6*/ 	.byte	0xff
	.zero		1


	//   ....[110]....
        /*07f8*/ 	.word	0x0000a660
        /*07fc*/ 	.word	0x000000ab
        /*0800*/ 	.word	0x00000000
        /*0804*/ 	.short	0x0101
        /*0806*/ 	.byte	0xff
	.zero		1


	//   ....[111]....
        /*0808*/ 	.word	0x0000b8d0
        /*080c*/ 	.word	0x00000003
        /*0810*/ 	.word	0x000000f0
        /*0814*/ 	.short	0x010a
        /*0816*/ 	.byte	0xff
	.zero		1


	//   ....[112]....
        /*0818*/ 	.word	0x0000b930
        /*081c*/ 	.word	0x00000002
        /*0820*/ 	.word	0x00000028
        /*0824*/ 	.short	0x010a
        /*0826*/ 	.byte	0xff
	.zero		1


	//   ....[113]....
        /*0828*/ 	.word	0x0000b990
        /*082c*/ 	.word	0x00000002
        /*0830*/ 	.word	0x00000028
        /*0834*/ 	.short	0x010a
        /*0836*/ 	.byte	0xff
	.zero		1


	//   ....[114]....
        /*0838*/ 	.word	0x0000b9e0
        /*083c*/ 	.word	0x00000002
        /*0840*/ 	.word	0x000000a0
        /*0844*/ 	.short	0x010a
        /*0846*/ 	.byte	0xff
	.zero		1


	//   ....[115]....
        /*0848*/ 	.word	0x0000ba40
        /*084c*/ 	.word	0x00000000
        /*0850*/ 	.word	0x00000000
        /*0854*/ 	.short	0x010a
        /*0856*/ 	.byte	0xff
	.zero		1


	//   ....[116]....
        /*0858*/ 	.word	0x0000baa0
        /*085c*/ 	.word	0x00000000
        /*0860*/ 	.word	0x00000000
        /*0864*/ 	.short	0x010a
        /*0866*/ 	.byte	0xff
	.zero		1


	//   ....[117]....
        /*0868*/ 	.word	0x0000bb00
        /*086c*/ 	.word	0x00000000
        /*0870*/ 	.word	0x00000000
        /*0874*/ 	.short	0x010a
        /*0876*/ 	.byte	0xff
	.zero		1


	//   ....[118]....
        /*0878*/ 	.word	0x0000bb60
        /*087c*/ 	.word	0x00000000
        /*0880*/ 	.word	0x00000000
        /*0884*/ 	.short	0x010a
        /*0886*/ 	.byte	0xff
	.zero		1


	//   ....[119]....
        /*0888*/ 	.word	0x0000bbb0
        /*088c*/ 	.word	0x00000000
        /*0890*/ 	.word	0x000000e0
        /*0894*/ 	.short	0x010a
        /*0896*/ 	.byte	0xff
	.zero		1


	//   ....[120]....
        /*0898*/ 	.word	0x0000bc10
        /*089c*/ 	.word	0x00000000
        /*08a0*/ 	.word	0x000000b0
        /*08a4*/ 	.short	0x010a
        /*08a6*/ 	.byte	0xff
	.zero		1


	//   ....[121]....
        /*08a8*/ 	.word	0x0000bc60
        /*08ac*/ 	.word	0x00000000
        /*08b0*/ 	.word	0x000000a0
        /*08b4*/ 	.short	0x010a
        /*08b6*/ 	.byte	0xff
	.zero		1


	//   ....[122]....
        /*08b8*/ 	.word	0x0000bcc0
        /*08bc*/ 	.word	0x00000000
        /*08c0*/ 	.word	0x000000b0
        /*08c4*/ 	.short	0x010a
        /*08c6*/ 	.byte	0xff
	.zero		1


	//   ....[123]....
        /*08c8*/ 	.word	0x0000bd20
        /*08cc*/ 	.word	0x00000004
        /*08d0*/ 	.word	0x00000008
        /*08d4*/ 	.short	0x010a
        /*08d6*/ 	.byte	0xff
	.zero		1


	//   ....[124]....
        /*08d8*/ 	.word	0x0000be00
        /*08dc*/ 	.word	0x00000002
        /*08e0*/ 	.word	0x00000008
        /*08e4*/ 	.short	0x010a
        /*08e6*/ 	.byte	0xff
	.zero		1


	//   ....[125]....
        /*08e8*/ 	.word	0x0000be50
        /*08ec*/ 	.word	0x00000000
        /*08f0*/ 	.word	0x000000a0
        /*08f4*/ 	.short	0x010a
        /*08f6*/ 	.byte	0xff
	.zero		1


	//   ....[126]....
        /*08f8*/ 	.word	0x0000beb0
        /*08fc*/ 	.word	0x00000000
        /*0900*/ 	.word	0x000000d0
        /*0904*/ 	.short	0x010a
        /*0906*/ 	.byte	0xff
	.zero		1


	//   ....[127]....
        /*0908*/ 	.word	0x0000bf10
        /*090c*/ 	.word	0x00000000
        /*0910*/ 	.word	0x00000000
        /*0914*/ 	.short	0x010a
        /*0916*/ 	.byte	0xff
	.zero		1


	//   ....[128]....
        /*0918*/ 	.word	0x0000bf70
        /*091c*/ 	.word	0x00000000
        /*0920*/ 	.word	0x00000000
        /*0924*/ 	.short	0x010a
        /*0926*/ 	.byte	0xff
	.zero		1


	//   ....[129]....
        /*0928*/ 	.word	0x0000bfd0
        /*092c*/ 	.word	0x00000000
        /*0930*/ 	.word	0x00000100
        /*0934*/ 	.short	0x010a
        /*0936*/ 	.byte	0xff
	.zero		1


	//   ....[130]....
        /*0938*/ 	.word	0x0000c020
        /*093c*/ 	.word	0x00000000
        /*0940*/ 	.word	0x000000a0
        /*0944*/ 	.short	0x010a
        /*0946*/ 	.byte	0xff
	.zero		1


	//   ....[131]....
        /*0948*/ 	.word	0x0000c080
        /*094c*/ 	.word	0x00000000
        /*0950*/ 	.word	0x00000098
        /*0954*/ 	.short	0x010a
        /*0956*/ 	.byte	0xff
	.zero		1


	//   ....[132]....
        /*0958*/ 	.word	0x0000c0e0
        /*095c*/ 	.word	0x00000003
        /*0960*/ 	.word	0x00000070
        /*0964*/ 	.short	0x010a
        /*0966*/ 	.byte	0xff
	.zero		1


	//   ....[133]....
        /*0968*/ 	.word	0x0000c140
        /*096c*/ 	.word	0x00000003
        /*0970*/ 	.word	0x00000078
        /*0974*/ 	.short	0x010a
        /*0976*/ 	.byte	0xff
	.zero		1


	//   ....[134]....
        /*0978*/ 	.word	0x0000c1a0
        /*097c*/ 	.word	0x00000003
        /*0980*/ 	.word	0x00000080
        /*0984*/ 	.short	0x010a
        /*0986*/ 	.byte	0xff
	.zero		1


	//   ....[135]....
        /*0988*/ 	.word	0x0000c200
        /*098c*/ 	.word	0x00000003
        /*0990*/ 	.word	0x00000088
        /*0994*/ 	.short	0x010a
        /*0996*/ 	.byte	0xff
	.zero		1


	//   ....[136]....
        /*0998*/ 	.word	0x0000c260
        /*099c*/ 	.word	0x00000000
        /*09a0*/ 	.word	0x00000070
        /*09a4*/ 	.short	0x010a
        /*09a6*/ 	.byte	0xff
	.zero		1


	//   ....[137]....
        /*09a8*/ 	.word	0x0000c2c0
        /*09ac*/ 	.word	0x00000000
        /*09b0*/ 	.word	0x00000078
        /*09b4*/ 	.short	0x010a
        /*09b6*/ 	.byte	0xff
	.zero		1


	//   ....[138]....
        /*09b8*/ 	.word	0x0000c320
        /*09bc*/ 	.word	0x00000000
        /*09c0*/ 	.word	0x00000080
        /*09c4*/ 	.short	0x010a
        /*09c6*/ 	.byte	0xff
	.zero		1


	//   ....[139]....
        /*09c8*/ 	.word	0x0000c370
        /*09cc*/ 	.word	0x00000000
        /*09d0*/ 	.word	0x000000a0
        /*09d4*/ 	.short	0x010a
        /*09d6*/ 	.byte	0xff
	.zero		1


	//   ....[140]....
        /*09d8*/ 	.word	0x0000c3c0
        /*09dc*/ 	.word	0x00000003
        /*09e0*/ 	.word	0x00000050
        /*09e4*/ 	.short	0x010a
        /*09e6*/ 	.byte	0xff
	.zero		1


	//   ....[141]....
        /*09e8*/ 	.word	0x0000c410
        /*09ec*/ 	.word	0x000000ab
        /*09f0*/ 	.word	0x000000c0
        /*09f4*/ 	.short	0x010a
        /*09f6*/ 	.byte	0xff
	.zero		1


	//   ....[142]....
        /*09f8*/ 	.word	0x0000c460
        /*09fc*/ 	.word	0x00000075
        /*0a00*/ 	.word	0x00000050
        /*0a04*/ 	.short	0x010a
        /*0a06*/ 	.byte	0xff
	.zero		1


	//   ....[143]....
        /*0a08*/ 	.word	0x0000c4b0
        /*0a0c*/ 	.word	0x00000000
        /*0a10*/ 	.word	0x00000050
        /*0a14*/ 	.short	0x010a
        /*0a16*/ 	.byte	0xff
	.zero		1


	//   ....[144]....
        /*0a18*/ 	.word	0x0000c500
        /*0a1c*/ 	.word	0x00000000
        /*0a20*/ 	.word	0x00000050
        /*0a24*/ 	.short	0x010a
        /*0a26*/ 	.byte	0xff
	.zero		1


	//----- nvinfo : EIATTR_NUM_MBARRIERS
	.align		4
.L_48:
        /*0a28*/ 	.byte	0x03, 0x38
        /*0a2a*/ 	.short	0x0021


	//----- nvinfo : EIATTR_EXIT_INSTR_OFFSETS
	.align		4
        /*0a2c*/ 	.byte	0x04, 0x1c
        /*0a2e*/ 	.short	(.L_50 - .L_49)


	//   ....[0]....
.L_49:
        /*0a30*/ 	.word	0x00002870


	//   ....[1]....
        /*0a34*/ 	.word	0x00002d70


	//   ....[2]....
        /*0a38*/ 	.word	0x00002dd0


	//   ....[3]....
        /*0a3c*/ 	.word	0x00004030


	//   ....[4]....
        /*0a40*/ 	.word	0x00005090


	//   ....[5]....
        /*0a44*/ 	.word	0x000050d0


	//   ....[6]....
        /*0a48*/ 	.word	0x0000b8c0


	//----- nvinfo : EIATTR_MAX_THREADS
	.align		4
.L_50:
        /*0a4c*/ 	.byte	0x04, 0x05
        /*0a4e*/ 	.short	(.L_52 - .L_51)
.L_51:
        /*0a50*/ 	.word	0x00000100
        /*0a54*/ 	.word	0x00000001
        /*0a58*/ 	.word	0x00000001


	//----- nvinfo : EIATTR_CRS_STACK_SIZE
	.align		4
.L_52:
        /*0a5c*/ 	.byte	0x04, 0x1e
        /*0a5e*/ 	.short	(.L_54 - .L_53)
.L_53:
        /*0a60*/ 	.word	0x00000000


	//----- nvinfo : EIATTR_CBANK_PARAM_SIZE
	.align		4
.L_54:
        /*0a64*/ 	.byte	0x03, 0x19
        /*0a66*/ 	.short	0x0800


	//----- nvinfo : EIATTR_PARAM_CBANK
	.align		4
        /*0a68*/ 	.byte	0x04, 0x0a
        /*0a6a*/ 	.short	(.L_56 - .L_55)
	.align		4
.L_55:
        /*0a6c*/ 	.word	index@(.nv.constant0._ZN7cutlass13device_kernelINS_4gemm6kernel13GemmUniversalIN4cute5tupleIJiiiiEEENS1_10collective13CollectiveMmaINS1_35MainloopSm100TmaUmmaWarpSpecializedILi5ELi2ELi2ENS5_IJNS4_1CILi2EEENSA_ILi1EEESC_EEEEENS5_IJNSA_ILi256EEESF_NSA_ILi128EEEEEEaNS5_IJlSC_lEEEaSI_NS4_8TiledMMAINS4_8MMA_AtomIJNS4_21SM100_MMA_S8_2x1SM_SSIaaiLi256ELi256ELNS4_4UMMA5MajorE0ELSN_0ELNSM_8SaturateE0EEEEEENS4_6LayoutINS5_IJSC_SC_SC_EEENS5_IJNSA_ILi0EEEST_ST_EEEEENS5_IJNS4_10UnderscoreESW_SW_EEEEENS4_18SM100_TMA_2SM_LOADENS4_14ComposedLayoutINS4_7SwizzleILi3ELi4ELi3EEENS4_18smem_ptr_flag_bitsILi8EEENSR_INS5_IJNSA_ILi8EEESG_EEENS5_IJSG_SC_EEEEEEEvNS4_8identityESZ_S19_vS1A_EENS_8epilogue10collective18CollectiveEpilogueINS1C_23Sm100TmaWarpSpecializedILi4ELi2ELi64ELb0ELb0EEEJNS5_IJSG_SF_SG_EEENS5_IJNSR_ISG_SC_EENSR_INSA_ILi64EEESC_EEEEEaSI_aSI_NS1C_6fusion15FusionCallbacksIS1G_NS1M_17LinearCombinationIaiaiLNS_15FloatRoundStyleE2EEES1H_S1L_JEEENS4_5SM1004TMEM4LOAD26SM100_TMEM_LOAD_32dp32b64xENS4_13SM90_TMA_LOADENS10_INS11_ILi2ELi4ELi3EEES14_NSR_INS5_IJS15_S1J_EEENS5_IJS1J_SC_EEEEEEENS4_39AutoVectorizingCopyWithAssumedAlignmentILi128EEENS4_14SM90_TMA_STOREES21_S23_S23_EEEvvEEEEvNT_6ParamsE)
        /*0a70*/ 	.short	0x0380
        /*0a72*/ 	.short	0x0800


	//----- nvinfo : EIATTR_SW_WAR
	.align		4
.L_56:
        /*0a74*/ 	.byte	0x04, 0x36
        /*0a76*/ 	.short	(.L_58 - .L_57)
.L_57:
        /*0a78*/ 	.word	0x00000008
.L_58:


//--------------------- .nv.callgraph             --------------------------
	.section	.nv.callgraph,"",@"SHT_CUDA_CALLGRAPH"
	.align	4
	.sectionentsize	8
	.align		4
        /*0000*/ 	.word	0x00000000
	.align		4
        /*0004*/ 	.word	0xffffffff
	.align		4
        /*0008*/ 	.word	index@(_ZN7cutlass13device_kernelINS_4gemm6kernel13GemmUniversalIN4cute5tupleIJiiiiEEENS1_10collective13CollectiveMmaINS1_35MainloopSm100TmaUmmaWarpSpecializedILi5ELi2ELi2ENS5_IJNS4_1CILi2EEENSA_ILi1EEESC_EEEEENS5_IJNSA_ILi256EEESF_NSA_ILi128EEEEEEaNS5_IJlSC_lEEEaSI_NS4_8TiledMMAINS4_8MMA_AtomIJNS4_21SM100_MMA_S8_2x1SM_SSIaaiLi256ELi256ELNS4_4UMMA5MajorE0ELSN_0ELNSM_8SaturateE0EEEEEENS4_6LayoutINS5_IJSC_SC_SC_EEENS5_IJNSA_ILi0EEEST_ST_EEEEENS5_IJNS4_10UnderscoreESW_SW_EEEEENS4_18SM100_TMA_2SM_LOADENS4_14ComposedLayoutINS4_7SwizzleILi3ELi4ELi3EEENS4_18smem_ptr_flag_bitsILi8EEENSR_INS5_IJNSA_ILi8EEESG_EEENS5_IJSG_SC_EEEEEEEvNS4_8identityESZ_S19_vS1A_EENS_8epilogue10collective18CollectiveEpilogueINS1C_23Sm100TmaWarpSpecializedILi4ELi2ELi64ELb0ELb0EEEJNS5_IJSG_SF_SG_EEENS5_IJNSR_ISG_SC_EENSR_INSA_ILi64EEESC_EEEEEaSI_aSI_NS1C_6fusion15FusionCallbacksIS1G_NS1M_17LinearCombinationIaiaiLNS_15FloatRoundStyleE2EEES1H_S1L_JEEENS4_5SM1004TMEM4LOAD26SM100_TMEM_LOAD_32dp32b64xENS4_13SM90_TMA_LOADENS10_INS11_ILi2ELi4ELi3EEES14_NSR_INS5_IJS15_S1J_EEENS5_IJS1J_SC_EEEEEEENS4_39AutoVectorizingCopyWithAssumedAlignmentILi128EEENS4_14SM90_TMA_STOREES21_S23_S23_EEEvvEEEEvNT_6ParamsE)
	.align		4
        /*000c*/ 	.word	index@(__assertfail)
	.align		4
        /*0010*/ 	.word	0x00000000
	.align		4
        /*0014*/ 	.word	0xfffffffe
	.align		4
        /*0018*/ 	.word	0x00000000
	.align		4
        /*001c*/ 	.word	0xfffffffd
	.align		4
        /*0020*/ 	.word	0x00000000
	.align		4
        /*0024*/ 	.word	0xfffffffc


//--------------------- .nv.constant4             --------------------------
	.section	.nv.constant4,"a",@progbits
	.align	8
	.align		8
.nv.constant4:
        /*0000*/ 	.dword	__assertfail
	.align		8
        /*0008*/ 	.dword	__unnamed_1
	.align		8
        /*0010*/ 	.dword	__unnamed_2
	.align		8
        /*0018*/ 	.dword	__unnamed_3
	.align		8
        /*0020*/ 	.dword	_ZN40_INTERNAL_03731b05_4_k_cu_736042b4_105094cuda3std3__45__cpo5beginE
	.align		8
        /*0028*/ 	.dword	_ZN40_INTERNAL_03731b05_4_k_cu_736042b4_105094cuda3std3__45__cpo3endE
	.align		8
        /*0030*/ 	.dword	_ZN40_INTERNAL_03731b05_4_k_cu_736042b4_105094cuda3std3__45__cpo6cbeginE
	.align		8
        /*0038*/ 	.dword	_ZN40_INTERNAL_03731b05_4_k_cu_736042b4_105094cuda3std3__45__cpo4cendE
	.align		8
        /*0040*/ 	.dword	_ZN40_INTERNAL_03731b05_4_k_cu_736042b4_105094cuda3std3__442_GLOBAL__N__03731b05_4_k_cu_736042b4_105096ignoreE
	.align		8
        /*0048*/ 	.dword	_ZN40_INTERNAL_03731b05_4_k_cu_736042b4_105094cuda3std3__419piecewise_constructE
	.align		8
        /*0050*/ 	.dword	_ZN40_INTERNAL_03731b05_4_k_cu_736042b4_105094cuda3std3__48in_placeE
	.align		8
        /*0058*/ 	.dword	_ZN40_INTERNAL_03731b05_4_k_cu_736042b4_105094cuda3std6ranges3__45__cpo4swapE
	.align		8
        /*0060*/ 	.dword	_ZN40_INTERNAL_03731b05_4_k_cu_736042b4_105094cuda3std6ranges3__45__cpo9iter_moveE
	.align		8
        /*0068*/ 	.dword	_ZN40_INTERNAL_03731b05_4_k_cu_736042b4_105094cute7productE
	.align		8
        /*0070*/ 	.dword	_ZN40_INTERNAL_03731b05_4_k_cu_736042b4_105094cute1_E
	.align		8
        /*0078*/ 	.dword	$str$25
	.align		8
        /*0080*/ 	.dword	$str$26
	.align		8
        /*0088*/ 	.dword	$str$27
	.align		8
        /*0090*/ 	.dword	$str$28


//--------------------- .text._ZN7cutlass13device_kernelINS_4gemm6kernel13GemmUniversalIN4cute5tupleIJiiiiEEENS1_10collective13CollectiveMmaINS1_35MainloopSm100TmaUmmaWarpSpecializedILi5ELi2ELi2ENS5_IJNS4_1CILi2EEENSA_ILi1EEESC_EEEEENS5_IJNSA_ILi256EEESF_NSA_ILi128EEEEEEaNS5_IJlSC_lEEEaSI_NS4_8TiledMMAINS4_8MMA_AtomIJNS4_21SM100_MMA_S8_2x1SM_SSIaaiLi256ELi256ELNS4_4UMMA5MajorE0ELSN_0ELNSM_8SaturateE0EEEEEENS4_6LayoutINS5_IJSC_SC_SC_EEENS5_IJNSA_ILi0EEEST_ST_EEEEENS5_IJNS4_10UnderscoreESW_SW_EEEEENS4_18SM100_TMA_2SM_LOADENS4_14ComposedLayoutINS4_7SwizzleILi3ELi4ELi3EEENS4_18smem_ptr_flag_bitsILi8EEENSR_INS5_IJNSA_ILi8EEESG_EEENS5_IJSG_SC_EEEEEEEvNS4_8identityESZ_S19_vS1A_EENS_8epilogue10collective18CollectiveEpilogueINS1C_23Sm100TmaWarpSpecializedILi4ELi2ELi64ELb0ELb0EEEJNS5_IJSG_SF_SG_EEENS5_IJNSR_ISG_SC_EENSR_INSA_ILi64EEESC_EEEEEaSI_aSI_NS1C_6fusion15FusionCallbacksIS1G_NS1M_17LinearCombinationIaiaiLNS_15FloatRoundStyleE2EEES1H_S1L_JEEENS4_5SM1004TMEM4LOAD26SM100_TMEM_LOAD_32dp32b64xENS4_13SM90_TMA_LOADENS10_INS11_ILi2ELi4ELi3EEES14_NSR_INS5_IJS15_S1J_EEENS5_IJS1J_SC_EEEEEEENS4_39AutoVectorizingCopyWithAssumedAlignmentILi128EEENS4_14SM90_TMA_STOREES21_S23_S23_EEEvvEEEEvNT_6ParamsE --------------------------
	.section	.text._ZN7cutlass13device_kernelINS_4gemm6kernel13GemmUniversalIN4cute5tupleIJiiiiEEENS1_10collective13CollectiveMmaINS1_35MainloopSm100TmaUmmaWarpSpecializedILi5ELi2ELi2ENS5_IJNS4_1CILi2EEENSA_ILi1EEESC_EEEEENS5_IJNSA_ILi256EEESF_NSA_ILi128EEEEEEaNS5_IJlSC_lEEEaSI_NS4_8TiledMMAINS4_8MMA_AtomIJNS4_21SM100_MMA_S8_2x1SM_SSIaaiLi256ELi256ELNS4_4UMMA5MajorE0ELSN_0ELNSM_8SaturateE0EEEEEENS4_6LayoutINS5_IJSC_SC_SC_EEENS5_IJNSA_ILi0EEEST_ST_EEEEENS5_IJNS4_10UnderscoreESW_SW_EEEEENS4_18SM100_TMA_2SM_LOADENS4_14ComposedLayoutINS4_7SwizzleILi3ELi4ELi3EEENS4_18smem_ptr_flag_bitsILi8EEENSR_INS5_IJNSA_ILi8EEESG_EEENS5_IJSG_SC_EEEEEEEvNS4_8identityESZ_S19_vS1A_EENS_8epilogue10collective18CollectiveEpilogueINS1C_23Sm100TmaWarpSpecializedILi4ELi2ELi64ELb0ELb0EEEJNS5_IJSG_SF_SG_EEENS5_IJNSR_ISG_SC_EENSR_INSA_ILi64EEESC_EEEEEaSI_aSI_NS1C_6fusion15FusionCallbacksIS1G_NS1M_17LinearCombinationIaiaiLNS_15FloatRoundStyleE2EEES1H_S1L_JEEENS4_5SM1004TMEM4LOAD26SM100_TMEM_LOAD_32dp32b64xENS4_13SM90_TMA_LOADENS10_INS11_ILi2ELi4ELi3EEES14_NSR_INS5_IJS15_S1J_EEENS5_IJS1J_SC_EEEEEEENS4_39AutoVectorizingCopyWithAssumedAlignmentILi128EEENS4_14SM90_TMA_STOREES21_S23_S23_EEEvvEEEEvNT_6ParamsE,"ax",@progbits
	.align	128
.text._ZN7cutlass13device_kernelINS_4gemm6kernel13GemmUniversalIN4cute5tupleIJiiiiEEENS1_10collective13CollectiveMmaINS1_35MainloopSm100TmaUmmaWarpSpecializedILi5ELi2ELi2ENS5_IJNS4_1CILi2EEENSA_ILi1EEESC_EEEEENS5_IJNSA_ILi256EEESF_NSA_ILi128EEEEEEaNS5_IJlSC_lEEEaSI_NS4_8TiledMMAINS4_8MMA_AtomIJNS4_21SM100_MMA_S8_2x1SM_SSIaaiLi256ELi256ELNS4_4UMMA5MajorE0ELSN_0ELNSM_8SaturateE0EEEEEENS4_6LayoutINS5_IJSC_SC_SC_EEENS5_IJNSA_ILi0EEEST_ST_EEEEENS5_IJNS4_10UnderscoreESW_SW_EEEEENS4_18SM100_TMA_2SM_LOADENS4_14ComposedLayoutINS4_7SwizzleILi3ELi4ELi3EEENS4_18smem_ptr_flag_bitsILi8EEENSR_INS5_IJNSA_ILi8EEESG_EEENS5_IJSG_SC_EEEEEEEvNS4_8identityESZ_S19_vS1A_EENS_8epilogue10collective18CollectiveEpilogueINS1C_23Sm100TmaWarpSpecializedILi4ELi2ELi64ELb0ELb0EEEJNS5_IJSG_SF_SG_EEENS5_IJNSR_ISG_SC_EENSR_INSA_ILi64EEESC_EEEEEaSI_aSI_NS1C_6fusion15FusionCallbacksIS1G_NS1M_17LinearCombinationIaiaiLNS_15FloatRoundStyleE2EEES1H_S1L_JEEENS4_5SM1004TMEM4LOAD26SM100_TMEM_LOAD_32dp32b64xENS4_13SM90_TMA_LOADENS10_INS11_ILi2ELi4ELi3EEES14_NSR_INS5_IJS15_S1J_EEENS5_IJS1J_SC_EEEEEEENS4_39AutoVectorizingCopyWithAssumedAlignmentILi128EEENS4_14SM90_TMA_STOREES21_S23_S23_EEEvvEEEEvNT_6ParamsE:
        .type           _ZN7cutlass13device_kernelINS_4gemm6kernel13GemmUniversalIN4cute5tupleIJiiiiEEENS1_10collective13CollectiveMmaINS1_35MainloopSm100TmaUmmaWarpSpecializedILi5ELi2ELi2ENS5_IJNS4_1CILi2EEENSA_ILi1EEESC_EEEEENS5_IJNSA_ILi256EEESF_NSA_ILi128EEEEEEaNS5_IJlSC_lEEEaSI_NS4_8TiledMMAINS4_8MMA_AtomIJNS4_21SM100_MMA_S8_2x1SM_SSIaaiLi256ELi256ELNS4_4UMMA5MajorE0ELSN_0ELNSM_8SaturateE0EEEEEENS4_6LayoutINS5_IJSC_SC_SC_EEENS5_IJNSA_ILi0EEEST_ST_EEEEENS5_IJNS4_10UnderscoreESW_SW_EEEEENS4_18SM100_TMA_2SM_LOADENS4_14ComposedLayoutINS4_7SwizzleILi3ELi4ELi3EEENS4_18smem_ptr_flag_bitsILi8EEENSR_INS5_IJNSA_ILi8EEESG_EEENS5_IJSG_SC_EEEEEEEvNS4_8identityESZ_S19_vS1A_EENS_8epilogue10collective18CollectiveEpilogueINS1C_23Sm100TmaWarpSpecializedILi4ELi2ELi64ELb0ELb0EEEJNS5_IJSG_SF_SG_EEENS5_IJNSR_ISG_SC_EENSR_INSA_ILi64EEESC_EEEEEaSI_aSI_NS1C_6fusion15FusionCallbacksIS1G_NS1M_17LinearCombinationIaiaiLNS_15FloatRoundStyleE2EEES1H_S1L_JEEENS4_5SM1004TMEM4LOAD26SM100_TMEM_LOAD_32dp32b64xENS4_13SM90_TMA_LOADENS10_INS11_ILi2ELi4ELi3EEES14_NSR_INS5_IJS15_S1J_EEENS5_IJS1J_SC_EEEEEEENS4_39AutoVectorizingCopyWithAssumedAlignmentILi128EEENS4_14SM90_TMA_STOREES21_S23_S23_EEEvvEEEEvNT_6ParamsE,@function
        .size           _ZN7cutlass13device_kernelINS_4gemm6kernel13GemmUniversalIN4cute5tupleIJiiiiEEENS1_10collective13CollectiveMmaINS1_35MainloopSm100TmaUmmaWarpSpecializedILi5ELi2ELi2ENS5_IJNS4_1CILi2EEENSA_ILi1EEESC_EEEEENS5_IJNSA_ILi256EEESF_NSA_ILi128EEEEEEaNS5_IJlSC_lEEEaSI_NS4_8TiledMMAINS4_8MMA_AtomIJNS4_21SM100_MMA_S8_2x1SM_SSIaaiLi256ELi256ELNS4_4UMMA5MajorE0ELSN_0ELNSM_8SaturateE0EEEEEENS4_6LayoutINS5_IJSC_SC_SC_EEENS5_IJNSA_ILi0EEEST_ST_EEEEENS5_IJNS4_10UnderscoreESW_SW_EEEEENS4_18SM100_TMA_2SM_LOADENS4_14ComposedLayoutINS4_7SwizzleILi3ELi4ELi3EEENS4_18smem_ptr_flag_bitsILi8EEENSR_INS5_IJNSA_ILi8EEESG_EEENS5_IJSG_SC_EEEEEEEvNS4_8identityESZ_S19_vS1A_EENS_8epilogue10collective18CollectiveEpilogueINS1C_23Sm100TmaWarpSpecializedILi4ELi2ELi64ELb0ELb0EEEJNS5_IJSG_SF_SG_EEENS5_IJNSR_ISG_SC_EENSR_INSA_ILi64EEESC_EEEEEaSI_aSI_NS1C_6fusion15FusionCallbacksIS1G_NS1M_17LinearCombinationIaiaiLNS_15FloatRoundStyleE2EEES1H_S1L_JEEENS4_5SM1004TMEM4LOAD26SM100_TMEM_LOAD_32dp32b64xENS4_13SM90_TMA_LOADENS10_INS11_ILi2ELi4ELi3EEES14_NSR_INS5_IJS15_S1J_EEENS5_IJS1J_SC_EEEEEEENS4_39AutoVectorizingCopyWithAssumedAlignmentILi128EEENS4_14SM90_TMA_STOREES21_S23_S23_EEEvvEEEEvNT_6ParamsE,(.L_x_188 - _ZN7cutlass13device_kernelINS_4gemm6kernel13GemmUniversalIN4cute5tupleIJiiiiEEENS1_10collective13CollectiveMmaINS1_35MainloopSm100TmaUmmaWarpSpecializedILi5ELi2ELi2ENS5_IJNS4_1CILi2EEENSA_ILi1EEESC_EEEEENS5_IJNSA_ILi256EEESF_NSA_ILi128EEEEEEaNS5_IJlSC_lEEEaSI_NS4_8TiledMMAINS4_8MMA_AtomIJNS4_21SM100_MMA_S8_2x1SM_SSIaaiLi256ELi256ELNS4_4UMMA5MajorE0ELSN_0ELNSM_8SaturateE0EEEEEENS4_6LayoutINS5_IJSC_SC_SC_EEENS5_IJNSA_ILi0EEEST_ST_EEEEENS5_IJNS4_10UnderscoreESW_SW_EEEEENS4_18SM100_TMA_2SM_LOADENS4_14ComposedLayoutINS4_7SwizzleILi3ELi4ELi3EEENS4_18smem_ptr_flag_bitsILi8EEENSR_INS5_IJNSA_ILi8EEESG_EEENS5_IJSG_SC_EEEEEEEvNS4_8identityESZ_S19_vS1A_EENS_8epilogue10collective18CollectiveEpilogueINS1C_23Sm100TmaWarpSpecializedILi4ELi2ELi64ELb0ELb0EEEJNS5_IJSG_SF_SG_EEENS5_IJNSR_ISG_SC_EENSR_INSA_ILi64EEESC_EEEEEaSI_aSI_NS1C_6fusion15FusionCallbacksIS1G_NS1M_17LinearCombinationIaiaiLNS_15FloatRoundStyleE2EEES1H_S1L_JEEENS4_5SM1004TMEM4LOAD26SM100_TMEM_LOAD_32dp32b64xENS4_13SM90_TMA_LOADENS10_INS11_ILi2ELi4ELi3EEES14_NSR_INS5_IJS15_S1J_EEENS5_IJS1J_SC_EEEEEEENS4_39AutoVectorizingCopyWithAssumedAlignmentILi128EEENS4_14SM90_TMA_STOREES21_S23_S23_EEEvvEEEEvNT_6ParamsE)
        .other          _ZN7cutlass13device_kernelINS_4gemm6kernel13GemmUniversalIN4cute5tupleIJiiiiEEENS1_10collective13CollectiveMmaINS1_35MainloopSm100TmaUmmaWarpSpecializedILi5ELi2ELi2ENS5_IJNS4_1CILi2EEENSA_ILi1EEESC_EEEEENS5_IJNSA_ILi256EEESF_NSA_ILi128EEEEEEaNS5_IJlSC_lEEEaSI_NS4_8TiledMMAINS4_8MMA_AtomIJNS4_21SM100_MMA_S8_2x1SM_SSIaaiLi256ELi256ELNS4_4UMMA5MajorE0ELSN_0ELNSM_8SaturateE0EEEEEENS4_6LayoutINS5_IJSC_SC_SC_EEENS5_IJNSA_ILi0EEEST_ST_EEEEENS5_IJNS4_10UnderscoreESW_SW_EEEEENS4_18SM100_TMA_2SM_LOADENS4_14ComposedLayoutINS4_7SwizzleILi3ELi4ELi3EEENS4_18smem_ptr_flag_bitsILi8EEENSR_INS5_IJNSA_ILi8EEESG_EEENS5_IJSG_SC_EEEEEEEvNS4_8identityESZ_S19_vS1A_EENS_8epilogue10collective18CollectiveEpilogueINS1C_23Sm100TmaWarpSpecializedILi4ELi2ELi64ELb0ELb0EEEJNS5_IJSG_SF_SG_EEENS5_IJNSR_ISG_SC_EENSR_INSA_ILi64EEESC_EEEEEaSI_aSI_NS1C_6fusion15FusionCallbacksIS1G_NS1M_17LinearCombinationIaiaiLNS_15FloatRoundStyleE2EEES1H_S1L_JEEENS4_5SM1004TMEM4LOAD26SM100_TMEM_LOAD_32dp32b64xENS4_13SM90_TMA_LOADENS10_INS11_ILi2ELi4ELi3EEES14_NSR_INS5_IJS15_S1J_EEENS5_IJS1J_SC_EEEEEEENS4_39AutoVectorizingCopyWithAssumedAlignmentILi128EEENS4_14SM90_TMA_STOREES21_S23_S23_EEEvvEEEEvNT_6ParamsE,@"STO_CUDA_ENTRY STV_DEFAULT"
_ZN7cutlass13device_kernelINS_4gemm6kernel13GemmUniversalIN4cute5tupleIJiiiiEEENS1_10collective13CollectiveMmaINS1_35MainloopSm100TmaUmmaWarpSpecializedILi5ELi2ELi2ENS5_IJNS4_1CILi2EEENSA_ILi1EEESC_EEEEENS5_IJNSA_ILi256EEESF_NSA_ILi128EEEEEEaNS5_IJlSC_lEEEaSI_NS4_8TiledMMAINS4_8MMA_AtomIJNS4_21SM100_MMA_S8_2x1SM_SSIaaiLi256ELi256ELNS4_4UMMA5MajorE0ELSN_0ELNSM_8SaturateE0EEEEEENS4_6LayoutINS5_IJSC_SC_SC_EEENS5_IJNSA_ILi0EEEST_ST_EEEEENS5_IJNS4_10UnderscoreESW_SW_EEEEENS4_18SM100_TMA_2SM_LOADENS4_14ComposedLayoutINS4_7SwizzleILi3ELi4ELi3EEENS4_18smem_ptr_flag_bitsILi8EEENSR_INS5_IJNSA_ILi8EEESG_EEENS5_IJSG_SC_EEEEEEEvNS4_8identityESZ_S19_vS1A_EENS_8epilogue10collective18CollectiveEpilogueINS1C_23Sm100TmaWarpSpecializedILi4ELi2ELi64ELb0ELb0EEEJNS5_IJSG_SF_SG_EEENS5_IJNSR_ISG_SC_EENSR_INSA_ILi64EEESC_EEEEEaSI_aSI_NS1C_6fusion15FusionCallbacksIS1G_NS1M_17LinearCombinationIaiaiLNS_15FloatRoundStyleE2EEES1H_S1L_JEEENS4_5SM1004TMEM4LOAD26SM100_TMEM_LOAD_32dp32b64xENS4_13SM90_TMA_LOADENS10_INS11_ILi2ELi4ELi3EEES14_NSR_INS5_IJS15_S1J_EEENS5_IJS1J_SC_EEEEEEENS4_39AutoVectorizingCopyWithAssumedAlignmentILi128EEENS4_14SM90_TMA_STOREES21_S23_S23_EEEvvEEEEvNT_6ParamsE:
[----:B------:R-:W1:Y:S01]  /*0000*/  LDC R1, c[0x0][0x37c] ;  /* 0x0000df00ff017b82 */ /* 0x000e620000000800 */
[----:B------:R-:W2:Y:S01]  /*0010*/  S2R R169, SR_TID.X ;  /* 0x0000000000a97919 */ /* 0x000ea20000002100 */
[----:B------:R-:W3:Y:S06]  /*0020*/  LDCU.64 UR6, c[0x0][0x890] ;  /* 0x00011200ff0677ac */ /* 0x000eec0008000a00 */
[----:B------:R-:W4:Y:S01]  /*0030*/  S2UR UR37, SR_CgaCtaId ;  /* 0x00000000002579c3 */ /* 0x000f220000008800 */
[----:B------:R-:W-:Y:S02]  /*0040*/  PRMT R153, RZ, 0x7610, R153 ;  /* 0x00007610ff997816 */ /* 0x000fe40000000099 */
[----:B------:R-:W-:Y:S01]  /*0050*/  ELECT P1, URZ, PT ;  /* 0x0000000000ff782f */ /* 0x000fe20003820000 */
[----:B------:R-:W1:Y:S01]  /*0060*/  LDCU.64 UR46, c[0x0][0x358] ;  /* 0x00006b00ff2e77ac */ /* 0x000e620008000a00 */
[----:B---3--:R-:W-:-:S04]  /*0070*/  UISETP.NE.U32.AND UP0, UPT, UR6, URZ, UPT ;  /* 0x000000ff0600728c */ /* 0x008fc8000bf05070 */
[----:B------:R-:W-:Y:S02]  /*0080*/  UISETP.NE.AND.EX UP0, UPT, UR7, URZ, UPT, UP0 ;  /* 0x000000ff0700728c */ /* 0x000fe4000bf05300 */
[----:B----4-:R-:W-:Y:S02]  /*0090*/  ULOP3.LUT UR5, UR37, 0x1, URZ, 0xc0, !UPT ;  /* 0x0000000125057892 */ /* 0x010fe4000f8ec0ff */
[----:B------:R-:W-:Y:S01]  /*00a0*/  ULOP3.LUT UR4, UR37, 0x1, URZ, 0x3c, !UPT ;  /* 0x0000000125047892 */ /* 0x000fe2000f8e3cff */
[----:B--2---:R-:W-:-:S05]  /*00b0*/  SHF.R.U32.HI R156, RZ, 0x5, R169 ;  /* 0x00000005ff9c7819 */ /* 0x004fca00000116a9 */
[----:B------:R-:W2:Y:S02]  /*00c0*/  SHFL.IDX PT, R0, R156, RZ, 0x1f ;  /* 0x00001fff9c007589 */ /* 0x000ea400000e0000 */
[----:B--2---:R-:W-:Y:S01]  /*00d0*/  R2UR UR10, R0 ;  /* 0x00000000000a72ca */ /* 0x004fe200000e0000 */
[----:B-1----:R-:W-:-:S14]  /*00e0*/  BRA.U UP0, `(.L_x_0) ;  /* 0x00000001002c7547 */ /* 0x002fdc000b800000 */
[----:B------:R-:W1:Y:S02]  /*00f0*/  LDCU.64 UR8, c[0x0][0x888] ;  /* 0x00011100ff0877ac */ /* 0x000e640008000a00 */
[----:B-1----:R-:W-:-:S04]  /*0100*/  UISETP.NE.U32.AND UP0, UPT, UR8, URZ, UPT ;  /* 0x000000ff0800728c */ /* 0x002fc8000bf05070 */
[----:B------:R-:W-:-:S09]  /*0110*/  UISETP.NE.AND.EX UP0, UPT, UR9, URZ, UPT, UP0 ;  /* 0x000000ff0900728c */ /* 0x000fd2000bf05300 */
[----:B------:R-:W-:Y:S05]  /*0120*/  BRA.U !UP0, `(.L_x_1) ;  /* 0x0000000108107547 */ /* 0x000fea000b800000 */
[----:B------:R-:W1:Y:S02]  /*0130*/  LDC.64 R82, c[0x0][0x888] ;  /* 0x00022200ff527b82 */ /* 0x000e640000000a00 */
[----:B-1----:R1:W5:Y:S01]  /*0140*/  LDG.E R82, desc[UR46][R82.64] ;  /* 0x0000002e52527981 */ /* 0x002362000c1e1900 */
[----:B------:R-:W-:Y:S01]  /*0150*/  HFMA2 R153, -RZ, RZ, 0, 5.9604644775390625e-08 ;  /* 0x00000001ff997431 */ /* 0x000fe200000001ff */
[----:B------:R-:W-:Y:S05]  /*0160*/  BRA `(.L_x_0) ;  /* 0x00000000000c7947 */ /* 0x000fea0003800000 */
.L_x_1:
[----:B------:R-:W1:Y:S01]  /*0170*/  LDCU UR8, c[0x0][0x880] ;  /* 0x00011000ff0877ac */ /* 0x000e620008000800 */
[----:B------:R-:W-:Y:S01]  /*0180*/  HFMA2 R153, -RZ, RZ, 0, 5.9604644775390625e-08 ;  /* 0x00000001ff997431 */ /* 0x000fe200000001ff */
[----:B-1----:R-:W-:-:S07]  /*0190*/  MOV R82, UR8 ;  /* 0x0000000800527c02 */ /* 0x002fce0008000f00 */
.L_x_0:
[----:B------:R-:W2:Y:S02]  /*01a0*/  LDCU.64 UR8, c[0x0][0x8b0] ;  /* 0x00011600ff0877ac */ /* 0x000ea40008000a00 */
[----:B--2---:R-:W-:-:S04]  /*01b0*/  UISETP.NE.U32.AND UP0, UPT, UR8, URZ, UPT ;  /* 0x000000ff0800728c */ /* 0x004fc8000bf05070 */
[----:B------:R-:W-:-:S09]  /*01c0*/  UISETP.NE.AND.EX UP0, UPT, UR9, URZ, UPT, UP0 ;  /* 0x000000ff0900728c */ /* 0x000fd2000bf05300 */
[----:B------:R-:W-:Y:S05]  /*01d0*/  BRA.U UP0, `(.L_x_2) ;  /* 0x0000000100247547 */ /* 0x000fea000b800000 */
[----:B------:R-:W2:Y:S02]  /*01e0*/  LDCU.64 UR8, c[0x0][0x8a8] ;  /* 0x00011500ff0877ac */ /* 0x000ea40008000a00 */
[----:B--2---:R-:W-:-:S04]  /*01f0*/  UISETP.NE.U32.AND UP0, UPT, UR8, URZ, UPT ;  /* 0x000000ff0800728c */ /* 0x004fc8000bf05070 */
[----:B------:R-:W-:-:S09]  /*0200*/  UISETP.NE.AND.EX UP0, UPT, UR9, URZ, UPT, UP0 ;  /* 0x000000ff0900728c */ /* 0x000fd2000bf05300 */
[----:B------:R-:W-:Y:S05]  /*0210*/  BRA.U !UP0, `(.L_x_3) ;  /* 0x00000001080c7547 */ /* 0x000fea000b800000 */
[----:B------:R-:W2:Y:S02]  /*0220*/  LDC.64 R78, c[0x0][0x8a8] ;  /* 0x00022a00ff4e7b82 */ /* 0x000ea40000000a00 */
[----:B--2---:R2:W5:Y:S01]  /*0230*/  LDG.E R78, desc[UR46][R78.64] ;  /* 0x0000002e4e4e7981 */ /* 0x004562000c1e1900 */
[----:B------:R-:W-:Y:S05]  /*0240*/  BRA `(.L_x_2) ;  /* 0x0000000000087947 */ /* 0x000fea0003800000 */
.L_x_3:
[----:B------:R-:W2:Y:S02]  /*0250*/  LDCU UR8, c[0x0][0x8a0] ;  /* 0x00011400ff0877ac */ /* 0x000ea40008000800 */
[----:B--2---:R-:W-:Y:S02]  /*0260*/  MOV R78, UR8 ;  /* 0x00000008004e7c02 */ /* 0x004fe40008000f00 */
.L_x_2:
[----:B------:R-:W-:Y:S01]  /*0270*/  IMAD.U32 R0, RZ, RZ, UR10 ;  /* 0x0000000aff007e24 */ /* 0x000fe2000f8e00ff */
[----:B------:R-:W-:Y:S04]  /*0280*/  BSSY.RECONVERGENT B0, `(.L_x_4) ;  /* 0x000000c000007945 */ /* 0x000fe80003800200 */
[C---:B------:R-:W-:Y:S02]  /*0290*/  ISETP.NE.OR P2, PT, R0.reuse, 0x1, !P1 ;  /* 0x000000010000780c */ /* 0x040fe40004f45670 */
[----:B------:R-:W-:-:S11]  /*02a0*/  ISETP.NE.OR P0, PT, R0, 0x3, !P1 ;  /* 0x000000030000780c */ /* 0x000fd60004f05670 */
[----:B------:R-:W-:Y:S05]  /*02b0*/  @P2 BRA `(.L_x_5) ;  /* 0x0000000000202947 */ /* 0x000fea0003800000 */
[----:B------:R-:W3:Y:S02]  /*02c0*/  LDCU.64 UR8, c[0x0][0x348] ;  /* 0x00006900ff0877ac */ /* 0x000ee40008000a00 */
[----:B---3--:R-:W-:Y:S02]  /*02d0*/  UIADD3 UR12, UP1, UPT, UR8, 0x80, URZ ;  /* 0x00000080080c7890 */ /* 0x008fe4000ff3e0ff */
[----:B------:R-:W-:Y:S02]  /*02e0*/  UIADD3 UR8, UP0, UPT, UR8, 0x180, URZ ;  /* 0x0000018008087890 */ /* 0x000fe4000ff1e0ff */
[----:B------:R-:W-:Y:S02]  /*02f0*/  UIADD3.X UR13, UPT, UPT, URZ, UR9, URZ, UP1, !UPT ;  /* 0x00000009ff0d7290 */ /* 0x000fe40008ffe4ff */
[----:B------:R-:W-:-:S07]  /*0300*/  UIADD3.X UR9, UPT, UPT, URZ, UR9, URZ, UP0, !UPT ;  /* 0x00000009ff097290 */ /* 0x000fce00087fe4ff */
[----:B------:R3:W-:Y:S02]  /*0310*/  UTMACCTL.PF [UR12] ;  /* 0x000000000c0079b9 */ /* 0x0007e40008040000 */
[----:B------:R3:W-:Y:S02]  /*0320*/  UTMACCTL.PF [UR8] ;  /* 0x00000000080079b9 */ /* 0x0007e40008040000 */
[----:B---3--:R-:W-:Y:S01]  /*0330*/  NOP ;  /* 0x0000000000007918 */ /* 0x008fe20000000000 */
.L_x_5:
[----:B------:R-:W-:Y:S05]  /*0340*/  BSYNC.RECONVERGENT B0 ;  /* 0x0000000000007941 */ /* 0x000fea0003800200 */
.L_x_4:
[----:B------:R-:W-:Y:S04]  /*0350*/  BSSY.RECONVERGENT B0, `(.L_x_6) ;  /* 0x000000a000007945 */ /* 0x000fe80003800200 */
        /* <DEDUP_REMOVED lines=9> */
.L_x_7:
[----:B------:R-:W-:Y:S05]  /*03f0*/  BSYNC.RECONVERGENT B0 ;  /* 0x0000000000007941 */ /* 0x000fea0003800200 */
.L_x_6:
[----:B------:R-:W3:Y:S01]  /*0400*/  LDCU.64 UR8, c[0x0][0x888] ;  /* 0x00011100ff0877ac */ /* 0x000ee20008000a00 */
[----:B------:R-:W-:Y:S02]  /*0410*/  UISETP.EQ.U32.AND UP1, UPT, UR6, URZ, UPT ;  /* 0x000000ff0600728c */ /* 0x000fe4000bf22070 */
[----:B------:R-:W-:Y:S02]  /*0420*/  UPLOP3.LUT UP5, UPT, UPT, UPT, UPT, 0x80, 0x8 ;  /* 0x000000000008789c */ /* 0x000fe40003faf070 */
[----:B---3--:R-:W-:-:S04]  /*0430*/  UISETP.NE.U32.AND UP0, UPT, UR8, URZ, UPT ;  /* 0x000000ff0800728c */ /* 0x008fc8000bf05070 */
[----:B------:R-:W-:-:S04]  /*0440*/  UISETP.NE.AND.EX UP0, UPT, UR9, URZ, UPT, UP0 ;  /* 0x000000ff0900728c */ /* 0x000fc8000bf05300 */
[----:B------:R-:W-:-:S04]  /*0450*/  UISETP.EQ.OR.EX UP2, UPT, UR7, URZ, !UP0, UP1 ;  /* 0x000000ff0700728c */ /* 0x000fc8000c742710 */
[----:B------:R-:W-:-:S05]  /*0460*/  UP2UR UR50, UPR, URZ, 0x4 ;  /* 0x00000004ff327883 */ /* 0x000fca0008000000 */
[----:B------:R-:W-:Y:S07]  /*0470*/  BRA.U !UP2, `(.L_x_8) ;  /* 0x000000010a207547 */ /* 0x000fee000b800000 */
[----:B-----5:R-:W-:Y:S01]  /*0480*/  R2UR UR8, R82 ;  /* 0x00000000520872ca */ /* 0x020fe200000e0000 */
[----:B------:R-:W-:Y:S02]  /*0490*/  UISETP.NE.U32.AND UP2, UPT, UR6, URZ, UPT ;  /* 0x000000ff0600728c */ /* 0x000fe4000bf45070 */
[----:B------:R-:W-:Y:S02]  /*04a0*/  USEL UR6, URZ, 0xffffffff, UP0 ;  /* 0xffffffffff067887 */ /* 0x000fe40008000000 */
[----:B------:R-:W-:-:S08]  /*04b0*/  UISETP.NE.AND.EX UP2, UPT, UR7, URZ, UPT, UP2 ;  /* 0x000000ff0700728c */ /* 0x000fd0000bf45320 */
[----:B------:R-:W-:-:S04]  /*04c0*/  UISETP.NE.AND UP1, UPT, UR8, URZ, UPT ;  /* 0x000000ff0800728c */ /* 0x000fc8000bf25270 */
[----:B------:R-:W-:-:S04]  /*04d0*/  @!UP2 USEL UR6, URZ, 0xffffffff, UP1 ;  /* 0xffffffffff06a887 */ /* 0x000fc80008800000 */
[----:B------:R-:W-:-:S04]  /*04e0*/  ULOP3.LUT UR6, UR6, 0x1, URZ, 0xc0, !UPT ;  /* 0x0000000106067892 */ /* 0x000fc8000f8ec0ff */
[----:B------:R-:W-:-:S11]  /*04f0*/  UISETP.NE.U32.AND UP5, UPT, UR6, 0x1, UPT ;  /* 0x000000010600788c */ /* 0x000fd6000bfa5070 */
.L_x_8:
[----:B------:R-:W3:Y:S01]  /*0500*/  SHFL.IDX PT, R0, R156, RZ, 0x1f ;  /* 0x00001fff9c007589 */ /* 0x000ee200000e0000 */
[----:B------:R-:W-:-:S04]  /*0510*/  UISETP.NE.AND UP1, UPT, UR10, 0x2, UPT ;  /* 0x000000020a00788c */ /* 0x000fc8000bf25270 */
[----:B------:R-:W-:Y:S02]  /*0520*/  UISETP.EQ.AND UP2, UPT, UR5, URZ, !UP1 ;  /* 0x000000ff0500728c */ /* 0x000fe4000cf42270 */
[----:B------:R-:W-:-:S04]  /*0530*/  USEL UR6, URZ, 0x1, UP1 ;  /* 0x00000001ff067887 */ /* 0x000fc80008800000 */
[----:B------:R-:W-:Y:S02]  /*0540*/  PLOP3.LUT P5, PT, P1, PT, UP2, 0x80, 0x8 ;  /* 0x000000000008781c */ /* 0x000fe40000faf028 */
[----:B---3--:R-:W-:-:S13]  /*0550*/  ISETP.NE.AND P0, PT, R0, RZ, PT ;  /* 0x000000ff0000720c */ /* 0x008fda0003f05270 */
[----:B------:R-:W-:Y:S05]  /*0560*/  @P0 BRA `(.L_x_9) ;  /* 0x00000000004c0947 */ /* 0x000fea0003800000 */
[----:B------:R-:W-:Y:S01]  /*0570*/  UMOV UR8, 0x400 ;  /* 0x0000040000087882 */ /* 0x000fe20000000000 */
[----:B------:R-:W-:Y:S01]  /*0580*/  UMOV UR7, 0x1 ;  /* 0x0000000100077882 */ /* 0x000fe20000000000 */
[----:B------:R-:W-:Y:S02]  /*0590*/  ULEA UR8, UR37, UR8, 0x18 ;  /* 0x0000000825087291 */ /* 0x000fe4000f8ec0ff */
[----:B------:R-:W-:-:S04]  /*05a0*/  UIADD3 UR12, UPT, UPT, -UR7, 0x100000, URZ ;  /* 0x00100000070c7890 */ /* 0x000fc8000fffe1ff */
[----:B------:R-:W-:Y:S02]  /*05b0*/  USHF.L.U32 UR13, UR12, 0xb, URZ ;  /* 0x0000000b0c0d7899 */ /* 0x000fe400080006ff */
[----:B------:R-:W-:Y:S01]  /*05c0*/  USHF.L.U32 UR12, UR12, 0x1, URZ ;  /* 0x000000010c0c7899 */ /* 0x000fe200080006ff */
[----:B------:R-:W-:Y:S01]  /*05d0*/  ELECT P0, URZ, PT ;  /* 0x0000000000ff782f */ /* 0x000fe20003800000 */
[----:B------:R-:W3:Y:S10]  /*05e0*/  FENCE.VIEW.ASYNC.S ;  /* 0x00000000000073c6 */ /* 0x000ef40000000000 */
[----:B---3--:R3:W4:Y:S01]  /*05f0*/  SYNCS.EXCH.64 URZ, [UR8], UR12 ;  /* 0x0000000c08ff75b2 */ /* 0x0087220008000100 */
[----:B------:R3:W1:Y:S01]  /*0600*/  SYNCS.EXCH.64 URZ, [UR8+0x28], UR12 ;  /* 0x0000280c08ff75b2 */ /* 0x0006620008000100 */
        /* <DEDUP_REMOVED lines=8> */
[----:B------:R-:W-:Y:S01]  /*0690*/  NOP ;  /* 0x0000000000007918 */ /* 0x000fe20000000000 */
.L_x_9:
[----:B------:R-:W2:Y:S01]  /*06a0*/  SHFL.IDX PT, R0, R156, RZ, 0x1f ;  /* 0x00001fff9c007589 */ /* 0x000ea200000e0000 */
[----:B------:R-:W-:Y:S01]  /*06b0*/  NOP ;  /* 0x0000000000007918 */ /* 0x000fe20000000000 */
[----:B--2---:R-:W-:-:S13]  /*06c0*/  ISETP.NE.AND P0, PT, R0, 0x1, PT ;  /* 0x000000010000780c */ /* 0x004fda0003f05270 */
[----:B------:R-:W-:Y:S05]  /*06d0*/  @P0 BRA `(.L_x_10) ;  /* 0x0000000000540947 */ /* 0x000fea0003800000 */
[----:B------:R-:W-:Y:S01]  /*06e0*/  UMOV UR9, 0x400 ;  /* 0x0000040000097882 */ /* 0x000fe20000000000 */
[----:B---3--:R-:W-:Y:S01]  /*06f0*/  UMOV UR8, 0x20 ;  /* 0x0000002000087882 */ /* 0x008fe20000000000 */
[----:B------:R-:W-:Y:S01]  /*0700*/  UMOV UR7, 0x80 ;  /* 0x0000008000077882 */ /* 0x000fe20000000000 */
[----:B------:R-:W-:Y:S02]  /*0710*/  ULEA UR9, UR37, UR9, 0x18 ;  /* 0x0000000925097291 */ /* 0x000fe4000f8ec0ff */
[----:B------:R-:W-:-:S04]  /*0720*/  UIADD3 UR12, UPT, UPT, -UR8, 0x100000, URZ ;  /* 0x00100000080c7890 */ /* 0x000fc8000fffe1ff */
[----:B------:R-:W-:Y:S02]  /*0730*/  USHF.L.U32 UR13, UR12, 0xb, URZ ;  /* 0x0000000b0c0d7899 */ /* 0x000fe400080006ff */
[----:B------:R-:W-:Y:S02]  /*0740*/  USHF.L.U32 UR12, UR12, 0x1, URZ ;  /* 0x000000010c0c7899 */ /* 0x000fe400080006ff */
[----:B------:R-:W-:-:S04]  /*0750*/  UIADD3 UR14, UPT, UPT, -UR7, 0x100000, URZ ;  /* 0x00100000070e7890 */ /* 0x000fc8000fffe1ff */
[----:B------:R-:W-:Y:S02]  /*0760*/  USHF.L.U32 UR15, UR14, 0xb, URZ ;  /* 0x0000000b0e0f7899 */ /* 0x000fe400080006ff */
[----:B------:R-:W-:Y:S01]  /*0770*/  USHF.L.U32 UR14, UR14, 0x1, URZ ;  /* 0x000000010e0e7899 */ /* 0x000fe200080006ff */
[----:B------:R-:W-:Y:S01]  /*0780*/  ELECT P0, URZ, PT ;  /* 0x0000000000ff782f */ /* 0x000fe20003800000 */
[----:B------:R-:W2:Y:S02]  /*0790*/  FENCE.VIEW.ASYNC.S ;  /* 0x00000000000073c6 */ /* 0x000ea40000000000 */
[----:B--2---:R2:W3:Y:S08]  /*07a0*/  SYNCS.EXCH.64 URZ, [UR9+0x50], UR12 ;  /* 0x0000500c09ff75b2 */ /* 0x0044f00008000100 */
        /* <DEDUP_REMOVED lines=8> */
.L_x_10:
[----:B------:R-:W4:Y:S01]  /*0830*/  SHFL.IDX PT, R0, R156, RZ, 0x1f ;  /* 0x00001fff9c007589 */ /* 0x000f2200000e0000 */
[----:B------:R-:W-:Y:S01]  /*0840*/  NOP ;  /* 0x0000000000007918 */ /* 0x000fe20000000000 */
[----:B----4-:R-:W-:-:S13]  /*0850*/  ISETP.NE.AND P0, PT, R0, 0x3, PT ;  /* 0x000000030000780c */ /* 0x010fda0003f05270 */
[----:B------:R-:W-:Y:S05]  /*0860*/  @P0 BRA `(.L_x_11) ;  /* 0x00000000002c0947 */ /* 0x000fea0003800000 */
[----:B---3--:R-:W-:Y:S01]  /*0870*/  UMOV UR8, 0x400 ;  /* 0x0000040000087882 */ /* 0x008fe20000000000 */
[----:B------:R-:W-:Y:S01]  /*0880*/  UMOV UR7, 0x20 ;  /* 0x0000002000077882 */ /* 0x000fe20000000000 */
[----:B------:R-:W-:Y:S02]  /*0890*/  ULEA UR8, UR37, UR8, 0x18 ;  /* 0x0000000825087291 */ /* 0x000fe4000f8ec0ff */
[----:B--2---:R-:W-:-:S04]  /*08a0*/  UIADD3 UR12, UPT, UPT, -UR7, 0x100000, URZ ;  /* 0x00100000070c7890 */ /* 0x004fc8000fffe1ff */
[----:B------:R-:W-:Y:S02]  /*08b0*/  USHF.L.U32 UR13, UR12, 0xb, URZ ;  /* 0x0000000b0c0d7899 */ /* 0x000fe400080006ff */
[----:B------:R-:W-:Y:S01]  /*08c0*/  USHF.L.U32 UR12, UR12, 0x1, URZ ;  /* 0x000000010c0c7899 */ /* 0x000fe200080006ff */
[----:B------:R-:W-:Y:S01]  /*08d0*/  ELECT P0, URZ, PT ;  /* 0x0000000000ff782f */ /* 0x000fe20003800000 */
[----:B------:R-:W2:Y:S10]  /*08e0*/  FENCE.VIEW.ASYNC.S ;  /* 0x00000000000073c6 */ /* 0x000eb40000000000 */
[----:B--2---:R4:W2:Y:S01]  /*08f0*/  SYNCS.EXCH.64 URZ, [UR8+0x90], UR12 ;  /* 0x0000900c08ff75b2 */ /* 0x0048a20008000100 */
[----:B------:R4:W3:Y:S02]  /*0900*/  SYNCS.EXCH.64 URZ, [UR8+0x98], UR12 ;  /* 0x0000980c08ff75b2 */ /* 0x0008e40008000100 */
[----:B----4-:R-:W-:Y:S01]  /*0910*/  NOP ;  /* 0x0000000000007918 */ /* 0x010fe20000000000 */
.L_x_11:
[----:B------:R-:W4:Y:S01]  /*0920*/  SHFL.IDX PT, R0, R156, RZ, 0x1f ;  /* 0x00001fff9c007589 */ /* 0x000f2200000e0000 */
[----:B------:R-:W-:Y:S01]  /*0930*/  NOP ;  /* 0x0000000000007918 */ /* 0x000fe20000000000 */
[----:B----4-:R-:W-:-:S13]  /*0940*/  ISETP.NE.AND P0, PT, R0, 0x4, PT ;  /* 0x000000040000780c */ /* 0x010fda0003f05270 */
[----:B------:R-:W-:Y:S05]  /*0950*/  @P0 BRA `(.L_x_12) ;  /* 0x0000000000480947 */ /* 0x000fea0003800000 */
[----:B--2---:R-:W-:Y:S01]  /*0960*/  UMOV UR9, 0x1e0 ;  /* 0x000001e000097882 */ /* 0x004fe20000000000 */
[----:B---3--:R-:W-:Y:S01]  /*0970*/  UMOV UR8, 0x400 ;  /* 0x0000040000087882 */ /* 0x008fe20000000000 */
[----:B------:R-:W-:Y:S01]  /*0980*/  USEL UR9, UR9, 0x1a0, UP5 ;  /* 0x000001a009097887 */ /* 0x000fe2000a800000 */
        /* <DEDUP_REMOVED lines=10> */
[----:B--2---:R4:W2:Y:S08]  /*0a30*/  SYNCS.EXCH.64 URZ, [UR8+0xa0], UR12 ;  /* 0x0000a00c08ff75b2 */ /* 0x0048b00008000100 */
[----:B------:R4:W3:Y:S01]  /*0a40*/  SYNCS.EXCH.64 URZ, [UR8+0xb0], UR14 ;  /* 0x0000b00e08ff75b2 */ /* 0x0008e20008000100 */
[----:B------:R4:W1:Y:S01]  /*0a50*/  SYNCS.EXCH.64 URZ, [UR8+0xa8], UR12 ;  /* 0x0000a80c08ff75b2 */ /* 0x0008620008000100 */
[----:B------:R4:W1:Y:S02]  /*0a60*/  SYNCS.EXCH.64 URZ, [UR8+0xb8], UR14 ;  /* 0x0000b80e08ff75b2 */ /* 0x0008640008000100 */
[----:B----4-:R-:W-:Y:S01]  /*0a70*/  NOP ;  /* 0x0000000000007918 */ /* 0x010fe20000000000 */
.L_x_12:
[----:B------:R-:W4:Y:S01]  /*0a80*/  SHFL.IDX PT, R0, R156, RZ, 0x1f ;  /* 0x00001fff9c007589 */ /* 0x000f2200000e0000 */
[----:B------:R-:W-:Y:S01]  /*0a90*/  NOP ;  /* 0x0000000000007918 */ /* 0x000fe20000000000 */
[----:B----4-:R-:W-:-:S13]  /*0aa0*/  ISETP.NE.AND P0, PT, R0, 0x5, PT ;  /* 0x000000050000780c */ /* 0x010fda0003f05270 */
[----:B------:R-:W-:Y:S05]  /*0ab0*/  @P0 BRA `(.L_x_13) ;  /* 0x0000000000440947 */ /* 0x000fea0003800000 */
[----:B--2---:R-:W-:Y:S01]  /*0ac0*/  UMOV UR9, 0x400 ;  /* 0x0000040000097882 */ /* 0x004fe20000000000 */
        /* <DEDUP_REMOVED lines=16> */
.L_x_13:
[----:B------:R-:W4:Y:S01]  /*0bd0*/  SHFL.IDX PT, R0, R156, RZ, 0x1f ;  /* 0x00001fff9c007589 */ /* 0x000f2200000e0000 */
[----:B------:R-:W-:Y:S01]  /*0be0*/  ISETP.NE.OR P1, PT, RZ, UR10, !P1 ;  /* 0x0000000aff007c0c */ /* 0x000fe2000cf25670 */
        /* <DEDUP_REMOVED lines=12> */
[----:B------:R4:W3:Y:S01]  /*0cb0*/  SYNCS.EXCH.64 URZ, [UR8+0xf0], UR12 ;  /* 0x0000f00c08ff75b2 */ /* 0x0008e20008000100 */
[----:B------:R4:W1:Y:S01]  /*0cc0*/  SYNCS.EXCH.64 URZ, [UR8+0xe8], UR12 ;  /* 0x0000e80c08ff75b2 */ /* 0x0008620008000100 */
[----:B------:R4:W1:Y:S02]  /*0cd0*/  SYNCS.EXCH.64 URZ, [UR8+0xf8], UR12 ;  /* 0x0000f80c08ff75b2 */ /* 0x0008640008000100 */
[----:B----4-:R-:W-:Y:S01]  /*0ce0*/  NOP ;  /* 0x0000000000007918 */ /* 0x010fe20000000000 */
.L_x_14:
[----:B------:R-:W-:Y:S01]  /*0cf0*/  VOTEU.ALL UP1, P1 ;  /* 0x0000000000ff7886 */ /* 0x000fe20000820000 */
[----:B---3--:R-:W3:Y:S01]  /*0d00*/  LDCU UR8, c[0x0][0x36c] ;  /* 0x00006d80ff0877ac */ /* 0x008ee20008000800 */
[----:B------:R-:W-:Y:S01]  /*0d10*/  NOP ;  /* 0x0000000000007918 */ /* 0x000fe20000000000 */
[----:B------:R-:W-:Y:S01]  /*0d20*/  LOP3.LUT R10, R169, 0x1f, RZ, 0xc0, !PT ;  /* 0x0000001fa90a7812 */ /* 0x000fe200078ec0ff */
[----:B--2---:R-:W-:Y:S01]  /*0d30*/  UMOV UR12, 0x20 ;  /* 0x00000020000c7882 */ /* 0x004fe20000000000 */
[----:B------:R-:W-:Y:S01]  /*0d40*/  @!UP1 UMOV UR7, 0x400 ;  /* 0x0000040000079882 */ /* 0x000fe20000000000 */
[----:B------:R-:W-:-:S04]  /*0d50*/  @!UP1 UIADD3 UR12, UPT, UPT, -UR12, 0x100000, URZ ;  /* 0x001000000c0c9890 */ /* 0x000fc8000fffe1ff */
[----:B------:R-:W-:Y:S02]  /*0d60*/  @!UP1 USHF.L.U32 UR13, UR12, 0xb, URZ ;  /* 0x0000000b0c0d9899 */ /* 0x000fe400080006ff */
[----:B------:R-:W-:Y:S02]  /*0d70*/  @!UP1 USHF.L.U32 UR12, UR12, 0x1, URZ ;  /* 0x000000010c0c9899 */ /* 0x000fe400080006ff */
[----:B------:R-:W-:Y:S01]  /*0d80*/  @!UP1 ULEA UR7, UR37, UR7, 0x18 ;  /* 0x0000000725079291 */ /* 0x000fe2000f8ec0ff */
[----:B------:R-:W-:Y:S01]  /*0d90*/  VOTEU.ALL UP1, P1 ;  /* 0x0000000000ff7886 */ /* 0x000fe20000820000 */
[----:B------:R-:W-:Y:S01]  /*0da0*/  UISETP.NE.AND UP4, UPT, UR10, URZ, UPT ;  /* 0x000000ff0a00728c */ /* 0x000fe2000bf85270 */
[----:B------:R-:W2:Y:S09]  /*0db0*/  FENCE.VIEW.ASYNC.S ;  /* 0x00000000000073c6 */ /* 0x000eb20000000000 */
[----:B--2---:R2:W4:Y:S01]  /*0dc0*/  @!UP1 SYNCS.EXCH.64 URZ, [UR7+0x100], UR12 ;  /* 0x0001000c07ff95b2 */ /* 0x0045220008000100 */
[----:B---3--:R-:W-:-:S09]  /*0dd0*/  UISETP.EQ.U32.AND UP1, UPT, UR8, 0x1, UPT ;  /* 0x000000010800788c */ /* 0x008fd2000bf22070 */
[----:B------:R-:W-:Y:S05]  /*0de0*/  BRA.U !UP1, `(.L_x_15) ;  /* 0x0000000109087547 */ /* 0x000fea000b800000 */
[----:B-1--4-:R-:W-:Y:S01]  /*0df0*/  UCGABAR_ARV ;  /* 0x00000000000079c7 */ /* 0x012fe20008000000 */
[----:B------:R-:W-:Y:S05]  /*0e00*/  BRA `(.L_x_16) ;  /* 0x0000000000047947 */ /* 0x000fea0003800000 */
.L_x_15:
[----:B-1--4-:R-:W-:Y:S01]  /*0e10*/  NOP ;  /* 0x0000000000007918 */ /* 0x012fe20000000000 */
.L_x_16:
[----:B------:R-:W1:Y:S01]  /*0e20*/  S2R R11, SR_CTAID.X ;  /* 0x00000000000b7919 */ /* 0x000e620000002500 */
[----:B------:R-:W-:-:S05]  /*0e30*/  CS2R.32 R154, SR_CgaSize ;  /* 0x00000000009a7805 */ /* 0x000fca0000008a00 */
[----:B------:R-:W-:-:S05]  /*0e40*/  IMAD R154, R154, -0xa0, RZ ;  /* 0xffffff609a9a7824 */ /* 0x000fca00078e02ff */
[----:B------:R-:W-:-:S14]  /*0e50*/  R2UR UR8, R154 ;  /* 0x000000009a0872ca */ /* 0x000fdc00000e0000 */
[----:B------:R-:W3:Y:S01]  /*0e60*/  LDCU UR8, c[0x0][UR8+0x2b0] ;  /* 0x00005600080877ac */ /* 0x000ee20008000800 */
[----:B------:R-:W-:-:S05]  /*0e70*/  CS2R.32 R0, SR_CgaSize ;  /* 0x0000000000007805 */ /* 0x000fca0000008a00 */
[----:B------:R-:W-:-:S06]  /*0e80*/  IMAD R0, R0, -0xa0, RZ ;  /* 0xffffff6000007824 */ /* 0x000fcc00078e02ff */
[----:B------:R-:W4:Y:S01]  /*0e90*/  LDC R0, c[0x0][R0+0x2a0] ;  /* 0x0000a80000007b82 */ /* 0x000f220000000800 */
[----:B------:R-:W-:Y:S01]  /*0ea0*/  PRMT R8, RZ, 0x7610, R8 ;  /* 0x00007610ff087816 */ /* 0x000fe20000000008 */
[----:B------:R-:W3:Y:S01]  /*0eb0*/  S2R R20, SR_CTAID.Y ;  /* 0x0000000000147919 */ /* 0x000ee20000002600 */
[----:B------:R-:W-:-:S05]  /*0ec0*/  CS2R.32 R154, SR_CgaSize ;  /* 0x00000000009a7805 */ /* 0x000fca0000008a00 */
[----:B------:R-:W-:-:S05]  /*0ed0*/  IMAD R154, R154, -0xa0, RZ ;  /* 0xffffff609a9a7824 */ /* 0x000fca00078e02ff */
[----:B--2---:R-:W-:-:S14]  /*0ee0*/  R2UR UR7, R154 ;  /* 0x000000009a0772ca */ /* 0x004fdc00000e0000 */
[----:B------:R-:W2:Y:S01]  /*0ef0*/  LDCU UR7, c[0x0][UR7+0x2b4] ;  /* 0x00005680070777ac */ /* 0x000ea20008000800 */
[----:B------:R-:W-:Y:S01]  /*0f00*/  UISETP.NE.AND UP2, UPT, UR10, 0x2, UPT ;  /* 0x000000020a00788c */ /* 0x000fe2000bf45270 */
[----:B------:R-:W3:Y:S01]  /*0f10*/  LDC R9, c[0x0][0xb24] ;  /* 0x0002c900ff097b82 */ /* 0x000ee20000000800 */
[----:B------:R-:W-:-:S05]  /*0f20*/  CS2R.32 R152, SR_CgaSize ;  /* 0x0000000000987805 */ /* 0x000fca0000008a00 */
[----:B------:R-:W-:-:S06]  /*0f30*/  IMAD R152, R152, -0xa0, RZ ;  /* 0xffffff6098987824 */ /* 0x000fcc00078e02ff */
[----:B------:R-:W4:Y:S08]  /*0f40*/  LDC R152, c[0x0][R152+0x2a4] ;  /* 0x0000a90098987b82 */ /* 0x000f300000000800 */
[----:B------:R-:W4:Y:S01]  /*0f50*/  LDC R72, c[0x0][0xb24] ;  /* 0x0002c900ff487b82 */ /* 0x000f220000000800 */
[----:B-1----:R-:W-:Y:S01]  /*0f60*/  I2FP.F32.U32 R4, R11 ;  /* 0x0000000b00047245 */ /* 0x002fe20000201000 */
[----:B------:R-:W-:-:S06]  /*0f70*/  IMAD.MOV.U32 R21, RZ, RZ, R11 ;  /* 0x000000ffff157224 */ /* 0x000fcc00078e000b */
[----:B------:R-:W1:Y:S01]  /*0f80*/  S2UR UR36, SR_CTAID.Z ;  /* 0x00000000002479c3 */ /* 0x000e620000002700 */
[----:B---3--:R-:W-:Y:S02]  /*0f90*/  ISETP.GE.AND P0, PT, R9, 0x1, PT ;  /* 0x000000010900780c */ /* 0x008fe40003f06270 */
[----:B------:R-:W-:Y:S01]  /*0fa0*/  I2FP.F32.U32 R2, R20 ;  /* 0x0000001400027245 */ /* 0x000fe20000201000 */
[----:B------:R-:W-:-:S04]  /*0fb0*/  FMUL R4, R4, UR8 ;  /* 0x0000000804047c20 */ /* 0x000fc80008400000 */
[----:B--2---:R-:W-:Y:S01]  /*0fc0*/  FMUL R2, R2, UR7 ;  /* 0x0000000702027c20 */ /* 0x004fe20008400000 */
[----:B------:R-:W2:Y:S01]  /*0fd0*/  F2I.U32.TRUNC.NTZ R154, R4 ;  /* 0x00000004009a7305 */ /* 0x000ea2000020f000 */
[----:B------:R-:W3:Y:S07]  /*0fe0*/  LDCU UR7, c[0x0][0xb30] ;  /* 0x00016600ff0777ac */ /* 0x000eee0008000800 */
[----:B------:R-:W1:Y:S01]  /*0ff0*/  F2I.U32.TRUNC.NTZ R3, R2 ;  /* 0x0000000200037305 */ /* 0x000e62000020f000 */
[----:B--2---:R-:W-:-:S04]  /*1000*/  IMAD.MOV R154, RZ, RZ, -R154 ;  /* 0x000000ffff9a7224 */ /* 0x004fc800078e0a9a */
[----:B----4-:R-:W-:Y:S01]  /*1010*/  IMAD R154, R0, R154, R11 ;  /* 0x0000009a009a7224 */ /* 0x010fe200078e020b */
[----:B------:R-:W-:Y:S01]  /*1020*/  PRMT R0, RZ, 0x7610, R0 ;  /* 0x00007610ff007816 */ /* 0x000fe20000000000 */
[----:B---3--:R-:W-:Y:S01]  /*1030*/  UISETP.NE.AND UP3, UPT, UR7, 0x1, UPT ;  /* 0x000000010700788c */ /* 0x008fe2000bf65270 */
[----:B-1----:R-:W-:-:S05]  /*1040*/  IADD3 R3, PT, PT, -R3, RZ, RZ ;  /* 0x000000ff03037210 */ /* 0x002fca0007ffe1ff */
[----:B------:R-:W-:Y:S01]  /*1050*/  IMAD R152, R152, R3, R20 ;  /* 0x0000000398987224 */ /* 0x000fe200078e0214 */
[----:B------:R-:W-:Y:S06]  /*1060*/  BRA.U UP4, `(.L_x_17) ;  /* 0x0000000104247547 */ /* 0x000fec000b800000 */
[----:B------:R-:W-:Y:S01]  /*1070*/  ISETP.NE.AND P1, PT, R152, RZ, PT ;  /* 0x000000ff9800720c */ /* 0x000fe20003f25270 */
[----:B------:R-:W-:Y:S01]  /*1080*/  IMAD.MOV.U32 R0, RZ, RZ, 0x3 ;  /* 0x00000003ff007424 */ /* 0x000fe200078e00ff */
[C---:B------:R-:W-:Y:S02]  /*1090*/  LOP3.LUT R3, R154.reuse, 0xfffffffe, RZ, 0xc0, !PT ;  /* 0xfffffffe9a037812 */ /* 0x040fe400078ec0ff */
[----:B------:R-:W-:Y:S02]  /*10a0*/  ISETP.LT.U32.OR P1, PT, R154, 0x2, !P1 ;  /* 0x000000029a00780c */ /* 0x000fe40004f21470 */
[----:B------:R-:W-:Y:S02]  /*10b0*/  SHF.L.U32 R0, R0, R3, RZ ;  /* 0x0000000300007219 */ /* 0x000fe400000006ff */
[----:B------:R-:W-:Y:S02]  /*10c0*/  SEL R5, RZ, 0x1, !P1 ;  /* 0x00000001ff057807 */ /* 0x000fe40004800000 */
[----:B------:R-:W-:-:S05]  /*10d0*/  SEL R2, RZ, 0x2, !P1 ;  /* 0x00000002ff027807 */ /* 0x000fca0004800000 */
[----:B------:R-:W-:-:S05]  /*10e0*/  IMAD.IADD R2, R5, 0x1, R2 ;  /* 0x0000000105027824 */ /* 0x000fca00078e0202 */
[----:B------:R-:W-:Y:S02]  /*10f0*/  PRMT R8, R2, 0x7610, R8 ;  /* 0x0000761002087816 */ /* 0x000fe40000000008 */
.L_x_17:
[----:B------:R-:W-:Y:S05]  /*1100*/  @!P0 BRA `(.L_x_18) ;  /* 0x0000000000b88947 */ /* 0x000fea0003800000 */
[----:B------:R-:W1:Y:S01]  /*1110*/  LDC.64 R4, c[0x0][0xb18] ;  /* 0x0002c600ff047b82 */ /* 0x000e620000000a00 */
[----:B------:R-:W-:-:S07]  /*1120*/  ISETP.NE.AND P0, PT, R9, 0x1, PT ;  /* 0x000000010900780c */ /* 0x000fce0003f05270 */
[----:B------:R-:W2:Y:S08]  /*1130*/  LDC R14, c[0x0][0xb0c] ;  /* 0x0002c300ff0e7b82 */ /* 0x000eb00000000800 */
[----:B------:R-:W3:Y:S08]  /*1140*/  LDC R13, c[0x0][0x370] ;  /* 0x0000dc00ff0d7b82 */ /* 0x000ef00000000800 */
[----:B------:R-:W4:Y:S01]  /*1150*/  LDC R16, c[0x0][0x374] ;  /* 0x0000dd00ff107b82 */ /* 0x000f220000000800 */
[----:B-1----:R-:W-:-:S07]  /*1160*/  ISETP.NE.AND P1, PT, R4, 0x1, PT ;  /* 0x000000010400780c */ /* 0x002fce0003f25270 */
[----:B------:R-:W3:Y:S01]  /*1170*/  LDC.64 R6, c[0x0][0xb10] ;  /* 0x0002c400ff067b82 */ /* 0x000ee20000000a00 */
[----:B--2---:R-:W-:-:S07]  /*1180*/  ISETP.NE.AND P2, PT, R14, 0x1, PT ;  /* 0x000000010e00780c */ /* 0x004fce0003f45270 */
[----:B------:R-:W1:Y:S08]  /*1190*/  LDC R12, c[0x0][0xb20] ;  /* 0x0002c800ff0c7b82 */ /* 0x000e700000000800 */
[----:B------:R-:W2:Y:S01]  /*11a0*/  LDC.64 R2, c[0x0][0xb28] ;  /* 0x0002ca00ff027b82 */ /* 0x000ea20000000a00 */
[----:B----4-:R-:W-:-:S04]  /*11b0*/  IMAD.HI.U32 R15, R16, R5, RZ ;  /* 0x00000005100f7227 */ /* 0x010fc800078e00ff */
[----:B------:R-:W-:-:S04]  /*11c0*/  IMAD.HI.U32 R5, R20, R5, RZ ;  /* 0x0000000514057227 */ /* 0x000fc800078e00ff */
[----:B---3--:R-:W-:-:S04]  /*11d0*/  IMAD.HI.U32 R18, R13, R6, RZ ;  /* 0x000000060d127227 */ /* 0x008fc800078e00ff */
[C---:B------:R-:W-:Y:S01]  /*11e0*/  IMAD.HI.U32 R22, R11.reuse, R6, RZ ;  /* 0x000000060b167227 */ /* 0x040fe200078e00ff */
[-C--:B------:R-:W-:Y:S02]  /*11f0*/  @P2 SHF.R.U32.HI R13, RZ, R7.reuse, R18 ;  /* 0x00000007ff0d2219 */ /* 0x080fe40000011612 */
[-C--:B-1----:R-:W-:Y:S02]  /*1200*/  @P1 SHF.R.U32.HI R16, RZ, R12.reuse, R15 ;  /* 0x0000000cff101219 */ /* 0x082fe4000001160f */
[----:B------:R-:W-:Y:S02]  /*1210*/  SHF.R.U32.HI R5, RZ, R12, R5 ;  /* 0x0000000cff057219 */ /* 0x000fe40000011605 */
[----:B------:R-:W-:Y:S02]  /*1220*/  SHF.R.U32.HI R22, RZ, R7, R22 ;  /* 0x00000007ff167219 */ /* 0x000fe40000011616 */
[----:B------:R-:W-:Y:S01]  /*1230*/  SEL R5, R20, R5, !P1 ;  /* 0x0000000514057207 */ /* 0x000fe20004800000 */
[----:B--2---:R-:W-:Y:S01]  /*1240*/  IMAD.HI.U32 R18, R16, R2, RZ ;  /* 0x0000000210127227 */ /* 0x004fe200078e00ff */
[----:B------:R-:W-:-:S02]  /*1250*/  SEL R21, R11, R22, !P2 ;  /* 0x000000160b157207 */ /* 0x000fc40005000000 */
[----:B------:R-:W-:Y:S01]  /*1260*/  IADD3 R7, PT, PT, -R5, RZ, RZ ;  /* 0x000000ff05077210 */ /* 0x000fe20007ffe1ff */
[----:B------:R-:W-:Y:S01]  /*1270*/  IMAD.HI.U32 R6, R13, R2, RZ ;  /* 0x000000020d067227 */ /* 0x000fe200078e00ff */
[----:B------:R-:W-:-:S03]  /*1280*/  @P0 SHF.R.U32.HI R16, RZ, R3, R18 ;  /* 0x00000003ff100219 */ /* 0x000fc60000011612 */
[----:B------:R-:W-:Y:S01]  /*1290*/  IMAD R7, R4, R7, R20 ;  /* 0x0000000704077224 */ /* 0x000fe200078e0214 */
[----:B------:R-:W-:Y:S01]  /*12a0*/  @P0 SHF.R.U32.HI R13, RZ, R3, R6 ;  /* 0x00000003ff0d0219 */ /* 0x000fe20000011606 */
[----:B------:R-:W-:-:S04]  /*12b0*/  IMAD R16, R16, R9, RZ ;  /* 0x0000000910107224 */ /* 0x000fc800078e02ff */
[----:B------:R-:W-:Y:S01]  /*12c0*/  IMAD R6, R13, R9, RZ ;  /* 0x000000090d067224 */ /* 0x000fe200078e02ff */
[----:B------:R-:W-:-:S04]  /*12d0*/  ISETP.GE.AND P1, PT, R5, R16, PT ;  /* 0x000000100500720c */ /* 0x000fc80003f26270 */
[----:B------:R-:W-:Y:S01]  /*12e0*/  ISETP.GE.OR P1, PT, R21, R6, P1 ;  /* 0x000000061500720c */ /* 0x000fe20000f26670 */
[----:B------:R-:W-:-:S05]  /*12f0*/  IMAD.HI.U32 R6, R5, R2, RZ ;  /* 0x0000000205067227 */ /* 0x000fca00078e00ff */
[----:B------:R-:W-:-:S04]  /*1300*/  SHF.R.U32.HI R6, RZ, R3, R6 ;  /* 0x00000003ff067219 */ /* 0x000fc80000011606 */
[----:B------:R-:W-:-:S03]  /*1310*/  SEL R6, R5, R6, !P0 ;  /* 0x0000000605067207 */ /* 0x000fc60004000000 */
[----:B------:R-:W-:Y:S01]  /*1320*/  @!P1 IMAD.HI.U32 R12, R21, R2, RZ ;  /* 0x00000002150c9227 */ /* 0x000fe200078e00ff */
[----:B------:R-:W-:-:S04]  /*1330*/  IADD3 R2, PT, PT, -R6, RZ, RZ ;  /* 0x000000ff06027210 */ /* 0x000fc80007ffe1ff */
[----:B------:R-:W-:Y:S01]  /*1340*/  @!P1 SHF.R.U32.HI R12, RZ, R3, R12 ;  /* 0x00000003ff0c9219 */ /* 0x000fe2000001160c */
[----:B------:R-:W-:-:S03]  /*1350*/  IMAD R2, R9, R2, R5 ;  /* 0x0000000209027224 */ /* 0x000fc600078e0205 */
[----:B------:R-:W-:-:S05]  /*1360*/  @!P1 SEL R3, R21, R12, !P0 ;  /* 0x0000000c15039207 */ /* 0x000fca0004000000 */
[--C-:B------:R-:W-:Y:S02]  /*1370*/  @!P1 IMAD.IADD R6, R6, 0x1, -R3.reuse ;  /* 0x0000000106069824 */ /* 0x100fe400078e0a03 */
[----:B------:R-:W-:Y:S01]  /*1380*/  @!P1 IMAD R3, R2, R13, R3 ;  /* 0x0000000d02039224 */ /* 0x000fe200078e0203 */
[----:B------:R-:W-:Y:S01]  /*1390*/  IADD3 R2, PT, PT, -R21, RZ, RZ ;  /* 0x000000ff15027210 */ /* 0x000fe20007ffe1ff */
[----:B------:R-:W-:Y:S02]  /*13a0*/  @!P1 IMAD R5, R6, R9, R21 ;  /* 0x0000000906059224 */ /* 0x000fe400078e0215 */
[----:B------:R-:W-:Y:S02]  /*13b0*/  @!P1 IMAD.MOV.U32 R21, RZ, RZ, R3 ;  /* 0x000000ffff159224 */ /* 0x000fe400078e0003 */
[----:B------:R-:W-:Y:S02]  /*13c0*/  IMAD R2, R14, R2, R11 ;  /* 0x000000020e027224 */ /* 0x000fe400078e020b */
[----:B------:R-:W-:-:S02]  /*13d0*/  IMAD R20, R5, R4, R7 ;  /* 0x0000000405147224 */ /* 0x000fc400078e0207 */
[----:B------:R-:W-:Y:S02]  /*13e0*/  IMAD R21, R21, R14, R2 ;  /* 0x0000000e15157224 */ /* 0x000fe400078e0202 */
.L_x_18:
[----:B------:R-:W-:Y:S05]  /*13f0*/  BRA.U UP3, `(.L_x_19) ;  /* 0x0000000103407547 */ /* 0x000fea000b800000 */
[----:B------:R-:W1:Y:S08]  /*1400*/  LDC.64 R4, c[0x0][0xb10] ;  /* 0x0002c400ff047b82 */ /* 0x000e700000000a00 */
[----:B------:R-:W2:Y:S08]  /*1410*/  LDC.64 R2, c[0x0][0xb18] ;  /* 0x0002c600ff027b82 */ /* 0x000eb00000000a00 */
[----:B------:R-:W3:Y:S08]  /*1420*/  LDC R6, c[0x0][0xb20] ;  /* 0x0002c800ff067b82 */ /* 0x000ef00000000800 */
[----:B------:R-:W4:Y:S01]  /*1430*/  LDC R12, c[0x0][0xb0c] ;  /* 0x0002c300ff0c7b82 */ /* 0x000f220000000800 */
[----:B-1----:R-:W-:-:S05]  /*1440*/  IMAD.HI.U32 R4, R21, R4, RZ ;  /* 0x0000000415047227 */ /* 0x002fca00078e00ff */
[----:B------:R-:W-:Y:S01]  /*1450*/  SHF.R.U32.HI R4, RZ, R5, R4 ;  /* 0x00000005ff047219 */ /* 0x000fe20000011604 */
[----:B--2---:R-:W-:Y:S01]  /*1460*/  IMAD.HI.U32 R3, R20, R3, RZ ;  /* 0x0000000314037227 */ /* 0x004fe200078e00ff */
[----:B------:R-:W-:-:S04]  /*1470*/  ISETP.NE.AND P0, PT, R2, 0x1, PT ;  /* 0x000000010200780c */ /* 0x000fc80003f05270 */
[----:B---3--:R-:W-:-:S04]  /*1480*/  SHF.R.U32.HI R3, RZ, R6, R3 ;  /* 0x00000006ff037219 */ /* 0x008fc80000011603 */
[----:B------:R-:W-:Y:S02]  /*1490*/  SEL R3, R20, R3, !P0 ;  /* 0x0000000314037207 */ /* 0x000fe40004000000 */
[----:B----4-:R-:W-:-:S04]  /*14a0*/  ISETP.NE.AND P1, PT, R12, 0x1, PT ;  /* 0x000000010c00780c */ /* 0x010fc80003f25270 */
[----:B------:R-:W-:-:S05]  /*14b0*/  SEL R6, R21, R4, !P1 ;  /* 0x0000000415067207 */ /* 0x000fca0004800000 */
[----:B------:R-:W-:Y:S02]  /*14c0*/  IMAD.IADD R4, R3, 0x1, -R6 ;  /* 0x0000000103047824 */ /* 0x000fe400078e0a06 */
[----:B------:R-:W-:Y:S02]  /*14d0*/  IMAD.IADD R3, R6, 0x1, -R3 ;  /* 0x0000000106037824 */ /* 0x000fe400078e0a03 */
[----:B------:R-:W-:Y:S02]  /*14e0*/  IMAD R21, R4, R12, R21 ;  /* 0x0000000c04157224 */ /* 0x000fe400078e0215 */
[----:B------:R-:W-:Y:S02]  /*14f0*/  IMAD R20, R3, R2, R20 ;  /* 0x0000000203147224 */ /* 0x000fe400078e0214 */
.L_x_19:
[----:B------:R-:W-:Y:S05]  /*1500*/  BRA.U !UP1, `(.L_x_20) ;  /* 0x00000001090c7547 */ /* 0x000fea000b800000 */
[----:B------:R-:W-:Y:S01]  /*1510*/  UCGABAR_WAIT ;  /* 0x0000000000007dc7 */ /* 0x000fe20008000000 */
[----:B------:R-:W-:Y:S01]  /*1520*/  CCTL.IVALL ;  /* 0x00000000ff00798f */ /* 0x000fe20002000000 */
[----:B------:R-:W-:Y:S05]  /*1530*/  BRA `(.L_x_21) ;  /* 0x0000000000047947 */ /* 0x000fea0003800000 */
.L_x_20:
[----:B------:R-:W-:Y:S06]  /*1540*/  BAR.SYNC.DEFER_BLOCKING 0x0 ;  /* 0x0000000000007b1d */ /* 0x000fec0000010000 */
.L_x_21:
[----:B------:R-:W-:Y:S05]  /*1550*/  BRA.U UP2, `(.L_x_22) ;  /* 0x0000001102cc7547 */ /* 0x000fea000b800000 */
[----:B------:R-:W1:Y:S01]  /*1560*/  LDCU UR4, c[0x0][0x38c] ;  /* 0x00007180ff0477ac */ /* 0x000e620008000800 */
[----:B------:R-:W2:Y:S01]  /*1570*/  LDC R9, c[0x0][0x370] ;  /* 0x0000dc00ff097b82 */ /* 0x000ea20000000800 */
[----:B------:R-:W-:Y:S01]  /*1580*/  IMAD.SHL.U32 R16, R11, 0x80, RZ ;  /* 0x000000800b107824 */ /* 0x000fe200078e00ff */
[----:B------:R-:W-:Y:S01]  /*1590*/  PLOP3.LUT P1, PT, PT, PT, UP5, 0x80, 0x8 ;  /* 0x000000000008781c */ /* 0x000fe20003f2f058 */
[----:B------:R-:W-:Y:S01]  /*15a0*/  HFMA2 R12, -RZ, RZ, 0, 0 ;  /* 0x00000000ff0c7431 */ /* 0x000fe200000001ff */
[----:B------:R-:W-:Y:S01]  /*15b0*/  UISETP.NE.AND UP1, UPT, UR10, URZ, UPT ;  /* 0x000000ff0a00728c */ /* 0x000fe2000bf25270 */
[----:B------:R-:W-:Y:S01]  /*15c0*/  ISETP.NE.AND P4, PT, R10, RZ, P5 ;  /* 0x000000ff0a00720c */ /* 0x000fe20002f85270 */
[----:B------:R-:W-:Y:S01]  /*15d0*/  IMAD.MOV.U32 R15, RZ, RZ, 0x1 ;  /* 0x00000001ff0f7424 */ /* 0x000fe200078e00ff */
[----:B------:R-:W-:Y:S01]  /*15e0*/  PLOP3.LUT P1, PT, P1, PT, PT, 0x8, 0x80 ;  /* 0x000000000080781c */ /* 0x000fe20000f2e170 */
[----:B------:R-:W3:Y:S01]  /*15f0*/  LDC R0, c[0x0][0x374] ;  /* 0x0000dd00ff007b82 */ /* 0x000ee20000000800 */
[----:B------:R-:W-:Y:S01]  /*1600*/  IMAD.MOV.U32 R14, RZ, RZ, RZ ;  /* 0x000000ffff0e7224 */ /* 0x000fe200078e00ff */
[----:B------:R-:W-:Y:S01]  /*1610*/  MOV R8, 0x1 ;  /* 0x0000000100087802 */ /* 0x000fe20000000f00 */
[----:B------:R-:W-:Y:S01]  /*1620*/  IMAD.MOV.U32 R10, RZ, RZ, RZ ;  /* 0x000000ffff0a7224 */ /* 0x000fe200078e00ff */
[----:B------:R-:W-:Y:S01]  /*1630*/  LOP3.LUT R16, R16, 0x80, RZ, 0xc0, !PT ;  /* 0x0000008010107812 */ /* 0x000fe200078ec0ff */
[----:B------:R-:W4:Y:S01]  /*1640*/  LDCU.64 UR14, c[0x0][0x348] ;  /* 0x00006900ff0e77ac */ /* 0x000f220008000a00 */
[----:B-1----:R-:W-:-:S02]  /*1650*/  UIADD3 UR5, UPT, UPT, UR4, 0x7f, URZ ;  /* 0x0000007f04057890 */ /* 0x002fc4000fffe0ff */
[----:B------:R-:W-:Y:S02]  /*1660*/  USEL UR22, UR6, 0x2, UP1 ;  /* 0x0000000206167887 */ /* 0x000fe40008800000 */
[----:B------:R-:W-:Y:S01]  /*1670*/  USHF.R.S32.HI UR7, URZ, 0x1f, UR5 ;  /* 0x0000001fff077899 */ /* 0x000fe20008011405 */
[----:B------:R-:W-:-:S03]  /*1680*/  UMOV UR23, URZ ;  /* 0x000000ff00177c82 */ /* 0x000fc60008000000 */
[----:B------:R-:W-:Y:S02]  /*1690*/  ULEA.HI UR7, UR7, UR5, URZ, 0x7 ;  /* 0x0000000507077291 */ /* 0x000fe4000f8f38ff */
[----:B------:R-:W-:Y:S02]  /*16a0*/  UIADD3 UR5, UPT, UPT, UR4, -0x1, URZ ;  /* 0xffffffff04057890 */ /* 0x000fe4000fffe0ff */
[----:B------:R-:W-:Y:S02]  /*16b0*/  USHF.R.S32.HI UR7, URZ, 0x7, UR7 ;  /* 0x00000007ff077899 */ /* 0x000fe40008011407 */
[----:B------:R-:W-:Y:S02]  /*16c0*/  UISETP.GE.U32.AND UP2, UPT, UR5, -0xff, UPT ;  /* 0xffffff010500788c */ /* 0x000fe4000bf46070 */
[----:B------:R-:W-:Y:S02]  /*16d0*/  UISETP.LT.U32.AND UP0, UPT, UR7, 0x5, UPT ;  /* 0x000000050700788c */ /* 0x000fe4000bf01070 */
[----:B------:R-:W-:-:S02]  /*16e0*/  UIADD3 UR4, UPT, UPT, UR4, 0xfe, URZ ;  /* 0x000000fe04047890 */ /* 0x000fc4000fffe0ff */
[----:B------:R-:W-:-:S04]  /*16f0*/  USEL UR5, UR7, 0x5, UP0 ;  /* 0x0000000507057887 */ /* 0x000fc80008000000 */
[----:B------:R-:W-:Y:S02]  /*1700*/  UIADD3 UR21, UPT, UPT, UR5, -0x1, URZ ;  /* 0xffffffff05157890 */ /* 0x000fe4000fffe0ff */
[----:B------:R-:W-:Y:S02]  /*1710*/  @UP2 UIADD3 UR21, UPT, UPT, UR5, URZ, URZ ;  /* 0x000000ff05152290 */ /* 0x000fe4000fffe0ff */
[----:B------:R-:W-:Y:S02]  /*1720*/  UIADD3 UR24, UPT, UPT, UR7, -UR5, URZ ;  /* 0x8000000507187290 */ /* 0x000fe4000fffe0ff */
[----:B------:R-:W-:Y:S02]  /*1730*/  UIADD3 UR13, UPT, UPT, UR21, 0x1, URZ ;  /* 0x00000001150d7890 */ /* 0x000fe4000fffe0ff */
[----:B--2-4-:R-:W-:-:S12]  /*1740*/  UIADD3 UR21, UPT, UPT, -UR21, URZ, URZ ;  /* 0x000000ff15157290 */ /* 0x014fd8000fffe1ff */
.L_x_42:
[----:B------:R-:W-:Y:S01]  /*1750*/  UISETP.NE.AND UP0, UPT, UR37, URZ, UPT ;  /* 0x000000ff2500728c */ /* 0x000fe2000bf05270 */
[----:B------:R-:W1:Y:S08]  /*1760*/  S2UR UR37, SR_CgaCtaId ;  /* 0x00000000002579c3 */ /* 0x000e700000008800 */
[----:B------:R-:W-:Y:S05]  /*1770*/  BRA.U UP0, `(.L_x_23) ;  /* 0x0000000100347547 */ /* 0x000fea000b800000 */
[----:B------:R-:W2:Y:S01]  /*1780*/  S2R R2, SR_CgaCtaId ;  /* 0x0000000000027919 */ /* 0x000ea20000008800 */
[----:B------:R-:W-:-:S04]  /*1790*/  MOV R3, 0x400 ;  /* 0x0000040000037802 */ /* 0x000fc80000000f00 */
[----:B--2---:R-:W-:Y:S02]  /*17a0*/  LEA R3, R2, R3, 0x18 ;  /* 0x0000000302037211 */ /* 0x004fe400078ec0ff */
[----:B------:R-:W-:-:S03]  /*17b0*/  SHF.L.U32 R2, R8, 0x1f, RZ ;  /* 0x0000001f08027819 */ /* 0x000fc600000006ff */
[----:B------:R-:W-:-:S04]  /*17c0*/  IMAD R3, R10, 0x8, R3 ;  /* 0x000000080a037824 */ /* 0x000fc800078e0203 */
[----:B------:R-:W2:Y:S02]  /*17d0*/  SYNCS.PHASECHK.TRANS64.TRYWAIT P0, [R3+URZ+0xf0], R2 ;  /* 0x0000f002030075a7 */ /* 0x000ea400080011ff */
[----:B--2---:R-:W-:Y:S05]  /*17e0*/  @!P0 BRA `(.L_x_24) ;  /* 0x000000a000388947 */ /* 0x004fea0003800000 */
.L_x_142:
[----:B------:R-:W-:Y:S01]  /*17f0*/  VIADD R10, R10, 0x1 ;  /* 0x000000010a0a7836 */ /* 0x000fe20000000000 */
[----:B------:R2:W-:Y:S04]  /*1800*/  SYNCS.ARRIVE.TRANS64.A1T0 RZ, [R3+URZ+0xe0], RZ ;  /* 0x0000e0ff03ff79a7 */ /* 0x0005e800081000ff */
[----:B------:R-:W-:-:S04]  /*1810*/  ISETP.NE.AND P0, PT, R10, 0x2, PT ;  /* 0x000000020a00780c */ /* 0x000fc80003f05270 */
[----:B------:R-:W-:Y:S02]  /*1820*/  SEL R10, R10, RZ, P0 ;  /* 0x000000ff0a0a7207 */ /* 0x000fe40000000000 */
[----:B--2---:R-:W-:-:S04]  /*1830*/  SEL R3, RZ, 0x1, P0 ;  /* 0x00000001ff037807 */ /* 0x004fc80000000000 */
[----:B------:R-:W-:-:S07]  /*1840*/  LOP3.LUT R8, R8, R3, RZ, 0x3c, !PT ;  /* 0x0000000308087212 */ /* 0x000fce00078e3cff */
.L_x_23:
[----:B------:R-:W-:Y:S01]  /*1850*/  UMOV UR6, 0x400 ;  /* 0x0000040000067882 */ /* 0x000fe20000000000 */
[----:B------:R-:W-:Y:S01]  /*1860*/  LEA.HI R3, R21, R21, RZ, 0x1 ;  /* 0x0000001515037211 */ /* 0x000fe200078f08ff */
[----:B-1----:R-:W-:Y:S01]  /*1870*/  ULEA UR6, UR37, UR6, 0x18 ;  /* 0x0000000625067291 */ /* 0x002fe2000f8ec0ff */
[----:B------:R-:W-:Y:S01]  /*1880*/  SHF.L.U32 R2, R15, 0x1f, RZ ;  /* 0x0000001f0f027819 */ /* 0x000fe200000006ff */
[----:B------:R-:W-:Y:S01]  /*1890*/  UISETP.GE.U32.AND UP0, UPT, UR4, 0xff, UPT ;  /* 0x000000ff0400788c */ /* 0x000fe2000bf06070 */
[C---:B------:R-:W-:Y:S01]  /*18a0*/  R2UR UR9, R16.reuse ;  /* 0x00000000100972ca */ /* 0x040fe200000e0000 */
[----:B------:R-:W-:Y:S01]  /*18b0*/  ULEA UR8, UR23, UR6, 0x3 ;  /* 0x0000000617087291 */ /* 0x000fe2000f8e18ff */
[----:B------:R-:W-:Y:S01]  /*18c0*/  IMAD.SHL.U32 R3, R3, 0x80, RZ ;  /* 0x0000008003037824 */ /* 0x000fe200078e00ff */
[----:B------:R-:W-:Y:S01]  /*18d0*/  R2UR UR11, R16 ;  /* 0x00000000100b72ca */ /* 0x000fe200000e0000 */
[----:B------:R-:W-:-:S03]  /*18e0*/  UMOV UR25, URZ ;  /* 0x000000ff00197c82 */ /* 0x000fc60008000000 */
[----:B------:R-:W-:-:S03]  /*18f0*/  R2UR UR35, R3 ;  /* 0x00000000032372ca */ /* 0x000fc600000e0000 */
[----:B------:R1:W2:Y:S01]  /*1900*/  SYNCS.PHASECHK.TRANS64.TRYWAIT P0, [UR8+0x28], R2 ;  /* 0x00002802ff0075a7 */ /* 0x0002a20008001108 */
[----:B------:R-:W-:-:S09]  /*1910*/  R2UR UR8, R20 ;  /* 0x00000000140872ca */ /* 0x000fd200000e0000 */
[----:B------:R-:W-:-:S04]  /*1920*/  ULOP3.LUT UR35, UR9, 0xffffff00, UR35, 0xf8, !UPT ;  /* 0xffffff0009237892 */ /* 0x000fc8000f8ef823 */
[----:B------:R-:W-:Y:S01]  /*1930*/  ULEA UR11, UR8, UR11, 0x8 ;  /* 0x0000000b080b7291 */ /* 0x000fe2000f8e40ff */
[----:B------:R-:W-:Y:S11]  /*1940*/  BRA.U !UP0, `(.L_x_25) ;  /* 0x0000000108bc7547 */ /* 0x000ff6000b800000 */
[----:B------:R-:W-:Y:S01]  /*1950*/  UMOV UR16, UR21 ;  /* 0x0000001500107c82 */ /* 0x000fe20008000000 */
[----:B------:R-:W-:Y:S01]  /*1960*/  UMOV UR17, UR23 ;  /* 0x0000001700117c82 */ /* 0x000fe20008000000 */
[----:B------:R-:W-:-:S05]  /*1970*/  UMOV UR34, URZ ;  /* 0x000000ff00227c82 */ /* 0x000fca0008000000 */
.L_x_31:
[----:B------:R-:W-:Y:S01]  /*1980*/  ULEA UR33, UR17, UR6, 0x3 ;  /* 0x0000000611217291 */ /* 0x000fe2000f8e18ff */
[----:B------:R-:W-:Y:S01]  /*1990*/  @P5 MOV R3, 0x10000 ;  /* 0x0001000000035802 */ /* 0x000fe20000000f00 */
[----:B-12-4-:R-:W-:Y:S10]  /*19a0*/  @P0 BRA `(.L_x_26) ;  /* 0x00000000000c0947 */ /* 0x016ff40003800000 */
[----:B------:R-:W-:-:S04]  /*19b0*/  SHF.L.U32 R5, R15, 0x1f, RZ ;  /* 0x0000001f0f057819 */ /* 0x000fc800000006ff */
[----:B------:R-:W2:Y:S02]  /*19c0*/  SYNCS.PHASECHK.TRANS64.TRYWAIT P0, [UR33+0x28], R5 ;  /* 0x00002805ff0075a7 */ /* 0x000ea40008001121 */
[----:B--2---:R-:W-:Y:S05]  /*19d0*/  @!P0 BRA `(.L_x_27) ;  /* 0x0000009c00d08947 */ /* 0x004fea0003800000 */
.L_x_26:
[----:B------:R2:W-:Y:S01]  /*19e0*/  @P5 SYNCS.ARRIVE.TRANS64 RZ, [UR33], R3 ;  /* 0x00000003ffff59a7 */ /* 0x0005e20008000021 */
[----:B------:R-:W-:Y:S02]  /*19f0*/  ULOP3.LUT UR8, UR22, 0x2, URZ, 0xfc, !UPT ;  /* 0x0000000216087892 */ /* 0x000fe4000f8efcff */
[----:B------:R-:W-:Y:S02]  /*1a00*/  UIADD3 UR16, UPT, UPT, UR16, 0x1, URZ ;  /* 0x0000000110107890 */ /* 0x000fe4000fffe0ff */
[----:B------:R-:W-:Y:S02]  /*1a10*/  UISETP.NE.AND UP0, UPT, UR8, 0x2, UPT ;  /* 0x000000020800788c */ /* 0x000fe4000bf05270 */
[----:B------:R-:W-:-:S07]  /*1a20*/  UISETP.NE.AND UP2, UPT, UR16, 0x1, UPT ;  /* 0x000000011000788c */ /* 0x000fce000bf45270 */
[----:B------:R-:W-:Y:S05]  /*1a30*/  BRA.U UP0, `(.L_x_28) ;  /* 0x0000000100047547 */ /* 0x000fea000b800000 */
[----:B------:R-:W-:Y:S05]  /*1a40*/  BPT.TRAP 0x1 ;  /* 0x000000040000795c */ /* 0x000fea0000300000 */
.L_x_28:
[----:B------:R-:W-:Y:S04]  /*1a50*/  BSSY.RECONVERGENT B0, `(.L_x_29) ;  /* 0x0000003000007945 */ /* 0x000fe80003800200 */
[----:B------:R-:W-:Y:S05]  /*1a60*/  @!P4 BRA `(.L_x_30) ;  /* 0x000000000004c947 */ /* 0x000fea0003800000 */
[----:B------:R-:W-:Y:S05]  /*1a70*/  BPT.TRAP 0x1 ;  /* 0x000000040000795c */ /* 0x000fea0000300000 */
.L_x_30:
[----:B------:R-:W-:Y:S05]  /*1a80*/  BSYNC.RECONVERGENT B0 ;  /* 0x0000000000007941 */ /* 0x000fea0003800200 */
.L_x_29:
[----:B------:R-:W-:Y:S02]  /*1a90*/  UIADD3 UR23, UPT, UPT, UR17, 0x1, URZ ;  /* 0x0000000111177890 */ /* 0x000fe4000fffe0ff */
[----:B------:R-:W-:Y:S02]  /*1aa0*/  UIADD3 UR28, UP1, UPT, UR14, 0x80, URZ ;  /* 0x000000800e1c7890 */ /* 0x000fe4000ff3e0ff */
[----:B------:R-:W-:Y:S02]  /*1ab0*/  UISETP.NE.AND UP0, UPT, UR23, 0x5, UPT ;  /* 0x000000051700788c */ /* 0x000fe4000bf05270 */
[----:B------:R-:W-:Y:S02]  /*1ac0*/  ULOP3.LUT UR33, UR33, 0xfefffff8, URZ, 0xc0, !UPT ;  /* 0xfefffff821217892 */ /* 0x000fe4000f8ec0ff */
[----:B------:R-:W-:Y:S02]  /*1ad0*/  USEL UR9, URZ, 0x1, UP0 ;  /* 0x00000001ff097887 */ /* 0x000fe40008000000 */
[----:B------:R-:W-:-:S02]  /*1ae0*/  USEL UR23, UR23, URZ, UP0 ;  /* 0x000000ff17177287 */ /* 0x000fc40008000000 */
[----:B------:R-:W-:Y:S02]  /*1af0*/  UIADD3 UR26, UP0, UPT, UR14, 0x180, URZ ;  /* 0x000001800e1a7890 */ /* 0x000fe4000ff1e0ff */
[----:B------:R-:W-:Y:S01]  /*1b00*/  ULEA UR8, UR23, UR6, 0x3 ;  /* 0x0000000617087291 */ /* 0x000fe2000f8e18ff */
[----:B------:R-:W-:Y:S01]  /*1b10*/  LOP3.LUT R15, R15, UR9, RZ, 0x3c, !PT ;  /* 0x000000090f0f7c12 */ /* 0x000fe2000f8e3cff */
[----:B------:R-:W-:Y:S02]  /*1b20*/  UIADD3.X UR29, UPT, UPT, URZ, UR15, URZ, UP1, !UPT ;  /* 0x0000000fff1d7290 */ /* 0x000fe40008ffe4ff */
[----:B------:R-:W-:Y:S01]  /*1b30*/  UIADD3.X UR27, UPT, UPT, URZ, UR15, URZ, UP0, !UPT ;  /* 0x0000000fff1b7290 */ /* 0x000fe200087fe4ff */
[----:B-1----:R-:W-:Y:S01]  /*1b40*/  SHF.L.U32 R2, R15, 0x1f, RZ ;  /* 0x0000001f0f027819 */ /* 0x002fe200000006ff */
[----:B------:R-:W-:Y:S01]  /*1b50*/  UMOV UR18, 0x0 ;  /* 0x0000000000127882 */ /* 0x000fe20000000000 */
[----:B------:R-:W-:Y:S01]  /*1b60*/  UMOV UR19, 0x10000000 ;  /* 0x1000000000137882 */ /* 0x000fe20000000000 */
[----:B------:R-:W-:Y:S01]  /*1b70*/  UMOV UR10, UR34 ;  /* 0x00000022000a7c82 */ /* 0x000fe20008000000 */
[----:B------:R4:W1:Y:S01]  /*1b80*/  SYNCS.PHASECHK.TRANS64.TRYWAIT P0, [UR8+0x28], R2 ;  /* 0x00002802ff0075a7 */ /* 0x0008620008001108 */
[----:B------:R-:W-:Y:S01]  /*1b90*/  ULEA UR8, UR17, UR6, 0xe ;  /* 0x0000000611087291 */ /* 0x000fe2000f8e70ff */
[----:B------:R-:W-:Y:S01]  /*1ba0*/  UMOV UR12, UR36 ;  /* 0x00000024000c7c82 */ /* 0x000fe20008000000 */
[----:B------:R-:W-:-:S02]  /*1bb0*/  UMOV UR9, UR33 ;  /* 0x0000002100097c82 */ /* 0x000fc40008000000 */
[----:B------:R-:W-:Y:S02]  /*1bc0*/  UIADD3 UR32, UPT, UPT, UR8, 0xc400, URZ ;  /* 0x0000c40008207890 */ /* 0x000fe4000fffe0ff */
[----:B------:R-:W-:Y:S01]  /*1bd0*/  UIADD3 UR8, UPT, UPT, UR8, 0x20400, URZ ;  /* 0x0002040008087890 */ /* 0x000fe2000fffe0ff */
[----:B------:R-:W-:Y:S01]  /*1be0*/  UMOV UR25, UR13 ;  /* 0x0000000d00197c82 */ /* 0x000fe20008000000 */
[----:B------:R-:W-:-:S05]  /*1bf0*/  UMOV UR17, UR23 ;  /* 0x0000001700117c82 */ /* 0x000fca0008000000 */
[----:B------:R2:W-:Y:S02]  /*1c00*/  UTMALDG.3D.2CTA [UR32], [UR28], desc[UR18] ;  /* 0x000012201c0075b4 */ /* 0x0005e40008211000 */
[----:B------:R4:W-:Y:S01]  /*1c10*/  UTMALDG.3D.2CTA [UR8], [UR26], desc[UR18] ;  /* 0x000012081a0075b4 */ /* 0x0009e20008211000 */
[----:B--2---:R-:W-:Y:S01]  /*1c20*/  UIADD3 UR34, UPT, UPT, UR34, 0x80, URZ ;  /* 0x0000008022227890 */ /* 0x004fe2000fffe0ff */
[----:B------:R-:W-:Y:S11]  /*1c30*/  BRA.U UP2, `(.L_x_31) ;  /* 0xfffffffd02507547 */ /* 0x000ff6000b83ffff */
.L_x_25:
[----:B----4-:R-:W-:Y:S01]  /*1c40*/  ULEA UR8, UR23, UR6, 0x3 ;  /* 0x0000000617087291 */ /* 0x010fe2000f8e18ff */
[----:B-1----:R-:W-:Y:S01]  /*1c50*/  SHF.L.U32 R2, R15, 0x1f, RZ ;  /* 0x0000001f0f027819 */ /* 0x002fe200000006ff */
[----:B------:R-:W-:Y:S01]  /*1c60*/  @!P1 SYNCS.ARRIVE.TRANS64.A1T0 RZ, [UR6+0x98], RZ ;  /* 0x000098ffffff99a7 */ /* 0x000fe20008100006 */
[----:B------:R-:W-:-:S06]  /*1c70*/  UISETP.GT.AND UP0, UPT, UR7, UR5, UPT ;  /* 0x000000050700728c */ /* 0x000fcc000bf04270 */
[----:B--2---:R1:W2:Y:S03]  /*1c80*/  SYNCS.PHASECHK.TRANS64.TRYWAIT P0, [UR8+0x28], R2 ;  /* 0x00002802ff0075a7 */ /* 0x0042a60008001108 */
[----:B------:R-:W-:Y:S05]  /*1c90*/  BRA.U !UP0, `(.L_x_32) ;  /* 0x0000000108bc7547 */ /* 0x000fea000b800000 */
[----:B------:R-:W-:Y:S01]  /*1ca0*/  UIADD3 UR26, UPT, UPT, UR24, UR25, URZ ;  /* 0x00000019181a7290 */ /* 0x000fe2000fffe0ff */
[----:B------:R-:W-:-:S11]  /*1cb0*/  UMOV UR27, UR23 ;  /* 0x00000017001b7c82 */ /* 0x000fd60008000000 */
.L_x_38:
[----:B------:R-:W-:Y:S01]  /*1cc0*/  ULEA UR17, UR27, UR6, 0x3 ;  /* 0x000000061b117291 */ /* 0x000fe2000f8e18ff */
[----:B--2---:R-:W-:Y:S01]  /*1cd0*/  @P5 MOV R3, 0x10000 ;  /* 0x0001000000035802 */ /* 0x004fe20000000f00 */
[----:B-12---:R-:W-:Y:S10]  /*1ce0*/  @P0 BRA `(.L_x_33) ;  /* 0x00000000000c0947 */ /* 0x006ff40003800000 */
[----:B------:R-:W-:-:S04]  /*1cf0*/  SHF.L.U32 R5, R15, 0x1f, RZ ;  /* 0x0000001f0f057819 */ /* 0x000fc800000006ff */
[----:B------:R-:W2:Y:S02]  /*1d00*/  SYNCS.PHASECHK.TRANS64.TRYWAIT P0, [UR17+0x28], R5 ;  /* 0x00002805ff0075a7 */ /* 0x000ea40008001111 */
[----:B--2---:R-:W-:Y:S05]  /*1d10*/  @!P0 BRA `(.L_x_34) ;  /* 0x0000009c00188947 */ /* 0x004fea0003800000 */
.L_x_33:
[----:B------:R2:W-:Y:S01]  /*1d20*/  @P5 SYNCS.ARRIVE.TRANS64 RZ, [UR17], R3 ;  /* 0x00000003ffff59a7 */ /* 0x0005e20008000011 */
[----:B------:R-:W-:-:S04]  /*1d30*/  ULOP3.LUT UR8, UR22, 0x2, URZ, 0xfc, !UPT ;  /* 0x0000000216087892 */ /* 0x000fc8000f8efcff */
[----:B------:R-:W-:-:S09]  /*1d40*/  UISETP.NE.AND UP0, UPT, UR8, 0x2, UPT ;  /* 0x000000020800788c */ /* 0x000fd2000bf05270 */
[----:B------:R-:W-:Y:S05]  /*1d50*/  BRA.U UP0, `(.L_x_35) ;  /* 0x0000000100047547 */ /* 0x000fea000b800000 */
[----:B------:R-:W-:Y:S05]  /*1d60*/  BPT.TRAP 0x1 ;  /* 0x000000040000795c */ /* 0x000fea0000300000 */
.L_x_35:
[----:B------:R-:W-:Y:S04]  /*1d70*/  BSSY.RECONVERGENT B0, `(.L_x_36) ;  /* 0x0000003000007945 */ /* 0x000fe80003800200 */
[----:B------:R-:W-:Y:S05]  /*1d80*/  @!P4 BRA `(.L_x_37) ;  /* 0x000000000004c947 */ /* 0x000fea0003800000 */
[----:B------:R-:W-:Y:S05]  /*1d90*/  BPT.TRAP 0x1 ;  /* 0x000000040000795c */ /* 0x000fea0000300000 */
.L_x_37:
[----:B------:R-:W-:Y:S05]  /*1da0*/  BSYNC.RECONVERGENT B0 ;  /* 0x0000000000007941 */ /* 0x000fea0003800200 */
.L_x_36:
[----:B------:R-:W-:Y:S02]  /*1db0*/  UIADD3 UR23, UPT, UPT, UR27, 0x1, URZ ;  /* 0x000000011b177890 */ /* 0x000fe4000fffe0ff */
[----:B------:R-:W-:Y:S02]  /*1dc0*/  UIADD3 UR32, UP1, UPT, UR14, 0x80, URZ ;  /* 0x000000800e207890 */ /* 0x000fe4000ff3e0ff */
[----:B------:R-:W-:Y:S02]  /*1dd0*/  UISETP.NE.AND UP0, UPT, UR23, 0x5, UPT ;  /* 0x000000051700788c */ /* 0x000fe4000bf05270 */
[----:B------:R-:W-:Y:S02]  /*1de0*/  USHF.L.U32 UR18, UR25, 0x7, URZ ;  /* 0x0000000719127899 */ /* 0x000fe400080006ff */
[----:B------:R-:W-:Y:S02]  /*1df0*/  USEL UR9, URZ, 0x1, UP0 ;  /* 0x00000001ff097887 */ /* 0x000fe40008000000 */
[----:B------:R-:W-:-:S02]  /*1e00*/  USEL UR23, UR23, URZ, UP0 ;  /* 0x000000ff17177287 */ /* 0x000fc40008000000 */
[----:B------:R-:W-:Y:S02]  /*1e10*/  UIADD3 UR30, UP0, UPT, UR14, 0x180, URZ ;  /* 0x000001800e1e7890 */ /* 0x000fe4000ff1e0ff */
[----:B------:R-:W-:Y:S01]  /*1e20*/  ULEA UR8, UR23, UR6, 0x3 ;  /* 0x0000000617087291 */ /* 0x000fe2000f8e18ff */
[----:B------:R-:W-:Y:S01]  /*1e30*/  LOP3.LUT R15, R15, UR9, RZ, 0x3c, !PT ;  /* 0x000000090f0f7c12 */ /* 0x000fe2000f8e3cff */
[----:B------:R-:W-:Y:S02]  /*1e40*/  ULOP3.LUT UR17, UR17, 0xfefffff8, URZ, 0xc0, !UPT ;  /* 0xfefffff811117892 */ /* 0x000fe4000f8ec0ff */
[----:B------:R-:W-:Y:S01]  /*1e50*/  UIADD3.X UR33, UPT, UPT, URZ, UR15, URZ, UP1, !UPT ;  /* 0x0000000fff217290 */ /* 0x000fe20008ffe4ff */
[----:B-1----:R-:W-:Y:S01]  /*1e60*/  SHF.L.U32 R2, R15, 0x1f, RZ ;  /* 0x0000001f0f027819 */ /* 0x002fe200000006ff */
[----:B------:R-:W-:Y:S01]  /*1e70*/  UIADD3.X UR31, UPT, UPT, URZ, UR15, URZ, UP0, !UPT ;  /* 0x0000000fff1f7290 */ /* 0x000fe200087fe4ff */
[----:B------:R-:W-:Y:S02]  /*1e80*/  UMOV UR28, 0x0 ;  /* 0x00000000001c7882 */ /* 0x000fe40000000000 */
[----:B------:R4:W1:Y:S01]  /*1e90*/  SYNCS.PHASECHK.TRANS64.TRYWAIT P0, [UR8+0x28], R2 ;  /* 0x00002802ff0075a7 */ /* 0x0008620008001108 */
[----:B------:R-:W-:Y:S01]  /*1ea0*/  ULEA UR8, UR27, UR6, 0xe ;  /* 0x000000061b087291 */ /* 0x000fe2000f8e70ff */
[----:B------:R-:W-:Y:S01]  /*1eb0*/  UMOV UR29, 0x10000000 ;  /* 0x10000000001d7882 */ /* 0x000fe20000000000 */
[----:B------:R-:W-:-:S02]  /*1ec0*/  UMOV UR19, UR35 ;  /* 0x0000002300137c82 */ /* 0x000fc40008000000 */
[----:B------:R-:W-:Y:S02]  /*1ed0*/  UIADD3 UR16, UPT, UPT, UR8, 0xc400, URZ ;  /* 0x0000c40008107890 */ /* 0x000fe4000fffe0ff */
[----:B------:R-:W-:Y:S01]  /*1ee0*/  UIADD3 UR8, UPT, UPT, UR8, 0x20400, URZ ;  /* 0x0002040008087890 */ /* 0x000fe2000fffe0ff */
[----:B------:R-:W-:Y:S01]  /*1ef0*/  UMOV UR20, UR36 ;  /* 0x0000002400147c82 */ /* 0x000fe20008000000 */
[----:B------:R-:W-:Y:S01]  /*1f00*/  UMOV UR12, UR36 ;  /* 0x00000024000c7c82 */ /* 0x000fe20008000000 */
[----:B------:R-:W-:Y:S01]  /*1f10*/  UMOV UR9, UR17 ;  /* 0x0000001100097c82 */ /* 0x000fe20008000000 */
[----:B------:R-:W-:Y:S01]  /*1f20*/  UMOV UR10, UR18 ;  /* 0x00000012000a7c82 */ /* 0x000fe20008000000 */
[----:B------:R-:W-:Y:S02]  /*1f30*/  UIADD3 UR25, UPT, UPT, UR25, 0x1, URZ ;  /* 0x0000000119197890 */ /* 0x000fe4000fffe0ff */
[----:B------:R4:W-:Y:S01]  /*1f40*/  UTMALDG.3D.2CTA [UR16], [UR32], desc[UR28] ;  /* 0x00001c10200075b4 */ /* 0x0009e20008211000 */
[----:B------:R-:W-:Y:S01]  /*1f50*/  UMOV UR27, UR23 ;  /* 0x00000017001b7c82 */ /* 0x000fe20008000000 */
[----:B------:R-:W-:Y:S01]  /*1f60*/  UISETP.NE.AND UP0, UPT, UR25, UR26, UPT ;  /* 0x0000001a1900728c */ /* 0x000fe2000bf05270 */
[----:B------:R4:W-:Y:S08]  /*1f70*/  UTMALDG.3D.2CTA [UR8], [UR30], desc[UR28] ;  /* 0x00001c081e0075b4 */ /* 0x0009f00008211000 */
[----:B----4-:R-:W-:Y:S05]  /*1f80*/  BRA.U UP0, `(.L_x_38) ;  /* 0xfffffffd004c7547 */ /* 0x010fea000b83ffff */
.L_x_32:
[----:B-1----:R-:W-:Y:S01]  /*1f90*/  LEA R2, R14, UR6, 0x3 ;  /* 0x000000060e027c11 */ /* 0x002fe2000f8e18ff */
[----:B------:R-:W-:Y:S01]  /*1fa0*/  NOP ;  /* 0x0000000000007918 */ /* 0x000fe20000000000 */
[----:B--2---:R-:W-:Y:S02]  /*1fb0*/  SHF.L.U32 R3, R12, 0x1f, RZ ;  /* 0x0000001f0c037819 */ /* 0x004fe400000006ff */
[----:B------:R-:W-:Y:S02]  /*1fc0*/  LEA R4, R14, UR6, 0x4 ;  /* 0x000000060e047c11 */ /* 0x000fe4000f8e20ff */
[----:B------:R-:W1:Y:S02]  /*1fd0*/  SYNCS.PHASECHK.TRANS64.TRYWAIT P0, [R2+URZ+0xa0], R3 ;  /* 0x0000a003020075a7 */ /* 0x000e6400080011ff */
[----:B-1----:R-:W-:Y:S05]  /*1fe0*/  @!P0 BRA `(.L_x_39) ;  /* 0x00000098007c8947 */ /* 0x002fea0003800000 */
.L_x_145:
[----:B------:R-:W2:Y:S01]  /*1ff0*/  LDS.128 R4, [R4+0x110] ;  /* 0x0001100004047984 */ /* 0x000ea20000000c00 */
[----:B------:R-:W-:Y:S01]  /*2000*/  ISETP.GE.AND P0, PT, R72, 0x1, PT ;  /* 0x000000014800780c */ /* 0x000fe20003f06270 */
[----:B-1----:R-:W-:Y:S01]  /*2010*/  VIADD R2, R2, 0xb0 ;  /* 0x000000b002027836 */ /* 0x002fe20000000000 */
[----:B------:R-:W-:Y:S01]  /*2020*/  @!PT LDS RZ, [RZ] ;  /* 0x00000000fffff984 */ /* 0x000fe20000000800 */
[----:B------:R-:W-:Y:S01]  /*2030*/  @!PT LDS RZ, [RZ] ;  /* 0x00000000fffff984 */ /* 0x000fe20000000800 */
[----:B------:R-:W-:Y:S01]  /*2040*/  @!PT LDS RZ, [RZ] ;  /* 0x00000000fffff984 */ /* 0x000fe20000000800 */
[----:B------:R-:W-:Y:S01]  /*2050*/  @!PT LDS RZ, [RZ] ;  /* 0x00000000fffff984 */ /* 0x000fe20000000800 */
[----:B------:R1:W-:Y:S06]  /*2060*/  MEMBAR.ALL.CTA ;  /* 0x0000000000007992 */ /* 0x0003ec0000008000 */
[----:B-1----:R-:W1:Y:S01]  /*2070*/  FENCE.VIEW.ASYNC.S ;  /* 0x00000000000073c6 */ /* 0x002e620000000000 */
[----:B------:R-:W-:-:S04]  /*2080*/  PRMT R2, RZ, 0x654, R2 ;  /* 0x00000654ff027816 */ /* 0x000fc80000000002 */
[----:B-1----:R1:W-:Y:S01]  /*2090*/  SYNCS.ARRIVE.TRANS64.RED.A1T0 RZ, [R2+URZ], RZ ;  /* 0x000000ff02ff79a7 */ /* 0x0023e200081004ff */
[----:B--2---:R-:W-:-:S13]  /*20a0*/  LOP3.LUT P2, RZ, R6, 0x1, RZ, 0xc0, !PT ;  /* 0x0000000106ff7812 */ /* 0x004fda000784c0ff */
[----:B------:R-:W-:Y:S01]  /*20b0*/  @P2 SHF.R.U32.HI R3, RZ, 0x10, R5 ;  /* 0x00000010ff032819 */ /* 0x000fe20000011605 */
[----:B------:R-:W-:Y:S01]  /*20c0*/  VOTEU.ANY UP0, P2 ;  /* 0x0000000000ff7886 */ /* 0x000fe20001000100 */
[----:B------:R-:W-:Y:S02]  /*20d0*/  @P2 MOV R13, R4 ;  /* 0x00000004000d2202 */ /* 0x000fe40000000f00 */
[----:B------:R-:W-:Y:S02]  /*20e0*/  @P2 R2UR.BROADCAST UR8, R3 ;  /* 0x00000000030822ca */ /* 0x000fe400008e0000 */
[----:B------:R-:W-:-:S11]  /*20f0*/  @P2 LOP3.LUT R11, R5, 0xffff, RZ, 0xc0, !PT ;  /* 0x0000ffff050b2812 */ /* 0x000fd600078ec0ff */
[----:B------:R-:W-:Y:S01]  /*2100*/  @UP0 UMOV UR36, UR8 ;  /* 0x0000000800240c82 */ /* 0x000fe20008000000 */
[----:B-1----:R-:W-:Y:S05]  /*2110*/  @!P0 BRA `(.L_x_40) ;  /* 0x0000000000b88947 */ /* 0x002fea0003800000 */
[----:B------:R-:W3:Y:S01]  /*2120*/  LDC.64 R4, c[0x0][0xb18] ;  /* 0x0002c600ff047b82 */ /* 0x000ee20000000a00 */
[----:B------:R-:W-:-:S07]  /*2130*/  ISETP.NE.AND P3, PT, R72, 0x1, PT ;  /* 0x000000014800780c */ /* 0x000fce0003f65270 */
[----:B------:R-:W1:Y:S08]  /*2140*/  LDC.64 R6, c[0x0][0xb10] ;  /* 0x0002c400ff067b82 */ /* 0x000e700000000a00 */
[----:B------:R-:W2:Y:S08]  /*2150*/  LDC R17, c[0x0][0xb20] ;  /* 0x0002c800ff117b82 */ /* 0x000eb00000000800 */
[----:B------:R-:W4:Y:S01]  /*2160*/  LDC R18, c[0x0][0xb0c] ;  /* 0x0002c300ff127b82 */ /* 0x000f220000000800 */
[----:B---3--:R-:W-:Y:S01]  /*2170*/  IMAD.HI.U32 R22, R0, R5, RZ ;  /* 0x0000000500167227 */ /* 0x008fe200078e00ff */
[----:B------:R-:W-:-:S06]  /*2180*/  ISETP.NE.AND P0, PT, R4, 0x1, PT ;  /* 0x000000010400780c */ /* 0x000fcc0003f05270 */
[----:B------:R-:W3:Y:S01]  /*2190*/  LDC.64 R2, c[0x0][0xb28] ;  /* 0x0002ca00ff027b82 */ /* 0x000ee20000000a00 */
[----:B-1----:R-:W-:-:S04]  /*21a0*/  IMAD.HI.U32 R20, R9, R6, RZ ;  /* 0x0000000609147227 */ /* 0x002fc800078e00ff */
[----:B------:R-:W-:Y:S01]  /*21b0*/  IMAD.HI.U32 R24, R13, R6, RZ ;  /* 0x000000060d187227 */ /* 0x000fe200078e00ff */
[----:B------:R-:W-:Y:S02]  /*21c0*/  SHF.R.U32.HI R20, RZ, R7, R20 ;  /* 0x00000007ff147219 */ /* 0x000fe40000011614 */
[----:B--2---:R-:W-:Y:S01]  /*21d0*/  SHF.R.U32.HI R19, RZ, R17, R22 ;  /* 0x00000011ff137219 */ /* 0x004fe20000011616 */
[----:B------:R-:W-:Y:S01]  /*21e0*/  IMAD.HI.U32 R22, R11, R5, RZ ;  /* 0x000000050b167227 */ /* 0x000fe200078e00ff */
[----:B------:R-:W-:Y:S02]  /*21f0*/  SHF.R.U32.HI R24, RZ, R7, R24 ;  /* 0x00000007ff187219 */ /* 0x000fe40000011618 */
[----:B------:R-:W-:Y:S02]  /*2200*/  SEL R19, R0, R19, !P0 ;  /* 0x0000001300137207 */ /* 0x000fe40004000000 */
[----:B------:R-:W-:Y:S02]  /*2210*/  SHF.R.U32.HI R22, RZ, R17, R22 ;  /* 0x00000011ff167219 */ /* 0x000fe40000011616 */
[----:B----4-:R-:W-:-:S02]  /*2220*/  ISETP.NE.AND P1, PT, R18, 0x1, PT ;  /* 0x000000011200780c */ /* 0x010fc40003f25270 */
[----:B------:R-:W-:Y:S02]  /*2230*/  SEL R5, R11, R22, !P0 ;  /* 0x000000160b057207 */ /* 0x000fe40004000000 */
[----:B------:R-:W-:Y:S02]  /*2240*/  SEL R21, R9, R20, !P1 ;  /* 0x0000001409157207 */ /* 0x000fe40004800000 */
[----:B------:R-:W-:Y:S01]  /*2250*/  SEL R7, R13, R24, !P1 ;  /* 0x000000180d077207 */ /* 0x000fe20004800000 */
[----:B---3--:R-:W-:Y:S01]  /*2260*/  IMAD.HI.U32 R20, R19, R2, RZ ;  /* 0x0000000213147227 */ /* 0x008fe200078e00ff */
[----:B------:R-:W-:-:S03]  /*2270*/  IADD3 R17, PT, PT, -R5, RZ, RZ ;  /* 0x000000ff05117210 */ /* 0x000fc60007ffe1ff */
        /* <DEDUP_REMOVED lines=11> */
[----:B------:R-:W-:-:S04]  /*2330*/  @!P0 IMAD.HI.U32 R20, R7, R2, RZ ;  /* 0x0000000207148227 */ /* 0x000fc800078e00ff */
[----:B------:R-:W-:Y:S01]  /*2340*/  IMAD.MOV R2, RZ, RZ, -R6 ;  /* 0x000000ffff027224 */ /* 0x000fe200078e0a06 */
[----:B------:R-:W-:-:S03]  /*2350*/  @!P0 SHF.R.U32.HI R20, RZ, R3, R20 ;  /* 0x00000003ff148219 */ /* 0x000fc60000011614 */
[----:B------:R-:W-:Y:S01]  /*2360*/  IMAD R2, R72, R2, R5 ;  /* 0x0000000248027224 */ /* 0x000fe200078e0205 */
        /* <DEDUP_REMOVED lines=9> */
.L_x_40:
[----:B------:R-:W1:Y:S02]  /*2400*/  LDCU UR8, c[0x0][0xb30] ;  /* 0x00016600ff0877ac */ /* 0x000e640008000800 */
[----:B-1----:R-:W-:-:S09]  /*2410*/  UISETP.NE.AND UP0, UPT, UR8, 0x1, UPT ;  /* 0x000000010800788c */ /* 0x002fd2000bf05270 */
[----:B------:R-:W-:Y:S05]  /*2420*/  BRA.U UP0, `(.L_x_41) ;  /* 0x0000000100407547 */ /* 0x000fea000b800000 */
[----:B------:R-:W1:Y:S08]  /*2430*/  LDC.64 R4, c[0x0][0xb10] ;  /* 0x0002c400ff047b82 */ /* 0x000e700000000a00 */
[----:B------:R-:W2:Y:S08]  /*2440*/  LDC.64 R2, c[0x0][0xb18] ;  /* 0x0002c600ff027b82 */ /* 0x000eb00000000a00 */
[----:B------:R-:W4:Y:S08]  /*2450*/  LDC R6, c[0x0][0xb20] ;  /* 0x0002c800ff067b82 */ /* 0x000f300000000800 */
[----:B------:R-:W3:Y:S01]  /*2460*/  LDC R18, c[0x0][0xb0c] ;  /* 0x0002c300ff127b82 */ /* 0x000ee20000000800 */
[----:B-1----:R-:W-:-:S05]  /*2470*/  IMAD.HI.U32 R4, R13, R4, RZ ;  /* 0x000000040d047227 */ /* 0x002fca00078e00ff */
[----:B------:R-:W-:Y:S01]  /*2480*/  SHF.R.U32.HI R4, RZ, R5, R4 ;  /* 0x00000005ff047219 */ /* 0x000fe20000011604 */
[----:B--2---:R-:W-:Y:S01]  /*2490*/  IMAD.HI.U32 R3, R11, R3, RZ ;  /* 0x000000030b037227 */ /* 0x004fe200078e00ff */
[----:B------:R-:W-:-:S04]  /*24a0*/  ISETP.NE.AND P0, PT, R2, 0x1, PT ;  /* 0x000000010200780c */ /* 0x000fc80003f05270 */
[----:B----4-:R-:W-:-:S04]  /*24b0*/  SHF.R.U32.HI R6, RZ, R6, R3 ;  /* 0x00000006ff067219 */ /* 0x010fc80000011603 */
[----:B------:R-:W-:Y:S02]  /*24c0*/  SEL R3, R11, R6, !P0 ;  /* 0x000000060b037207 */ /* 0x000fe40004000000 */
[----:B---3--:R-:W-:-:S04]  /*24d0*/  ISETP.NE.AND P1, PT, R18, 0x1, PT ;  /* 0x000000011200780c */ /* 0x008fc80003f25270 */
[----:B------:R-:W-:-:S05]  /*24e0*/  SEL R4, R13, R4, !P1 ;  /* 0x000000040d047207 */ /* 0x000fca0004800000 */
[----:B------:R-:W-:Y:S02]  /*24f0*/  IMAD.IADD R5, R3, 0x1, -R4 ;  /* 0x0000000103057824 */ /* 0x000fe400078e0a04 */
[----:B------:R-:W-:Y:S02]  /*2500*/  IMAD.IADD R3, R4, 0x1, -R3 ;  /* 0x0000000104037824 */ /* 0x000fe400078e0a03 */
[----:B------:R-:W-:Y:S02]  /*2510*/  IMAD R13, R5, R18, R13 ;  /* 0x00000012050d7224 */ /* 0x000fe400078e020d */
[----:B------:R-:W-:-:S07]  /*2520*/  IMAD R11, R3, R2, R11 ;  /* 0x00000002030b7224 */ /* 0x000fce00078e020b */
.L_x_41:
[----:B------:R-:W-:Y:S01]  /*2530*/  VIADD R14, R14, 0x1 ;  /* 0x000000010e0e7836 */ /* 0x000fe20000000000 */
[----:B------:R-:W-:Y:S01]  /*2540*/  PLOP3.LUT P1, PT, PT, PT, PT, 0x80, 0x8 ;  /* 0x000000000008781c */ /* 0x000fe20003f2f070 */
[----:B------:R-:W-:Y:S02]  /*2550*/  IMAD.IADD R21, R13, 0x1, R154 ;  /* 0x000000010d157824 */ /* 0x000fe400078e029a */
[----:B------:R-:W-:Y:S01]  /*2560*/  IMAD.IADD R20, R11, 0x1, R152 ;  /* 0x000000010b147824 */ /* 0x000fe200078e0298 */
[----:B------:R-:W-:-:S04]  /*2570*/  ISETP.NE.AND P0, PT, R14, 0x2, PT ;  /* 0x000000020e00780c */ /* 0x000fc80003f05270 */
[----:B------:R-:W-:Y:S02]  /*2580*/  SEL R3, RZ, 0x1, P0 ;  /* 0x00000001ff037807 */ /* 0x000fe40000000000 */
[----:B------:R-:W-:Y:S02]  /*2590*/  SEL R14, R14, RZ, P0 ;  /* 0x000000ff0e0e7207 */ /* 0x000fe40000000000 */
[----:B------:R-:W-:Y:S01]  /*25a0*/  LOP3.LUT R12, R12, R3, RZ, 0x3c, !PT ;  /* 0x000000030c0c7212 */ /* 0x000fe200078e3cff */
[----:B------:R-:W-:Y:S06]  /*25b0*/  @P2 BRA `(.L_x_42) ;  /* 0xfffffff000642947 */ /* 0x000fec000383ffff */
[----:B------:R-:W-:Y:S01]  /*25c0*/  UIADD3 UR6, UPT, UPT, UR6, 0x28, URZ ;  /* 0x0000002806067890 */ /* 0x000fe2000fffe0ff */
[----:B------:R-:W-:-:S03]  /*25d0*/  SHF.L.U32 R3, R15, 0x1f, RZ ;  /* 0x0000001f0f037819 */ /* 0x000fc600000006ff */
[----:B------:R-:W-:-:S09]  /*25e0*/  ULEA UR4, UR23, UR6, 0x3 ;  /* 0x0000000617047291 */ /* 0x000fd2000f8e18ff */
[----:B------:R-:W1:Y:S02]  /*25f0*/  SYNCS.PHASECHK.TRANS64.TRYWAIT P0, [UR4], R3 ;  /* 0x00000003ff0075a7 */ /* 0x000e640008001104 */
[----:B-1----:R-:W-:Y:S05]  /*2600*/  @!P0 BRA `(.L_x_43) ;  /* 0x0000009400088947 */ /* 0x002fea0003800000 */
.L_x_147:
[----:B------:R-:W-:-:S04]  /*2610*/  UIADD3 UR5, UPT, UPT, UR23, 0x1, URZ ;  /* 0x0000000117057890 */ /* 0x000fc8000fffe0ff */
[----:B------:R-:W-:-:S04]  /*2620*/  UISETP.NE.AND UP0, UPT, UR5, 0x5, UPT ;  /* 0x000000050500788c */ /* 0x000fc8000bf05270 */
[----:B------:R-:W-:Y:S02]  /*2630*/  USEL UR7, URZ, 0x1, UP0 ;  /* 0x00000001ff077887 */ /* 0x000fe40008000000 */
[----:B------:R-:W-:-:S04]  /*2640*/  USEL UR5, UR5, URZ, UP0 ;  /* 0x000000ff05057287 */ /* 0x000fc80008000000 */
[----:B------:R-:W-:Y:S01]  /*2650*/  ULEA UR4, UR5, UR6, 0x3 ;  /* 0x0000000605047291 */ /* 0x000fe2000f8e18ff */
[----:B------:R-:W-:-:S04]  /*2660*/  LOP3.LUT R2, R15, UR7, RZ, 0x3c, !PT ;  /* 0x000000070f027c12 */ /* 0x000fc8000f8e3cff */
[----:B-1----:R-:W-:-:S04]  /*2670*/  SHF.L.U32 R3, R2, 0x1f, RZ ;  /* 0x0000001f02037819 */ /* 0x002fc800000006ff */
[----:B------:R-:W1:Y:S02]  /*2680*/  SYNCS.PHASECHK.TRANS64.TRYWAIT P0, [UR4], R3 ;  /* 0x00000003ff0075a7 */ /* 0x000e640008001104 */
[----:B-1----:R-:W-:Y:S05]  /*2690*/  @!P0 BRA `(.L_x_44) ;  /* 0x0000009000fc8947 */ /* 0x002fea0003800000 */
.L_x_149:
        /* <DEDUP_REMOVED lines=9> */
.L_x_151:
        /* <DEDUP_REMOVED lines=9> */
.L_x_153:
[----:B------:R-:W-:-:S04]  /*27c0*/  UIADD3 UR5, UPT, UPT, UR5, 0x1, URZ ;  /* 0x0000000105057890 */ /* 0x000fc8000fffe0ff */
[----:B------:R-:W-:-:S04]  /*27d0*/  UISETP.NE.AND UP0, UPT, UR5, 0x5, UPT ;  /* 0x000000050500788c */ /* 0x000fc8000bf05270 */
[----:B------:R-:W-:Y:S02]  /*27e0*/  USEL UR4, URZ, 0x1, UP0 ;  /* 0x00000001ff047887 */ /* 0x000fe40008000000 */
[----:B------:R-:W-:-:S04]  /*27f0*/  USEL UR5, UR5, URZ, UP0 ;  /* 0x000000ff05057287 */ /* 0x000fc80008000000 */
[----:B------:R-:W-:Y:S01]  /*2800*/  ULEA UR5, UR5, UR6, 0x3 ;  /* 0x0000000605057291 */ /* 0x000fe2000f8e18ff */
[----:B-1----:R-:W-:-:S04]  /*2810*/  LOP3.LUT R3, R2, UR4, RZ, 0x3c, !PT ;  /* 0x0000000402037c12 */ /* 0x002fc8000f8e3cff */
[----:B------:R-:W-:Y:S01]  /*2820*/  SHF.L.U32 R3, R3, 0x1f, RZ ;  /* 0x0000001f03037819 */ /* 0x000fe200000006ff */
[----:B---3--:R-:W-:-:S07]  /*2830*/  IMAD.U32 R0, RZ, RZ, UR5 ;  /* 0x00000005ff007e24 */ /* 0x008fce000f8e00ff */
.L_x_47:
[----:B-1----:R1:W2:Y:S02]  /*2840*/  SYNCS.PHASECHK.TRANS64.TRYWAIT P0, [R0+URZ], R3 ;  /* 0x00000003000075a7 */ /* 0x0022a400080011ff */
[----:B--2---:R-:W-:Y:S05]  /*2850*/  @!P0 NANOSLEEP.SYNCS 0x989680 ;  /* 0x009896800000895d */ /* 0x004fea0003900000 */
[----:B------:R-:W2:Y:S02]  /*2860*/  @!P0 SYNCS.PHASECHK.TRANS64 P0, [R0+URZ], R3 ;  /* 0x00000003000085a7 */ /* 0x000ea400080010ff */
[----:B--2---:R-:W-:Y:S05]  /*2870*/  @P0 EXIT ;  /* 0x000000000000094d */ /* 0x004fea0003800000 */
[----:B------:R-:W-:Y:S05]  /*2880*/  BRA `(.L_x_47) ;  /* 0xfffffffc00ec7947 */ /* 0x000fea000383ffff */
.L_x_22:
[----:B------:R-:W-:-:S04]  /*2890*/  UISETP.NE.AND UP1, UPT, UR37, URZ, UPT ;  /* 0x000000ff2500728c */ /* 0x000fc8000bf25270 */
[----:B------:R-:W-:-:S09]  /*28a0*/  UISETP.NE.OR UP1, UPT, UR10, 0x1, UP1 ;  /* 0x000000010a00788c */ /* 0x000fd20008f25670 */
[----:B------:R-:W-:Y:S05]  /*28b0*/  BRA.U UP1, `(.L_x_48) ;  /* 0x00000005014c7547 */ /* 0x000fea000b800000 */
[----:B------:R-:W-:Y:S01]  /*28c0*/  HFMA2 R11, -RZ, RZ, 0, 0 ;  /* 0x00000000ff0b7431 */ /* 0x000fe200000001ff */
[----:B------:R-:W-:Y:S01]  /*28d0*/  ISETP.GE.U32.AND P2, PT, R10, 0x2, PT ;  /* 0x000000020a00780c */ /* 0x000fe20003f46070 */
[----:B------:R-:W-:Y:S01]  /*28e0*/  IMAD.MOV.U32 R12, RZ, RZ, 0x1 ;  /* 0x00000001ff0c7424 */ /* 0x000fe200078e00ff */
[----:B------:R-:W-:Y:S01]  /*28f0*/  CS2R R8, SRZ ;  /* 0x0000000000087805 */ /* 0x000fe2000001ff00 */
[----:B------:R-:W-:Y:S01]  /*2900*/  IMAD.MOV.U32 R3, RZ, RZ, RZ ;  /* 0x000000ffff037224 */ /* 0x000fe200078e00ff */
[----:B------:R-:W-:Y:S01]  /*2910*/  UMOV UR4, 0x400 ;  /* 0x0000040000047882 */ /* 0x000fe20000000000 */
[----:B------:R-:W-:Y:S01]  /*2920*/  UMOV UR6, URZ ;  /* 0x000000ff00067c82 */ /* 0x000fe20008000000 */
[----:B------:R-:W-:-:S12]  /*2930*/  ULEA UR37, UR37, UR4, 0x18 ;  /* 0x0000000425257291 */ /* 0x000fd8000f8ec0ff */
.L_x_52:
[----:B------:R-:W-:Y:S02]  /*2940*/  LEA R0, R3, UR37, 0x3 ;  /* 0x0000002503007c11 */ /* 0x000fe4000f8e18ff */
[----:B------:R-:W-:-:S03]  /*2950*/  SHF.L.U32 R5, R8, 0x1f, RZ ;  /* 0x0000001f08057819 */ /* 0x000fc600000006ff */
[----:B------:R-:W-:Y:S01]  /*2960*/  VIADD R4, R0, 0xf0 ;  /* 0x000000f000047836 */ /* 0x000fe20000000000 */
[----:B------:R-:W1:Y:S02]  /*2970*/  SYNCS.PHASECHK.TRANS64.TRYWAIT P0, [R0+URZ+0xe0], R5 ;  /* 0x0000e005000075a7 */ /* 0x000e6400080011ff */
[----:B-1----:R-:W-:Y:S05]  /*2980*/  @!P0 BRA `(.L_x_49) ;  /* 0x0000009000888947 */ /* 0x002fea0003800000 */
.L_x_154:
[----:B------:R-:W-:Y:S01]  /*2990*/  ULEA UR5, UR6, UR37, 0x3 ;  /* 0x0000002506057291 */ /* 0x000fe2000f8e18ff */
[----:B------:R-:W-:Y:S01]  /*29a0*/  PRMT R4, RZ, 0x654, R4 ;  /* 0x00000654ff047816 */ /* 0x000fe20000000004 */
[----:B-1----:R-:W-:Y:S01]  /*29b0*/  @!P2 IMAD.MOV.U32 R5, RZ, RZ, 0x10 ;  /* 0x00000010ff05a424 */ /* 0x002fe200078e00ff */
[----:B------:R-:W-:Y:S01]  /*29c0*/  SHF.L.U32 R7, R12, 0x1f, RZ ;  /* 0x0000001f0c077819 */ /* 0x000fe200000006ff */
[----:B------:R-:W-:Y:S01]  /*29d0*/  UIADD3 UR4, UPT, UPT, UR5, 0xa0, URZ ;  /* 0x000000a005047890 */ /* 0x000fe2000fffe0ff */
[----:B------:R1:W-:Y:S05]  /*29e0*/  SYNCS.ARRIVE.TRANS64.RED.A1T0 RZ, [R4+URZ], RZ ;  /* 0x000000ff04ff79a7 */ /* 0x0003ea00081004ff */
[----:B------:R-:W-:Y:S01]  /*29f0*/  IMAD.U32 R13, RZ, RZ, UR4 ;  /* 0x00000004ff0d7e24 */ /* 0x000fe2000f8e00ff */
[----:B------:R-:W2:Y:S04]  /*2a00*/  SYNCS.PHASECHK.TRANS64.TRYWAIT P0, [UR5+0xb0], R7 ;  /* 0x0000b007ff0075a7 */ /* 0x000ea80008001105 */
[----:B------:R-:W-:Y:S01]  /*2a10*/  PRMT R13, R10, 0x654, R13 ;  /* 0x000006540a0d7816 */ /* 0x000fe2000000000d */
[----:B-12---:R-:W-:Y:S06]  /*2a20*/  @!P0 BRA `(.L_x_50) ;  /* 0x0000009000748947 */ /* 0x006fec0003800000 */
.L_x_156:
[----:B------:R-:W-:Y:S01]  /*2a30*/  ULEA UR4, UR6, UR37, 0x4 ;  /* 0x0000002506047291 */ /* 0x000fe2000f8e20ff */
[----:B------:R-:W-:Y:S01]  /*2a40*/  SEL R2, R13, R2, !P2 ;  /* 0x000000020d027207 */ /* 0x000fe20005000000 */
[----:B------:R-:W-:Y:S01]  /*2a50*/  UIADD3 UR5, UPT, UPT, UR5, 0xa0, URZ ;  /* 0x000000a005057890 */ /* 0x000fe2000fffe0ff */
[----:B-1----:R-:W-:Y:S01]  /*2a60*/  LEA R0, R11, UR37, 0x3 ;  /* 0x000000250b007c11 */ /* 0x002fe2000f8e18ff */
[----:B------:R-:W-:Y:S01]  /*2a70*/  UIADD3 UR4, UPT, UPT, UR4, 0x110, URZ ;  /* 0x0000011004047890 */ /* 0x000fe2000fffe0ff */
[----:B------:R1:W-:Y:S01]  /*2a80*/  @!P2 SYNCS.ARRIVE.TRANS64.RED RZ, [R2+URZ], R5 ;  /* 0x0000000502ffa9a7 */ /* 0x0003e200080004ff */
[----:B------:R-:W-:Y:S01]  /*2a90*/  UIADD3 UR6, UPT, UPT, UR6, 0x1, URZ ;  /* 0x0000000106067890 */ /* 0x000fe2000fffe0ff */
[----:B------:R-:W-:-:S03]  /*2aa0*/  VIADD R3, R3, 0x1 ;  /* 0x0000000103037836 */ /* 0x000fc60000000000 */
[----:B------:R-:W-:Y:S02]  /*2ab0*/  UISETP.NE.AND UP0, UPT, UR6, 0x2, UPT ;  /* 0x000000020600788c */ /* 0x000fe4000bf05270 */
[----:B------:R-:W-:Y:S01]  /*2ac0*/  ISETP.NE.AND P0, PT, R3, 0x2, PT ;  /* 0x000000020300780c */ /* 0x000fe20003f05270 */
[----:B------:R-:W-:Y:S06]  /*2ad0*/  UGETNEXTWORKID.BROADCAST [UR4], [UR5] ;  /* 0x00000000040073ca */ /* 0x000fec0008000100 */
[----:B------:R-:W-:Y:S02]  /*2ae0*/  USEL UR4, URZ, 0x1, UP0 ;  /* 0x00000001ff047887 */ /* 0x000fe40008000000 */
[----:B------:R-:W-:-:S04]  /*2af0*/  USEL UR6, UR6, URZ, UP0 ;  /* 0x000000ff06067287 */ /* 0x000fc80008000000 */
[----:B------:R-:W-:Y:S02]  /*2b00*/  LOP3.LUT R12, R12, UR4, RZ, 0x3c, !PT ;  /* 0x000000040c0c7c12 */ /* 0x000fe4000f8e3cff */
[----:B-1----:R-:W-:-:S04]  /*2b10*/  SHF.L.U32 R5, R9, 0x1f, RZ ;  /* 0x0000001f09057819 */ /* 0x002fc800000006ff */
[----:B------:R-:W1:Y:S02]  /*2b20*/  SYNCS.PHASECHK.TRANS64.TRYWAIT P1, [R0+URZ+0xa0], R5 ;  /* 0x0000a005000075a7 */ /* 0x000e6400080211ff */
[----:B-1----:R-:W-:Y:S05]  /*2b30*/  @!P1 BRA `(.L_x_51) ;  /* 0x0000009000489947 */ /* 0x002fea0003800000 */
.L_x_157:
[----:B------:R-:W-:Y:S01]  /*2b40*/  LEA R4, R11, UR37, 0x4 ;  /* 0x000000250b047c11 */ /* 0x000fe2000f8e20ff */
[----:B-1----:R-:W-:Y:S01]  /*2b50*/  VIADD R0, R0, 0xb0 ;  /* 0x000000b000007836 */ /* 0x002fe20000000000 */
[----:B------:R-:W-:Y:S01]  /*2b60*/  SEL R3, R3, RZ, P0 ;  /* 0x000000ff03037207 */ /* 0x000fe20000000000 */
[----:B------:R-:W-:-:S03]  /*2b70*/  VIADD R11, R11, 0x1 ;  /* 0x000000010b0b7836 */ /* 0x000fc60000000000 */
[----:B------:R-:W1:Y:S01]  /*2b80*/  LDS.128 R4, [R4+0x110] ;  /* 0x0001100004047984 */ /* 0x000e620000000c00 */
[----:B------:R-:W-:Y:S02]  /*2b90*/  PRMT R0, RZ, 0x654, R0 ;  /* 0x00000654ff007816 */ /* 0x000fe40000000000 */
[C---:B------:R-:W-:Y:S01]  /*2ba0*/  ISETP.NE.AND P1, PT, R11.reuse, 0x2, PT ;  /* 0x000000020b00780c */ /* 0x040fe20003f25270 */
[----:B------:R-:W-:Y:S01]  /*2bb0*/  @!PT LDS RZ, [RZ] ;  /* 0x00000000fffff984 */ /* 0x000fe20000000800 */
[----:B------:R-:W-:Y:S01]  /*2bc0*/  @!PT LDS RZ, [RZ] ;  /* 0x00000000fffff984 */ /* 0x000fe20000000800 */
[----:B------:R-:W-:Y:S01]  /*2bd0*/  @!PT LDS RZ, [RZ] ;  /* 0x00000000fffff984 */ /* 0x000fe20000000800 */
[----:B------:R-:W-:Y:S01]  /*2be0*/  @!PT LDS RZ, [RZ] ;  /* 0x00000000fffff984 */ /* 0x000fe20000000800 */
[----:B------:R2:W-:Y:S06]  /*2bf0*/  MEMBAR.ALL.CTA ;  /* 0x0000000000007992 */ /* 0x0005ec0000008000 */
[----:B--2---:R-:W2:Y:S01]  /*2c00*/  FENCE.VIEW.ASYNC.S ;  /* 0x00000000000073c6 */ /* 0x004ea20000000000 */
[----:B------:R-:W-:Y:S01]  /*2c10*/  SEL R11, R11, RZ, P1 ;  /* 0x000000ff0b0b7207 */ /* 0x000fe20000800000 */
[----:B--2---:R2:W-:Y:S01]  /*2c20*/  SYNCS.ARRIVE.TRANS64.RED.A1T0 RZ, [R0+URZ], RZ ;  /* 0x000000ff00ff79a7 */ /* 0x0045e200081004ff */
[----:B-1----:R-:W-:-:S02]  /*2c30*/  LOP3.LUT P3, RZ, R6, 0x1, RZ, 0xc0, !PT ;  /* 0x0000000106ff7812 */ /* 0x002fc4000786c0ff */
[----:B------:R-:W-:-:S04]  /*2c40*/  SEL R5, RZ, 0x1, P0 ;  /* 0x00000001ff057807 */ /* 0x000fc80000000000 */
[----:B------:R-:W-:Y:S02]  /*2c50*/  LOP3.LUT R8, R8, R5, RZ, 0x3c, !PT ;  /* 0x0000000508087212 */ /* 0x000fe400078e3cff */
[----:B--2---:R-:W-:-:S04]  /*2c60*/  SEL R0, RZ, 0x1, P1 ;  /* 0x00000001ff007807 */ /* 0x004fc80000800000 */
[----:B------:R-:W-:Y:S01]  /*2c70*/  LOP3.LUT R9, R9, R0, RZ, 0x3c, !PT ;  /* 0x0000000009097212 */ /* 0x000fe200078e3cff */
[----:B------:R-:W-:Y:S06]  /*2c80*/  @P3 BRA `(.L_x_52) ;  /* 0xfffffffc002c3947 */ /* 0x000fec000383ffff */
[----:B------:R-:W-:Y:S01]  /*2c90*/  ULEA UR5, UR6, UR37, 0x3 ;  /* 0x0000002506057291 */ /* 0x000fe2000f8e18ff */
[----:B------:R-:W-:-:S08]  /*2ca0*/  SHF.L.U32 R3, R12, 0x1f, RZ ;  /* 0x0000001f0c037819 */ /* 0x000fd000000006ff */
[----:B------:R-:W1:Y:S02]  /*2cb0*/  SYNCS.PHASECHK.TRANS64 P0, [UR5+0xb0], R3 ;  /* 0x0000b003ff0075a7 */ /* 0x000e640008001005 */
[----:B-1----:R-:W-:Y:S05]  /*2cc0*/  @P0 BRA `(.L_x_53) ;  /* 0x0000000000080947 */ /* 0x002fea0003800000 */
[----:B------:R-:W1:Y:S02]  /*2cd0*/  SYNCS.PHASECHK.TRANS64.TRYWAIT P0, [UR5+0xb0], R3 ;  /* 0x0000b003ff0075a7 */ /* 0x000e640008001105 */
[----:B-1----:R-:W-:Y:S05]  /*2ce0*/  @!P0 BRA `(.L_x_54) ;  /* 0x0000008c00f08947 */ /* 0x002fea0003800000 */
.L_x_53:
[----:B------:R-:W-:-:S04]  /*2cf0*/  UIADD3 UR4, UPT, UPT, UR6, 0x1, URZ ;  /* 0x0000000106047890 */ /* 0x000fc8000fffe0ff */
[----:B------:R-:W-:-:S04]  /*2d00*/  UISETP.NE.AND UP0, UPT, UR4, 0x2, UPT ;  /* 0x000000020400788c */ /* 0x000fc8000bf05270 */
[----:B------:R-:W-:Y:S02]  /*2d10*/  USEL UR7, URZ, 0x1, UP0 ;  /* 0x00000001ff077887 */ /* 0x000fe40008000000 */
[----:B------:R-:W-:-:S04]  /*2d20*/  USEL UR4, UR4, URZ, UP0 ;  /* 0x000000ff04047287 */ /* 0x000fc80008000000 */
[----:B------:R-:W-:Y:S01]  /*2d30*/  ULEA UR4, UR4, UR37, 0x3 ;  /* 0x0000002504047291 */ /* 0x000fe2000f8e18ff */
[----:B-1----:R-:W-:-:S04]  /*2d40*/  LOP3.LUT R3, R12, UR7, RZ, 0x3c, !PT ;  /* 0x000000070c037c12 */ /* 0x002fc8000f8e3cff */
[----:B------:R-:W-:-:S04]  /*2d50*/  SHF.L.U32 R0, R3, 0x1f, RZ ;  /* 0x0000001f03007819 */ /* 0x000fc800000006ff */
[----:B------:R-:W1:Y:S02]  /*2d60*/  SYNCS.PHASECHK.TRANS64 P0, [UR4+0xb0], R0 ;  /* 0x0000b000ff0075a7 */ /* 0x000e640008001004 */
[----:B-1----:R-:W-:Y:S05]  /*2d70*/  @P0 EXIT ;  /* 0x000000000000094d */ /* 0x002fea0003800000 */
[----:B------:R-:W-:Y:S02]  /*2d80*/  SHF.L.U32 R3, R3, 0x1f, RZ ;  /* 0x0000001f03037819 */ /* 0x000fe400000006ff */
[----:B------:R-:W-:-:S07]  /*2d90*/  MOV R0, UR4 ;  /* 0x0000000400007c02 */ /* 0x000fce0008000f00 */
.L_x_55:
[----:B-1----:R1:W2:Y:S02]  /*2da0*/  SYNCS.PHASECHK.TRANS64.TRYWAIT P0, [R0+URZ+0xb0], R3 ;  /* 0x0000b003000075a7 */ /* 0x0022a400080011ff */
[----:B--2---:R-:W-:Y:S05]  /*2db0*/  @!P0 NANOSLEEP.SYNCS 0x989680 ;  /* 0x009896800000895d */ /* 0x004fea0003900000 */
[----:B------:R-:W2:Y:S02]  /*2dc0*/  @!P0 SYNCS.PHASECHK.TRANS64 P0, [R0+URZ+0xb0], R3 ;  /* 0x0000b003000085a7 */ /* 0x000ea400080010ff */
[----:B--2---:R-:W-:Y:S05]  /*2dd0*/  @P0 EXIT ;  /* 0x000000000000094d */ /* 0x004fea0003800000 */
[----:B------:R-:W-:Y:S05]  /*2de0*/  BRA `(.L_x_55) ;  /* 0xfffffffc00ec7947 */ /* 0x000fea000383ffff */
.L_x_48:
[----:B------:R-:W-:Y:S05]  /*2df0*/  BRA.U UP4, `(.L_x_56) ;  /* 0x0000001104907547 */ /* 0x000fea000b800000 */
[----:B------:R-:W-:Y:S01]  /*2e00*/  UMOV UR6, 0x40 ;  /* 0x0000004000067882 */ /* 0x000fe20000000000 */
[----:B------:R-:W-:Y:S01]  /*2e10*/  NOP ;  /* 0x0000000000007918 */ /* 0x000fe20000000000 */
[----:B------:R-:W-:Y:S01]  /*2e20*/  ULEA UR6, UR37, UR6, 0x18 ;  /* 0x0000000625067291 */ /* 0x000fe2000f8ec0ff */
[----:B------:R-:W-:Y:S02]  /*2e30*/  UMOV UR7, 0x400 ;  /* 0x0000040000077882 */ /* 0x000fe40000000000 */
[----:B------:R-:W-:-:S06]  /*2e40*/  ULEA UR37, UR37, UR7, 0x18 ;  /* 0x0000000725257291 */ /* 0x000fcc000f8ec0ff */
[----:B------:R-:W1:Y:S02]  /*2e50*/  LDS.U8 R2, [UR6+0x1c] ;  /* 0x00001c06ff027984 */ /* 0x000e640008000000 */
[----:B-1----:R-:W-:-:S13]  /*2e60*/  ISETP.NE.AND P0, PT, R2, RZ, PT ;  /* 0x000000ff0200720c */ /* 0x002fda0003f05270 */
[----:B------:R-:W-:Y:S05]  /*2e70*/  @P0 BRA `(.L_x_57) ;  /* 0x0000000400080947 */ /* 0x000fea0003800000 */
[----:B------:R-:W-:Y:S02]  /*2e80*/  UISETP.NE.U32.AND UP0, UPT, UR5, 0x1, UPT ;  /* 0x000000010500788c */ /* 0x000fe4000bf05070 */
[----:B------:R-:W-:-:S07]  /*2e90*/  UIADD3 UR8, UPT, UPT, UR6, 0x8, URZ ;  /* 0x0000000806087890 */ /* 0x000fce000fffe0ff */
[----:B------:R-:W-:Y:S05]  /*2ea0*/  BRA.U !UP0, `(.L_x_58) ;  /* 0x00000001089c7547 */ /* 0x000fea000b800000 */
[----:B------:R-:W-:Y:S01]  /*2eb0*/  ELECT P0, URZ, PT ;  /* 0x0000000000ff782f */ /* 0x000fe20003800000 */
[----:B------:R-:W-:-:S12]  /*2ec0*/  BSSY B0, `(.L_x_58) ;  /* 0x0000025000007945 */ /* 0x000fd80003800000 */
[----:B------:R-:W-:Y:S05]  /*2ed0*/  @!P0 BRA `(.L_x_59) ;  /* 0x00000000008c8947 */ /* 0x000fea0003800000 */
[----:B------:R-:W-:-:S05]  /*2ee0*/  UMOV UR7, 0x10 ;  /* 0x0000001000077882 */ /* 0x000fca0000000000 */
[----:B------:R-:W-:Y:S04]  /*2ef0*/  DEPBAR.LE SB1, 0x36 ;  /* 0x00009d800000791a */ /* 0x000fe80000000000 */
[----:B------:R-:W1:Y:S02]  /*2f00*/  UTCATOMSWS.2CTA.FIND_AND_SET.ALIGN UP1, UR7, UR7 ;  /* 0x00000007000775e3 */ /* 0x000e640008220800 */
[----:B-1----:R-:W-:Y:S01]  /*2f10*/  MOV R11, UR7 ;  /* 0x00000007000b7c02 */ /* 0x002fe20008000f00 */
[----:B------:R-:W-:Y:S06]  /*2f20*/  BRA.U UP1, `(.L_x_60) ;  /* 0x0000000101187547 */ /* 0x000fec000b800000 */
.L_x_61:
[----:B------:R-:W-:Y:S05]  /*2f30*/  NANOSLEEP 0x64 ;  /* 0x000000640000795d */ /* 0x000fea0003800000 */
[----:B------:R-:W-:-:S05]  /*2f40*/  UMOV UR7, 0x10 ;  /* 0x0000001000077882 */ /* 0x000fca0000000000 */
[----:B------:R-:W-:Y:S04]  /*2f50*/  DEPBAR.LE SB1, 0x36 ;  /* 0x00009d800000791a */ /* 0x000fe80000000000 */
[----:B------:R-:W1:Y:S02]  /*2f60*/  UTCATOMSWS.2CTA.FIND_AND_SET.ALIGN UP1, UR7, UR7 ;  /* 0x00000007000775e3 */ /* 0x000e640008220800 */
[----:B-1----:R-:W-:Y:S01]  /*2f70*/  MOV R11, UR7 ;  /* 0x00000007000b7c02 */ /* 0x002fe20008000f00 */
[----:B------:R-:W-:Y:S05]  /*2f80*/  BRA.U !UP1, `(.L_x_61) ;  /* 0xfffffffd09e87547 */ /* 0x000fea000b83ffff */
.L_x_60:
[----:B------:R-:W1:Y:S01]  /*2f90*/  LDS R5, [UR6+0x10] ;  /* 0x00001006ff057984 */ /* 0x000e620008000800 */
[----:B------:R-:W-:Y:S01]  /*2fa0*/  IMAD.U32 R3, RZ, RZ, UR37 ;  /* 0x00000025ff037e24 */ /* 0x000fe2000f8e00ff */
[----:B------:R-:W-:-:S03]  /*2fb0*/  MOV R2, UR4 ;  /* 0x0000000400027c02 */ /* 0x000fc60008000f00 */
[----:B------:R-:W-:Y:S01]  /*2fc0*/  VIADD R3, R3, 0x130 ;  /* 0x0000013003037836 */ /* 0x000fe20000000000 */
[----:B-1----:R-:W-:-:S04]  /*2fd0*/  SHF.L.U32 R5, R5, 0x1f, RZ ;  /* 0x0000001f05057819 */ /* 0x002fc800000006ff */
[----:B------:R-:W1:Y:S02]  /*2fe0*/  SYNCS.PHASECHK.TRANS64.TRYWAIT P0, [UR6+0x8], R5 ;  /* 0x00000805ff0075a7 */ /* 0x000e640008001106 */
[----:B-1----:R-:W-:Y:S05]  /*2ff0*/  @P0 BRA `(.L_x_62) ;  /* 0x0000000000080947 */ /* 0x002fea0003800000 */
[----:B------:R-:W1:Y:S02]  /*3000*/  SYNCS.PHASECHK.TRANS64.TRYWAIT P0, [UR6+0x8], R5 ;  /* 0x00000805ff0075a7 */ /* 0x000e640008001106 */
[----:B-1----:R-:W-:Y:S05]  /*3010*/  @!P0 BRA `(.L_x_63) ;  /* 0x0000008c003c8947 */ /* 0x002fea0003800000 */
.L_x_62:
[----:B-1----:R-:W-:Y:S01]  /*3020*/  HFMA2 R4, -RZ, RZ, 0, 5.9604644775390625e-08 ;  /* 0x00000001ff047431 */ /* 0x002fe200000001ff */
[----:B------:R-:W-:Y:S01]  /*3030*/  UPRMT UR7, UR4, 0x654, UR8 ;  /* 0x0000065404077896 */ /* 0x000fe20008000008 */
[----:B------:R-:W-:Y:S01]  /*3040*/  IMAD.MOV.U32 R6, RZ, RZ, 0xffff ;  /* 0x0000ffffff067424 */ /* 0x000fe200078e00ff */
[----:B------:R-:W-:Y:S01]  /*3050*/  PRMT R2, R2, 0x654, R3 ;  /* 0x0000065402027816 */ /* 0x000fe20000000003 */
[----:B------:R-:W-:Y:S02]  /*3060*/  IMAD.MOV.U32 R5, RZ, RZ, 0x4 ;  /* 0x00000004ff057424 */ /* 0x000fe400078e00ff */
[----:B------:R-:W-:Y:S01]  /*3070*/  IMAD.SHL.U32 R9, R11, 0x20, RZ ;  /* 0x000000200b097824 */ /* 0x000fe200078e00ff */
[----:B------:R-:W-:Y:S02]  /*3080*/  MOV R3, UR7 ;  /* 0x0000000700037c02 */ /* 0x000fe40008000f00 */
[-C--:B------:R-:W-:Y:S01]  /*3090*/  SHF.L.U32 R7, R6, R11.reuse, RZ ;  /* 0x0000000b06077219 */ /* 0x080fe200000006ff */
[----:B------:R1:W-:Y:S01]  /*30a0*/  SYNCS.ARRIVE.TRANS64.RED RZ, [UR7], R5 ;  /* 0x00000005ffff79a7 */ /* 0x0003e20008000407 */
[----:B------:R-:W-:Y:S01]  /*30b0*/  SHF.L.U32 R6, R4, R11, RZ ;  /* 0x0000000b04067219 */ /* 0x000fe200000006ff */
[----:B------:R1:W-:Y:S04]  /*30c0*/  STS [UR37+0x130], R9 ;  /* 0x00013009ff007988 */ /* 0x0003e80008000825 */
[----:B------:R1:W-:Y:S04]  /*30d0*/  STAS [R2.64], R11 ;  /* 0x0000000b02007dbd */ /* 0x0003e8000c0008ff */
[----:B------:R1:W-:Y:S04]  /*30e0*/  ATOMS.OR RZ, [UR6+0x14], R7 ;  /* 0x00001407ffff798c */ /* 0x0003e8000b000006 */
[----:B------:R1:W-:Y:S04]  /*30f0*/  ATOMS.OR RZ, [UR6+0x18], R6 ;  /* 0x00001806ffff798c */ /* 0x0003e8000b000006 */
[----:B------:R1:W-:Y:S02]  /*3100*/  ATOMS.XOR RZ, [UR6+0x10], R4 ;  /* 0x00001004ffff798c */ /* 0x0003e4000b800006 */
.L_x_59:
[----:B------:R-:W-:Y:S05]  /*3110*/  BSYNC B0 ;  /* 0x0000000000007941 */ /* 0x000fea0003800000 */
.L_x_58:
[----:B------:R-:W-:Y:S05]  /*3120*/  BRA.U UP0, `(.L_x_64) ;  /* 0x00000001006c7547 */ /* 0x000fea000b800000 */
[----:B------:R-:W-:-:S03]  /*3130*/  UMOV UR7, 0xffffffff ;  /* 0xffffffff00077882 */ /* 0x000fc60000000000 */
[----:B------:R-:W-:Y:S05]  /*3140*/  BRA.DIV UR7, `(.L_x_65) ;  /* 0x0000008e07087947 */ /* 0x000fea000b800000 */
[----:B------:R-:W-:-:S13]  /*3150*/  ELECT P6, URZ, PT ;  /* 0x0000000000ff782f */ /* 0x000fda00038c0000 */
.L_x_161:
[----:B------:R-:W-:Y:S05]  /*3160*/  @!P6 BRA `(.L_x_64) ;  /* 0x00000000005ce947 */ /* 0x000fea0003800000 */
[----:B-1----:R-:W1:Y:S02]  /*3170*/  LDS R3, [UR6+0x10] ;  /* 0x00001006ff037984 */ /* 0x002e640008000800 */
[----:B-1----:R-:W-:-:S04]  /*3180*/  SHF.L.U32 R3, R3, 0x1f, RZ ;  /* 0x0000001f03037819 */ /* 0x002fc800000006ff */
[----:B------:R-:W1:Y:S02]  /*3190*/  SYNCS.PHASECHK.TRANS64.TRYWAIT P0, [UR6+0x8], R3 ;  /* 0x00000803ff0075a7 */ /* 0x000e640008001106 */
[----:B-1----:R-:W-:Y:S05]  /*31a0*/  @P0 BRA `(.L_x_66) ;  /* 0x0000000000080947 */ /* 0x002fea0003800000 */
[----:B------:R-:W1:Y:S02]  /*31b0*/  SYNCS.PHASECHK.TRANS64.TRYWAIT P0, [UR6+0x8], R3 ;  /* 0x00000803ff0075a7 */ /* 0x000e640008001106 */
[----:B-1----:R-:W-:Y:S05]  /*31c0*/  @!P0 BRA `(.L_x_67) ;  /* 0x0000008c00088947 */ /* 0x002fea0003800000 */
.L_x_66:
[----:B------:R-:W2:Y:S01]  /*31d0*/  LDS R5, [UR37+0x130] ;  /* 0x00013025ff057984 */ /* 0x000ea20008000800 */
[----:B-1----:R-:W-:Y:S02]  /*31e0*/  HFMA2 R2, -RZ, RZ, 0, 5.9604644775390625e-08 ;  /* 0x00000001ff027431 */ /* 0x002fe400000001ff */
[----:B------:R-:W-:Y:S01]  /*31f0*/  IMAD.MOV.U32 R3, RZ, RZ, 0xffff ;  /* 0x0000ffffff037424 */ /* 0x000fe200078e00ff */
[----:B------:R-:W-:Y:S01]  /*3200*/  UPRMT UR7, UR4, 0x654, UR8 ;  /* 0x0000065404077896 */ /* 0x000fe20008000008 */
[----:B--2---:R-:W-:-:S03]  /*3210*/  IMAD.SHL.U32 R4, R5, 0x20, RZ ;  /* 0x0000002005047824 */ /* 0x004fc600078e00ff */
[-C--:B------:R-:W-:Y:S02]  /*3220*/  SHF.L.U32 R3, R3, R5.reuse, RZ ;  /* 0x0000000503037219 */ /* 0x080fe400000006ff */
[----:B------:R-:W-:Y:S01]  /*3230*/  SHF.L.U32 R5, R2, R5, RZ ;  /* 0x0000000502057219 */ /* 0x000fe200000006ff */
[----:B------:R2:W-:Y:S04]  /*3240*/  STS [UR37+0x130], R4 ;  /* 0x00013004ff007988 */ /* 0x0005e80008000825 */
[----:B------:R2:W-:Y:S04]  /*3250*/  ATOMS.OR RZ, [UR6+0x14], R3 ;  /* 0x00001403ffff798c */ /* 0x0005e8000b000006 */
[----:B------:R2:W-:Y:S01]  /*3260*/  ATOMS.OR RZ, [UR6+0x18], R5 ;  /* 0x00001805ffff798c */ /* 0x0005e2000b000006 */
[----:B------:R-:W-:Y:S03]  /*3270*/  SYNCS.ARRIVE.TRANS64.RED.A1T0 RZ, [UR7], RZ ;  /* 0x000000ffffff79a7 */ /* 0x000fe60008100407 */
[----:B------:R2:W-:Y:S01]  /*3280*/  ATOMS.XOR RZ, [UR6+0x10], R2 ;  /* 0x00001002ffff798c */ /* 0x0005e2000b800006 */
[----:B------:R-:W-:Y:S05]  /*3290*/  BRA `(.L_x_64) ;  /* 0x0000000000107947 */ /* 0x000fea0003800000 */
.L_x_57:
[----:B------:R-:W-:-:S05]  /*32a0*/  MOV R2, 0xffffffff ;  /* 0xffffffff00027802 */ /* 0x000fca0000000f00 */
[----:B------:R1:W-:Y:S02]  /*32b0*/  STS [UR37+0x130], R2 ;  /* 0x00013002ff007988 */ /* 0x0003e40008000825 */
[----:B-1----:R-:W-:Y:S02]  /*32c0*/  MOV R2, 0x32e0 ;  /* 0x000032e000027802 */ /* 0x002fe40000000f00 */
[----:B-----5:R-:W-:Y:S05]  /*32d0*/  CALL.REL.NOINC `($__internal_1_$__cuda_sm10x_tcgen05_guardrail_trap_phase_invalid_during_alloc) ;  /* 0x0000009000a87944 */ /* 0x020fea0003c00000 */
.L_x_64:
[----:B------:R-:W-:Y:S05]  /*32e0*/  WARPSYNC.ALL ;  /* 0x0000000000007948 */ /* 0x000fea0003800000 */
[----:B------:R-:W3:Y:S01]  /*32f0*/  S2UR UR7, SR_CgaCtaId ;  /* 0x00000000000779c3 */ /* 0x000ee20000008800 */
[----:B------:R-:W-:Y:S01]  /*3300*/  UMOV UR6, 0x400 ;  /* 0x0000040000067882 */ /* 0x000fe20000000000 */
[----:B------:R-:W-:-:S06]  /*3310*/  NOP ;  /* 0x0000000000007918 */ /* 0x000fcc0000000000 */
[----:B------:R-:W-:Y:S06]  /*3320*/  BAR.ARV 0x6, 0xa0 ;  /* 0x0182800000007b1d */ /* 0x000fec0000002000 */
[----:B------:R-:W4:Y:S01]  /*3330*/  LDCU UR8, c[0x0][0x38c] ;  /* 0x00007180ff0877ac */ /* 0x000f220008000800 */
[----:B------:R-:W-:Y:S01]  /*3340*/  LOP3.LUT R0, R0, 0xffff, RZ, 0xc0, !PT ;  /* 0x0000ffff00007812 */ /* 0x000fe200078ec0ff */
[----:B-1----:R-:W-:Y:S01]  /*3350*/  IMAD.MOV.U32 R9, RZ, RZ, 0x1 ;  /* 0x00000001ff097424 */ /* 0x002fe200078e00ff */
[----:B------:R-:W-:Y:S01]  /*3360*/  LOP3.LUT R8, R8, 0xffff, RZ, 0xc0, !PT ;  /* 0x0000ffff08087812 */ /* 0x000fe200078ec0ff */
[----:B------:R-:W-:Y:S01]  /*3370*/  UMOV UR19, URZ ;  /* 0x000000ff00137c82 */ /* 0x000fe20008000000 */
[----:B------:R-:W-:Y:S01]  /*3380*/  R2UR UR11, R0 ;  /* 0x00000000000b72ca */ /* 0x000fe200000e0000 */
[----:B------:R-:W-:Y:S01]  /*3390*/  UMOV UR18, URZ ;  /* 0x000000ff00127c82 */ /* 0x000fe20008000000 */
[----:B------:R-:W-:Y:S01]  /*33a0*/  R2UR UR12, R8 ;  /* 0x00000000080c72ca */ /* 0x000fe200000e0000 */
[----:B------:R-:W-:Y:S01]  /*33b0*/  IMAD.MOV.U32 R8, RZ, RZ, RZ ;  /* 0x000000ffff087224 */ /* 0x000fe200078e00ff */
[----:B------:R-:W-:Y:S01]  /*33c0*/  UMOV UR17, URZ ;  /* 0x000000ff00117c82 */ /* 0x000fe20008000000 */
[----:B---3--:R-:W-:-:S02]  /*33d0*/  ULEA UR7, UR7, UR6, 0x18 ;  /* 0x0000000607077291 */ /* 0x008fc4000f8ec0ff */
[----:B------:R-:W-:Y:S02]  /*33e0*/  UISETP.NE.AND UP2, UPT, UR5, URZ, UPT ;  /* 0x000000ff0500728c */ /* 0x000fe4000bf45270 */
[----:B------:R-:W-:Y:S02]  /*33f0*/  UIADD3 UR13, UPT, UPT, UR7, 0xc400, URZ ;  /* 0x0000c400070d7890 */ /* 0x000fe4000fffe0ff */
[----:B------:R-:W-:Y:S02]  /*3400*/  UIADD3 UR14, UPT, UPT, UR7, 0x20400, URZ ;  /* 0x00020400070e7890 */ /* 0x000fe4000fffe0ff */
[----:B----4-:R-:W-:Y:S01]  /*3410*/  UIADD3 UR8, UPT, UPT, UR8, 0x7f, URZ ;  /* 0x0000007f08087890 */ /* 0x010fe2000fffe0ff */
[----:B--2---:R-:W1:Y:S01]  /*3420*/  LDS R2, [UR7+0x130] ;  /* 0x00013007ff027984 */ /* 0x004e620008000800 */
[----:B------:R-:W-:Y:S02]  /*3430*/  USHF.R.U32.HI UR13, URZ, 0x4, UR13 ;  /* 0x00000004ff0d7899 */ /* 0x000fe4000801160d */
[----:B------:R-:W-:-:S02]  /*3440*/  USHF.R.S32.HI UR6, URZ, 0x1f, UR8 ;  /* 0x0000001fff067899 */ /* 0x000fc40008011408 */
[----:B------:R-:W-:Y:S02]  /*3450*/  USHF.R.U32.HI UR14, URZ, 0x4, UR14 ;  /* 0x00000004ff0e7899 */ /* 0x000fe4000801160e */
[----:B------:R-:W-:Y:S02]  /*3460*/  ULEA.HI UR6, UR6, UR8, URZ, 0x7 ;  /* 0x0000000806067291 */ /* 0x000fe4000f8f38ff */
[----:B------:R-:W-:Y:S02]  /*3470*/  ULOP3.LUT UR13, UR13, 0x3fff, URZ, 0xc0, !UPT ;  /* 0x00003fff0d0d7892 */ /* 0x000fe4000f8ec0ff */
[----:B------:R-:W-:Y:S02]  /*3480*/  USHF.R.S32.HI UR6, URZ, 0x7, UR6 ;  /* 0x00000007ff067899 */ /* 0x000fe40008011406 */
[----:B------:R-:W-:Y:S02]  /*3490*/  ULOP3.LUT UR14, UR14, 0x3fff, URZ, 0xc0, !UPT ;  /* 0x00003fff0e0e7892 */ /* 0x000fe4000f8ec0ff */
[----:B------:R-:W-:Y:S01]  /*34a0*/  UISETP.LT.AND UP0, UPT, UR6, 0x1, UPT ;  /* 0x000000010600788c */ /* 0x000fe2000bf01270 */
[----:B------:R-:W-:Y:S01]  /*34b0*/  UMOV UR28, 0x0 ;  /* 0x00000000001c7882 */ /* 0x000fe20000000000 */
[----:B------:R-:W-:Y:S01]  /*34c0*/  UMOV UR29, 0x104004a0 ;  /* 0x104004a0001d7882 */ /* 0x000fe20000000000 */
[----:B------:R-:W-:-:S02]  /*34d0*/  ULOP3.LUT UR13, UR13, 0x10000, URZ, 0xfc, !UPT ;  /* 0x000100000d0d7892 */ /* 0x000fc4000f8efcff */
[----:B------:R-:W-:Y:S02]  /*34e0*/  ULOP3.LUT UR14, UR14, 0x10000, URZ, 0xfc, !UPT ;  /* 0x000100000e0e7892 */ /* 0x000fe4000f8efcff */
[----:B------:R-:W-:Y:S01]  /*34f0*/  USEL UR20, UR6, 0x1, !UP0 ;  /* 0x0000000106147887 */ /* 0x000fe2000c000000 */
[----:B------:R-:W-:Y:S01]  /*3500*/  UMOV UR26, 0x0 ;  /* 0x00000000001a7882 */ /* 0x000fe20000000000 */
[----:B------:R-:W-:Y:S01]  /*3510*/  UMOV UR27, 0x104004a0 ;  /* 0x104004a0001b7882 */ /* 0x000fe20000000000 */
[----:B------:R-:W-:Y:S01]  /*3520*/  UMOV UR24, 0x0 ;  /* 0x0000000000187882 */ /* 0x000fe20000000000 */
[----:B------:R-:W-:Y:S01]  /*3530*/  UMOV UR25, 0x104004a0 ;  /* 0x104004a000197882 */ /* 0x000fe20000000000 */
[----:B------:R-:W-:Y:S01]  /*3540*/  UMOV UR22, 0x0 ;  /* 0x0000000000167882 */ /* 0x000fe20000000000 */
[----:B------:R-:W-:Y:S01]  /*3550*/  UMOV UR23, 0x104004a0 ;  /* 0x104004a000177882 */ /* 0x000fe20000000000 */
[----:B-1----:R-:W-:Y:S02]  /*3560*/  R2UR UR21, R2 ;  /* 0x00000000021572ca */ /* 0x002fe400000e0000 */
[----:B------:R-:W-:-:S13]  /*3570*/  CS2R R2, SRZ ;  /* 0x0000000000027805 */ /* 0x000fda000001ff00 */
.L_x_75:
[C---:B------:R-:W-:Y:S02]  /*3580*/  LEA R0, R8.reuse, UR7, 0x3 ;  /* 0x0000000708007c11 */ /* 0x040fe4000f8e18ff */
[----:B------:R-:W-:Y:S02]  /*3590*/  SHF.L.U32 R5, R3, 0x1f, RZ ;  /* 0x0000001f03057819 */ /* 0x000fe400000006ff */
[----:B------:R-:W-:Y:S02]  /*35a0*/  LEA R4, R8, UR7, 0x4 ;  /* 0x0000000708047c11 */ /* 0x000fe4000f8e20ff */
[----:B------:R-:W1:Y:S02]  /*35b0*/  SYNCS.PHASECHK.TRANS64.TRYWAIT P0, [R0+URZ+0xa0], R5 ;  /* 0x0000a005000075a7 */ /* 0x000e6400080011ff */
[----:B-1-34-:R-:W-:Y:S05]  /*35c0*/  @!P0 BRA `(.L_x_68) ;  /* 0x0000008800208947 */ /* 0x01afea0003800000 */
.L_x_162:
[----:B-1----:R-:W1:Y:S01]  /*35d0*/  LDS.128 R4, [R4+0x110] ;  /* 0x0001100004047984 */ /* 0x002e620000000c00 */
[----:B------:R-:W-:Y:S02]  /*35e0*/  VIADD R0, R0, 0xb0 ;  /* 0x000000b000007836 */ /* 0x000fe40000000000 */
[----:B------:R-:W-:Y:S01]  /*35f0*/  VIADD R8, R8, 0x1 ;  /* 0x0000000108087836 */ /* 0x000fe20000000000 */
[----:B------:R-:W-:Y:S01]  /*3600*/  @!PT LDS RZ, [RZ] ;  /* 0x00000000fffff984 */ /* 0x000fe20000000800 */
[----:B------:R-:W-:Y:S01]  /*3610*/  @!PT LDS RZ, [RZ] ;  /* 0x00000000fffff984 */ /* 0x000fe20000000800 */
[----:B------:R-:W-:Y:S01]  /*3620*/  @!PT LDS RZ, [RZ] ;  /* 0x00000000fffff984 */ /* 0x000fe20000000800 */
[----:B------:R-:W-:Y:S01]  /*3630*/  @!PT LDS RZ, [RZ] ;  /* 0x00000000fffff984 */ /* 0x000fe20000000800 */
[----:B------:R2:W-:Y:S06]  /*3640*/  MEMBAR.ALL.CTA ;  /* 0x0000000000007992 */ /* 0x0005ec0000008000 */
[----:B--2---:R-:W2:Y:S01]  /*3650*/  FENCE.VIEW.ASYNC.S ;  /* 0x00000000000073c6 */ /* 0x004ea20000000000 */
[----:B------:R-:W-:-:S04]  /*3660*/  PRMT R0, RZ, 0x654, R0 ;  /* 0x00000654ff007816 */ /* 0x000fc80000000000 */
[----:B--2---:R2:W-:Y:S01]  /*3670*/  SYNCS.ARRIVE.TRANS64.RED.A1T0 RZ, [R0+URZ], RZ ;  /* 0x000000ff00ff79a7 */ /* 0x0045e200081004ff */
[----:B-1----:R-:W-:Y:S01]  /*3680*/  LOP3.LUT P1, RZ, R6, 0x1, RZ, 0xc0, !PT ;  /* 0x0000000106ff7812 */ /* 0x002fe2000782c0ff */
[----:B--2---:R-:W-:-:S12]  /*3690*/  BRA.U UP2, `(.L_x_69) ;  /* 0x0000000502087547 */ /* 0x004fd8000b800000 */
[----:B------:R-:W1:Y:S01]  /*36a0*/  LDCU UR8, c[0x0][0x38c] ;  /* 0x00007180ff0877ac */ /* 0x000e620008000800 */
[----:B------:R-:W-:Y:S02]  /*36b0*/  PLOP3.LUT P2, PT, PT, PT, PT, 0x80, 0x8 ;  /* 0x000000000008781c */ /* 0x000fe40003f4f070 */
[----:B------:R-:W-:Y:S01]  /*36c0*/  SHF.L.U32 R5, R9, 0x1f, RZ ;  /* 0x0000001f09057819 */ /* 0x000fe200000006ff */
[----:B------:R-:W-:Y:S02]  /*36d0*/  ULEA UR9, UR19, UR7, 0x3 ;  /* 0x0000000713097291 */ /* 0x000fe4000f8e18ff */
[----:B------:R-:W-:Y:S02]  /*36e0*/  ULEA UR10, UR19, UR21, 0x8 ;  /* 0x00000015130a7291 */ /* 0x000fe4000f8e40ff */
[----:B-1----:R-:W-:-:S06]  /*36f0*/  UISETP.GE.AND UP0, UPT, UR8, 0x1, UPT ;  /* 0x000000010800788c */ /* 0x002fcc000bf06270 */
[----:B------:R-:W-:-:S05]  /*3700*/  PLOP3.LUT P0, PT, PT, PT, UP0, 0x80, 0x8 ;  /* 0x000000000008781c */ /* 0x000fca0003f0f008 */
[----:B------:R-:W-:-:S08]  /*3710*/  @UP0 ULEA UR8, UR18, UR7, 0x3 ;  /* 0x0000000712080291 */ /* 0x000fd0000f8e18ff */
[----:B------:R-:W-:-:S04]  /*3720*/  @P0 SHF.L.U32 R0, R2, 0x1f, RZ ;  /* 0x0000001f02000819 */ /* 0x000fc800000006ff */
[----:B------:R1:W2:Y:S01]  /*3730*/  @P0 SYNCS.PHASECHK.TRANS64.TRYWAIT P2, [UR8], R0 ;  /* 0x00000000ff0005a7 */ /* 0x0002a20008041108 */
[----:B------:R-:W3:Y:S02]  /*3740*/  SYNCS.PHASECHK.TRANS64.TRYWAIT P0, [UR9+0xd0], R5 ;  /* 0x0000d005ff0075a7 */ /* 0x000ee40008001109 */
[----:B-123--:R-:W-:Y:S05]  /*3750*/  @!P0 BRA `(.L_x_70) ;  /* 0x0000008400d08947 */ /* 0x00efea0003800000 */
.L_x_164:
[----:B------:R-:W-:Y:S01]  /*3760*/  UMOV UR16, UR17 ;  /* 0x0000001100107c82 */ /* 0x000fe20008000000 */
[----:B------:R-:W-:Y:S05]  /*3770*/  BRA.U !UP0, `(.L_x_71) ;  /* 0x0000000108c07547 */ /* 0x000fea000b800000 */
[----:B------:R-:W-:Y:S02]  /*3780*/  UIADD3 UR16, UPT, UPT, UR20, UR17, URZ ;  /* 0x0000001114107290 */ /* 0x000fe4000fffe0ff */
[----:B------:R-:W-:Y:S01]  /*3790*/  UPLOP3.LUT UP3, UPT, UPT, UPT, UPT, 0x40, 0x4 ;  /* 0x000000000004789c */ /* 0x000fe20003f6e870 */
[----:B------:R-:W-:Y:S01]  /*37a0*/  UMOV UR15, UR6 ;  /* 0x00000006000f7c82 */ /* 0x000fe20008000000 */
[----:B------:R-:W-:-:S09]  /*37b0*/  UMOV UR46, UR18 ;  /* 0x00000012002e7c82 */ /* 0x000fd20008000000 */
.L_x_74:
[----:B--2---:R-:W-:Y:S01]  /*37c0*/  ULEA UR8, UR46, UR7, 0x3 ;  /* 0x000000072e087291 */ /* 0x004fe2000f8e18ff */
[----:B---3--:R-:W-:Y:S11]  /*37d0*/  @P2 BRA `(.L_x_72) ;  /* 0x00000000000c2947 */ /* 0x008ff60003800000 */
[----:B-1----:R-:W-:Y:S04]  /*37e0*/  SHF.L.U32 R5, R2, 0x1f, RZ ;  /* 0x0000001f02057819 */ /* 0x002fe800000006ff */
[----:B------:R-:W1:Y:S02]  /*37f0*/  SYNCS.PHASECHK.TRANS64.TRYWAIT P0, [UR8], R5 ;  /* 0x00000005ff0075a7 */ /* 0x000e640008001108 */
[----:B-1----:R-:W-:Y:S05]  /*3800*/  @!P0 BRA `(.L_x_73) ;  /* 0x0000008400bc8947 */ /* 0x002fea0003800000 */
.L_x_72:
[----:B------:R-:W-:Y:S01]  /*3810*/  UISETP.NE.AND UP0, UPT, UR15, 0x1, UPT ;  /* 0x000000010f00788c */ /* 0x000fe2000bf05270 */
[----:B------:R-:W-:Y:S01]  /*3820*/  PLOP3.LUT P2, PT, PT, PT, PT, 0x80, 0x8 ;  /* 0x000000000008781c */ /* 0x000fe20003f4f070 */
[----:B------:R-:W-:Y:S02]  /*3830*/  UIADD3 UR18, UPT, UPT, UR46, 0x1, URZ ;  /* 0x000000012e127890 */ /* 0x000fe4000fffe0ff */
[----:B------:R-:W-:Y:S02]  /*3840*/  ULEA UR32, UR46, UR14, 0xa ;  /* 0x0000000e2e207291 */ /* 0x000fe4000f8e50ff */
[----:B------:R-:W-:Y:S01]  /*3850*/  UISETP.NE.AND UP1, UPT, UR18, 0x5, UPT ;  /* 0x000000051200788c */ /* 0x000fe2000bf25270 */
[----:B------:R-:W-:Y:S01]  /*3860*/  PLOP3.LUT P0, PT, PT, PT, UP0, 0x80, 0x8 ;  /* 0x000000000008781c */ /* 0x000fe20003f0f008 */
[----:B------:R-:W-:Y:S02]  /*3870*/  UIADD3 UR44, UPT, UPT, UR32, 0x2, URZ ;  /* 0x00000002202c7890 */ /* 0x000fe4000fffe0ff */
[----:B------:R-:W-:Y:S02]  /*3880*/  USEL UR31, URZ, 0x1, UP1 ;  /* 0x00000001ff1f7887 */ /* 0x000fe40008800000 */
[----:B------:R-:W-:Y:S02]  /*3890*/  USEL UR18, UR18, URZ, UP1 ;  /* 0x000000ff12127287 */ /* 0x000fe40008800000 */
[----:B------:R-:W-:Y:S02]  /*38a0*/  UIADD3 UR40, UPT, UPT, UR32, 0x4, URZ ;  /* 0x0000000420287890 */ /* 0x000fe4000fffe0ff */
[----:B------:R-:W-:Y:S01]  /*38b0*/  @UP0 ULEA UR30, UR18, UR7, 0x3 ;  /* 0x00000007121e0291 */ /* 0x000fe2000f8e18ff */
[----:B------:R-:W-:Y:S01]  /*38c0*/  LOP3.LUT R2, R2, UR31, RZ, 0x3c, !PT ;  /* 0x0000001f02027c12 */ /* 0x000fe2000f8e3cff */
[----:B------:R-:W-:Y:S02]  /*38d0*/  UIADD3 UR36, UPT, UPT, UR32, 0x6, URZ ;  /* 0x0000000620247890 */ /* 0x000fe4000fffe0ff */
[----:B------:R-:W-:Y:S01]  /*38e0*/  UIADD3 UR8, UPT, UPT, UR8, 0x28, URZ ;  /* 0x0000002808087890 */ /* 0x000fe2000fffe0ff */
[----:B-1----:R-:W-:Y:S01]  /*38f0*/  @P0 SHF.L.U32 R0, R2, 0x1f, RZ ;  /* 0x0000001f02000819 */ /* 0x002fe200000006ff */
[----:B------:R-:W-:Y:S02]  /*3900*/  UIADD3 UR17, UPT, UPT, UR17, 0x1, URZ ;  /* 0x0000000111117890 */ /* 0x000fe4000fffe0ff */
[----:B------:R-:W-:Y:S01]  /*3910*/  UIADD3 UR15, UPT, UPT, UR15, -0x1, URZ ;  /* 0xffffffff0f0f7890 */ /* 0x000fe2000fffe0ff */
[----:B------:R2:W3:Y:S01]  /*3920*/  @P0 SYNCS.PHASECHK.TRANS64.TRYWAIT P2, [UR30], R0 ;  /* 0x00000000ff0005a7 */ /* 0x0004e2000804111e */
[----:B------:R-:W-:Y:S02]  /*3930*/  ULEA UR30, UR46, UR13, 0xa ;  /* 0x0000000d2e1e7291 */ /* 0x000fe4000f8e50ff */
[----:B------:R-:W-:Y:S02]  /*3940*/  UISETP.NE.AND UP0, UPT, UR17, UR16, UPT ;  /* 0x000000101100728c */ /* 0x000fe4000bf05270 */
[----:B------:R-:W-:Y:S02]  /*3950*/  UIADD3 UR42, UPT, UPT, UR30, 0x2, URZ ;  /* 0x000000021e2a7890 */ /* 0x000fe4000fffe0ff */
[----:B------:R-:W-:Y:S02]  /*3960*/  UIADD3 UR38, UPT, UPT, UR30, 0x4, URZ ;  /* 0x000000041e267890 */ /* 0x000fe4000fffe0ff */
[----:B------:R-:W-:Y:S01]  /*3970*/  UIADD3 UR34, UPT, UPT, UR30, 0x6, URZ ;  /* 0x000000061e227890 */ /* 0x000fe2000fffe0ff */
[----:B------:R-:W-:Y:S01]  /*3980*/  UMOV UR33, 0x40004040 ;  /* 0x4000404000217882 */ /* 0x000fe20000000000 */
[----:B------:R-:W-:Y:S01]  /*3990*/  UMOV UR31, 0x40004040 ;  /* 0x40004040001f7882 */ /* 0x000fe20000000000 */
[----:B------:R-:W-:Y:S01]  /*39a0*/  UMOV UR45, 0x40004040 ;  /* 0x40004040002d7882 */ /* 0x000fe20000000000 */
[----:B------:R2:W-:Y:S01]  /*39b0*/  UTCIMMA.2CTA gdesc[UR30], gdesc[UR32], tmem[UR10], tmem[UR28], idesc[UR29], UP3 ;  /* 0x00ff1c201e0075ea */ /* 0x0005e20009a0010a */
[----:B------:R-:W-:Y:S01]  /*39c0*/  UPLOP3.LUT UP3, UPT, UPT, UPT, UPT, 0x80, 0x8 ;  /* 0x000000000008789c */ /* 0x000fe20003f6f070 */
[----:B------:R-:W-:Y:S01]  /*39d0*/  UMOV UR43, 0x40004040 ;  /* 0x40004040002b7882 */ /* 0x000fe20000000000 */
[----:B------:R-:W-:Y:S01]  /*39e0*/  UMOV UR41, 0x40004040 ;  /* 0x4000404000297882 */ /* 0x000fe20000000000 */
[----:B------:R2:W-:Y:S01]  /*39f0*/  UTCIMMA.2CTA gdesc[UR42], gdesc[UR44], tmem[UR10], tmem[UR26], idesc[UR27], UPT ;  /* 0x00ff1a2c2a0075ea */ /* 0x0005e2000ba0010a */
[----:B------:R-:W-:Y:S01]  /*3a00*/  UMOV UR39, 0x40004040 ;  /* 0x4000404000277882 */ /* 0x000fe20000000000 */
[----:B------:R-:W-:Y:S01]  /*3a10*/  UMOV UR37, 0x40004040 ;  /* 0x4000404000257882 */ /* 0x000fe20000000000 */
[----:B------:R-:W-:Y:S01]  /*3a20*/  UMOV UR35, 0x40004040 ;  /* 0x4000404000237882 */ /* 0x000fe20000000000 */
[----:B------:R2:W-:Y:S01]  /*3a30*/  UTCIMMA.2CTA gdesc[UR38], gdesc[UR40], tmem[UR10], tmem[UR24], idesc[UR25], UPT ;  /* 0x00ff1828260075ea */ /* 0x0005e2000ba0010a */
[----:B------:R2:W-:Y:S01]  /*3a40*/  UTCIMMA.2CTA gdesc[UR34], gdesc[UR36], tmem[UR10], tmem[UR22], idesc[UR23], UPT ;  /* 0x00ff1624220075ea */ /* 0x0005e2000ba0010a */
[----:B------:R2:W-:Y:S01]  /*3a50*/  UTCBAR.2CTA.MULTICAST [UR8], URZ, UR12 ;  /* 0x000000ff080073e9 */ /* 0x0005e2000820080c */
[----:B------:R-:W-:Y:S01]  /*3a60*/  UMOV UR46, UR18 ;  /* 0x00000012002e7c82 */ /* 0x000fe20008000000 */
[----:B------:R-:W-:Y:S05]  /*3a70*/  BRA.U UP0, `(.L_x_74) ;  /* 0xfffffffd00507547 */ /* 0x000fea000b83ffff */
.L_x_71:
[----:B------:R-:W-:Y:S01]  /*3a80*/  UIADD3 UR9, UPT, UPT, UR9, 0xc0, URZ ;  /* 0x000000c009097890 */ /* 0x000fe2000fffe0ff */
[----:B------:R-:W-:-:S08]  /*3a90*/  UMOV UR17, UR16 ;  /* 0x0000001000117c82 */ /* 0x000fd00008000000 */
[----:B------:R4:W-:Y:S01]  /*3aa0*/  UTCBAR.2CTA.MULTICAST [UR9], URZ, UR11 ;  /* 0x000000ff090073e9 */ /* 0x0009e2000820080b */
[----:B------:R-:W-:Y:S02]  /*3ab0*/  NOP ;  /* 0x0000000000007918 */ /* 0x000fe40000000000 */
.L_x_69:
[----:B------:R-:W-:Y:S01]  /*3ac0*/  UIADD3 UR19, UPT, UPT, UR19, 0x1, URZ ;  /* 0x0000000113137890 */ /* 0x000fe2000fffe0ff */
[----:B------:R-:W-:-:S03]  /*3ad0*/  ISETP.NE.AND P0, PT, R8, 0x2, PT ;  /* 0x000000020800780c */ /* 0x000fc60003f05270 */
[----:B------:R-:W-:Y:S01]  /*3ae0*/  UISETP.NE.AND UP0, UPT, UR19, 0x2, UPT ;  /* 0x000000021300788c */ /* 0x000fe2000bf05270 */
[----:B-12---:R-:W-:Y:S02]  /*3af0*/  SEL R0, RZ, 0x1, P0 ;  /* 0x00000001ff007807 */ /* 0x006fe40000000000 */
[----:B------:R-:W-:Y:S01]  /*3b00*/  SEL R8, R8, RZ, P0 ;  /* 0x000000ff08087207 */ /* 0x000fe20000000000 */
[----:B------:R-:W-:Y:S01]  /*3b10*/  USEL UR8, URZ, 0x1, UP0 ;  /* 0x00000001ff087887 */ /* 0x000fe20008000000 */
[----:B------:R-:W-:Y:S01]  /*3b20*/  LOP3.LUT R3, R3, R0, RZ, 0x3c, !PT ;  /* 0x0000000003037212 */ /* 0x000fe200078e3cff */
[----:B------:R-:W-:-:S04]  /*3b30*/  USEL UR19, UR19, URZ, UP0 ;  /* 0x000000ff13137287 */ /* 0x000fc80008000000 */
[----:B------:R-:W-:Y:S01]  /*3b40*/  LOP3.LUT R9, R9, UR8, RZ, 0x3c, !PT ;  /* 0x0000000809097c12 */ /* 0x000fe2000f8e3cff */
[----:B------:R-:W-:Y:S07]  /*3b50*/  @P1 BRA `(.L_x_75) ;  /* 0xfffffff800881947 */ /* 0x000fee000383ffff */
[----:B------:R-:W1:Y:S01]  /*3b60*/  S2UR UR6, SR_CgaCtaId ;  /* 0x00000000000679c3 */ /* 0x000e620000008800 */
[----:B------:R-:W-:Y:S01]  /*3b70*/  ELECT P0, URZ, PT ;  /* 0x0000000000ff782f */ /* 0x000fe20003800000 */
[----:B------:R-:W-:Y:S01]  /*3b80*/  HFMA2 R0, -RZ, RZ, 0, 5.9604644775390625e-08 ;  /* 0x00000001ff007431 */ /* 0x000fe200000001ff */
[----:B------:R-:W-:-:S05]  /*3b90*/  UMOV UR8, 0x40 ;  /* 0x0000004000087882 */ /* 0x000fca0000000000 */
[----:B------:R-:W-:Y:S01]  /*3ba0*/  UVIRTCOUNT.DEALLOC.SMPOOL 0x80 ;  /* 0x000000800000784c */ /* 0x000fe20000000000 */
[----:B------:R-:W-:Y:S02]  /*3bb0*/  UISETP.NE.AND UP0, UPT, UR5, URZ, UPT ;  /* 0x000000ff0500728c */ /* 0x000fe4000bf05270 */
[----:B-1----:R-:W-:-:S09]  /*3bc0*/  ULEA UR6, UR6, UR8, 0x18 ;  /* 0x0000000806067291 */ /* 0x002fd2000f8ec0ff */
[----:B------:R1:W-:Y:S01]  /*3bd0*/  @P0 STS.U8 [UR6+0x1c], R0 ;  /* 0x00001c00ff000988 */ /* 0x0003e20008000006 */
[----:B------:R-:W-:Y:S05]  /*3be0*/  BRA.U UP0, `(.L_x_76) ;  /* 0x0000000100587547 */ /* 0x000fea000b800000 */
[----:B------:R-:W-:Y:S01]  /*3bf0*/  UIADD3 UR8, UPT, UPT, UR7, 0xd0, URZ ;  /* 0x000000d007087890 */ /* 0x000fe2000fffe0ff */
[----:B------:R-:W-:-:S03]  /*3c00*/  SHF.L.U32 R3, R9, 0x1f, RZ ;  /* 0x0000001f09037819 */ /* 0x000fc600000006ff */
[----:B------:R-:W-:-:S09]  /*3c10*/  ULEA UR5, UR19, UR8, 0x3 ;  /* 0x0000000813057291 */ /* 0x000fd2000f8e18ff */
[----:B------:R-:W2:Y:S02]  /*3c20*/  SYNCS.PHASECHK.TRANS64.TRYWAIT P0, [UR5], R3 ;  /* 0x00000003ff0075a7 */ /* 0x000ea40008001105 */
[----:B--2---:R-:W-:Y:S05]  /*3c30*/  @!P0 BRA `(.L_x_77) ;  /* 0x0000008000c88947 */ /* 0x004fea0003800000 */
.L_x_167:
[----:B----4-:R-:W-:-:S04]  /*3c40*/  UIADD3 UR9, UPT, UPT, UR19, 0x1, URZ ;  /* 0x0000000113097890 */ /* 0x010fc8000fffe0ff */
[----:B------:R-:W-:-:S04]  /*3c50*/  UISETP.NE.AND UP1, UPT, UR9, 0x2, UPT ;  /* 0x000000020900788c */ /* 0x000fc8000bf25270 */
[----:B------:R-:W-:Y:S02]  /*3c60*/  USEL UR5, URZ, 0x1, UP1 ;  /* 0x00000001ff057887 */ /* 0x000fe40008800000 */
[----:B------:R-:W-:-:S04]  /*3c70*/  USEL UR9, UR9, URZ, UP1 ;  /* 0x000000ff09097287 */ /* 0x000fc80008800000 */
[----:B------:R-:W-:Y:S01]  /*3c80*/  ULEA UR9, UR9, UR8, 0x3 ;  /* 0x0000000809097291 */ /* 0x000fe2000f8e18ff */
[----:B-1----:R-:W-:-:S04]  /*3c90*/  LOP3.LUT R3, R9, UR5, RZ, 0x3c, !PT ;  /* 0x0000000509037c12 */ /* 0x002fc8000f8e3cff */
[----:B------:R-:W-:Y:S01]  /*3ca0*/  SHF.L.U32 R3, R3, 0x1f, RZ ;  /* 0x0000001f03037819 */ /* 0x000fe200000006ff */
[----:B------:R-:W-:-:S04]  /*3cb0*/  IMAD.U32 R0, RZ, RZ, UR9 ;  /* 0x00000009ff007e24 */ /* 0x000fc8000f8e00ff */
[----:B------:R1:W2:Y:S03]  /*3cc0*/  SYNCS.PHASECHK.TRANS64.TRYWAIT P0, [R0+URZ], R3 ;  /* 0x00000003000075a7 */ /* 0x0002a600080011ff */
[----:B--2---:R-:W-:Y:S05]  /*3cd0*/  @!P0 NANOSLEEP.SYNCS 0x989680 ;  /* 0x009896800000895d */ /* 0x004fea0003900000 */
[----:B------:R-:W2:Y:S02]  /*3ce0*/  @!P0 SYNCS.PHASECHK.TRANS64 P0, [R0+URZ], R3 ;  /* 0x00000003000085a7 */ /* 0x000ea400080010ff */
[----:B--2---:R-:W-:Y:S05]  /*3cf0*/  @P0 BRA `(.L_x_78) ;  /* 0x0000000000200947 */ /* 0x004fea0003800000 */
.L_x_79:
[----:B--2---:R2:W4:Y:S02]  /*3d00*/  SYNCS.PHASECHK.TRANS64.TRYWAIT P0, [R0+URZ], R3 ;  /* 0x00000003000075a7 */ /* 0x00452400080011ff */
[----:B----4-:R-:W-:Y:S05]  /*3d10*/  @!P0 NANOSLEEP.SYNCS 0x989680 ;  /* 0x009896800000895d */ /* 0x010fea0003900000 */
[----:B------:R-:W4:Y:S02]  /*3d20*/  @!P0 SYNCS.PHASECHK.TRANS64 P0, [R0+URZ], R3 ;  /* 0x00000003000085a7 */ /* 0x000f2400080010ff */
[----:B----4-:R-:W-:Y:S05]  /*3d30*/  @!P0 BRA `(.L_x_79) ;  /* 0xfffffffc00f08947 */ /* 0x010fea000383ffff */
[----:B------:R-:W-:Y:S05]  /*3d40*/  BRA `(.L_x_78) ;  /* 0x00000000000c7947 */ /* 0x000fea0003800000 */
.L_x_76:
[----:B------:R-:W-:-:S04]  /*3d50*/  UIADD3 UR5, UPT, UPT, UR7, 0x100, URZ ;  /* 0x0000010007057890 */ /* 0x000fc8000fffe0ff */
[----:B------:R-:W-:-:S09]  /*3d60*/  UPRMT UR5, UR4, 0x654, UR5 ;  /* 0x0000065404057896 */ /* 0x000fd20008000005 */
[----:B------:R-:W-:Y:S03]  /*3d70*/  SYNCS.ARRIVE.TRANS64.RED.A1T0 RZ, [UR5], RZ ;  /* 0x000000ffffff79a7 */ /* 0x000fe60008100405 */
.L_x_78:
[----:B-12---:R-:W-:Y:S01]  /*3d80*/  SHF.L.U32 R3, RZ, 0x1f, RZ ;  /* 0x0000001fff037819 */ /* 0x006fe200000006ff */
[----:B------:R-:W-:Y:S01]  /*3d90*/  UIADD3 UR5, UPT, UPT, UR7, 0x100, URZ ;  /* 0x0000010007057890 */ /* 0x000fe2000fffe0ff */
[----:B------:R-:W-:Y:S02]  /*3da0*/  PLOP3.LUT P0, PT, PT, PT, UP0, 0x80, 0x8 ;  /* 0x000000000008781c */ /* 0x000fe40003f0f008 */
[----:B------:R-:W1:Y:S02]  /*3db0*/  SYNCS.PHASECHK.TRANS64.TRYWAIT P1, [UR7+0x100], R3 ;  /* 0x00010003ff0075a7 */ /* 0x000e640008021107 */
[----:B-1----:R-:W-:Y:S09]  /*3dc0*/  @!P1 BRA `(.L_x_80) ;  /* 0x00000080007c9947 */ /* 0x002ff20003800000 */
.L_x_169:
[----:B------:R-:W-:Y:S01]  /*3dd0*/  @!UP0 UPRMT UR5, UR4, 0x654, UR5 ;  /* 0x0000065404058896 */ /* 0x000fe20008000005 */
[----:B------:R-:W-:Y:S02]  /*3de0*/  UMOV UR8, 0xffff ;  /* 0x0000ffff00087882 */ /* 0x000fe40000000000 */
[----:B------:R-:W-:-:S06]  /*3df0*/  UMOV UR4, 0x1 ;  /* 0x0000000100047882 */ /* 0x000fcc0000000000 */
[----:B------:R-:W-:Y:S01]  /*3e00*/  @!P0 SYNCS.ARRIVE.TRANS64.RED.A1T0 RZ, [UR5], RZ ;  /* 0x000000ffffff89a7 */ /* 0x000fe20008100405 */
[----:B------:R-:W-:Y:S01]  /*3e10*/  NOP ;  /* 0x0000000000007918 */ /* 0x000fe20000000000 */
[----:B-1----:R-:W1:Y:S01]  /*3e20*/  LDS R0, [UR6+0x14] ;  /* 0x00001406ff007984 */ /* 0x002e620008000800 */
[----:B------:R-:W-:-:S04]  /*3e30*/  ULOP3.LUT UR5, UR21, 0xffff, URZ, 0xc0, !UPT ;  /* 0x0000ffff15057892 */ /* 0x000fc8000f8ec0ff */
[----:B------:R-:W-:-:S04]  /*3e40*/  USHF.R.U32.HI UR5, URZ, 0x5, UR5 ;  /* 0x00000005ff057899 */ /* 0x000fc80008011605 */
[----:B------:R-:W-:Y:S02]  /*3e50*/  USHF.L.U32 UR8, UR8, UR5, URZ ;  /* 0x0000000508087299 */ /* 0x000fe400080006ff */
[----:B------:R-:W-:-:S04]  /*3e60*/  USHF.L.U32 UR4, UR4, UR5, URZ ;  /* 0x0000000504047299 */ /* 0x000fc800080006ff */
[----:B-1----:R-:W-:-:S04]  /*3e70*/  LOP3.LUT R0, R0, UR8, RZ, 0xc0, !PT ;  /* 0x0000000800007c12 */ /* 0x002fc8000f8ec0ff */
[----:B------:R-:W-:-:S13]  /*3e80*/  ISETP.NE.AND P0, PT, R0, UR8, PT ;  /* 0x0000000800007c0c */ /* 0x000fda000bf05270 */
[----:B------:R-:W-:Y:S05]  /*3e90*/  @P0 BRA `(.L_x_81) ;  /* 0x0000000000580947 */ /* 0x000fea0003800000 */
[----:B------:R-:W1:Y:S02]  /*3ea0*/  LDS R0, [UR6+0x18] ;  /* 0x00001806ff007984 */ /* 0x000e640008000800 */
[----:B-1----:R-:W-:-:S04]  /*3eb0*/  LOP3.LUT R0, R0, UR4, RZ, 0xc0, !PT ;  /* 0x0000000400007c12 */ /* 0x002fc8000f8ec0ff */
[----:B------:R-:W-:-:S13]  /*3ec0*/  ISETP.NE.AND P0, PT, R0, UR4, PT ;  /* 0x0000000400007c0c */ /* 0x000fda000bf05270 */
[----:B------:R-:W-:Y:S05]  /*3ed0*/  @P0 BRA `(.L_x_82) ;  /* 0x00000000003c0947 */ /* 0x000fea0003800000 */
[----:B------:R-:W1:Y:S01]  /*3ee0*/  S2R R2, SR_LANEID ;  /* 0x0000000000027919 */ /* 0x000e620000000000 */
[----:B------:R-:W-:Y:S01]  /*3ef0*/  ULOP3.LUT UR8, URZ, UR8, URZ, 0x33, !UPT ;  /* 0x00000008ff087292 */ /* 0x000fe2000f8e33ff */
[----:B------:R-:W-:Y:S01]  /*3f00*/  LOP3.LUT R4, RZ, UR4, RZ, 0x33, !PT ;  /* 0x00000004ff047c12 */ /* 0x000fe2000f8e33ff */
[----:B------:R-:W-:Y:S02]  /*3f10*/  VOTEU.ANY UR7, UPT, PT ;  /* 0x0000000000077886 */ /* 0x000fe400038e0100 */
[----:B------:R-:W-:Y:S01]  /*3f20*/  UFLO.U32 UR7, UR7 ;  /* 0x00000007000772bd */ /* 0x000fe200080e0000 */
[----:B------:R-:W2:Y:S01]  /*3f30*/  REDUX UR4, R4 ;  /* 0x00000000040473c4 */ /* 0x000ea20000000000 */
[----:B------:R-:W-:-:S06]  /*3f40*/  IMAD.U32 R0, RZ, RZ, UR8 ;  /* 0x00000008ff007e24 */ /* 0x000fcc000f8e00ff */
[----:B------:R1:W-:Y:S01]  /*3f50*/  UTCATOMSWS.AND URZ, UR8 ;  /* 0x0000000800ff79e3 */ /* 0x0003e20008000000 */
[----:B------:R-:W3:Y:S01]  /*3f60*/  REDUX UR5, R0 ;  /* 0x00000000000573c4 */ /* 0x000ee20000000000 */
[----:B-1----:R-:W-:Y:S01]  /*3f70*/  ISETP.EQ.U32.AND P0, PT, R2, UR7, PT ;  /* 0x0000000702007c0c */ /* 0x002fe2000bf02070 */
[----:B--2---:R-:W-:Y:S01]  /*3f80*/  IMAD.U32 R2, RZ, RZ, UR4 ;  /* 0x00000004ff027e24 */ /* 0x004fe2000f8e00ff */
[----:B---3--:R-:W-:-:S11]  /*3f90*/  MOV R3, UR5 ;  /* 0x0000000500037c02 */ /* 0x008fd60008000f00 */
[----:B------:R1:W-:Y:S04]  /*3fa0*/  @P0 ATOMS.AND RZ, [UR6+0x14], R3 ;  /* 0x00001403ffff098c */ /* 0x0003e8000a800006 */
[----:B------:R1:W-:Y:S01]  /*3fb0*/  @P0 ATOMS.AND RZ, [UR6+0x18], R2 ;  /* 0x00001802ffff098c */ /* 0x0003e2000a800006 */
[----:B------:R-:W-:Y:S05]  /*3fc0*/  BRA `(.L_x_83) ;  /* 0x0000000000147947 */ /* 0x000fea0003800000 */
.L_x_82:
[----:B------:R-:W-:Y:S02]  /*3fd0*/  MOV R2, 0x3ff0 ;  /* 0x00003ff000027802 */ /* 0x000fe40000000f00 */
[----:B---345:R-:W-:Y:S05]  /*3fe0*/  CALL.REL.NOINC `($__internal_0_$__cuda_sm10x_tcgen05_guardrail_trap_col_being_dealloced_not_returned_by_alloc) ;  /* 0x0000008400587944 */ /* 0x038fea0003c00000 */
[----:B------:R-:W-:Y:S05]  /*3ff0*/  BRA `(.L_x_83) ;  /* 0x0000000000087947 */ /* 0x000fea0003800000 */
.L_x_81:
[----:B------:R-:W-:Y:S02]  /*4000*/  MOV R2, 0x4020 ;  /* 0x0000402000027802 */ /* 0x000fe40000000f00 */
[----:B---345:R-:W-:Y:S05]  /*4010*/  CALL.REL.NOINC `($__internal_2_$__cuda_sm10x_tcgen05_guardrail_trap_unallocated_columns_being_dealloced) ;  /* 0x0000008400647944 */ /* 0x038fea0003c00000 */
.L_x_83:
[----:B------:R-:W-:Y:S01]  /*4020*/  NOP ;  /* 0x0000000000007918 */ /* 0x000fe20000000000 */
[----:B----4-:R-:W-:Y:S05]  /*4030*/  EXIT ;  /* 0x000000000000794d */ /* 0x010fea0003800000 */
.L_x_56:
[----:B------:R-:W-:-:S09]  /*4040*/  UISETP.NE.OR UP5, UPT, UR10, 0x3, !UP5 ;  /* 0x000000030a00788c */ /* 0x000fd2000efa5670 */
[----:B------:R-:W-:Y:S05]  /*4050*/  BRA.U UP5, `(.L_x_84) ;  /* 0x0000001105147547 */ /* 0x000fea000b800000 */
[----:B------:R-:W1:Y:S01]  /*4060*/  LDC R0, c[0x0][0xb30] ;  /* 0x0002cc00ff007b82 */ /* 0x000e620000000800 */
[----:B------:R-:W2:Y:S01]  /*4070*/  LDCU.64 UR8, c[0x0][0x888] ;  /* 0x00011100ff0877ac */ /* 0x000ea20008000a00 */
[----:B------:R-:W-:Y:S02]  /*4080*/  HFMA2 R29, -RZ, RZ, 0, 0 ;  /* 0x00000000ff1d7431 */ /* 0x000fe400000001ff */
[----:B------:R-:W-:Y:S01]  /*4090*/  IMAD.MOV.U32 R31, RZ, RZ, 0x1 ;  /* 0x00000001ff1f7424 */ /* 0x000fe200078e00ff */
[----:B------:R-:W-:Y:S01]  /*40a0*/  MOV R23, 0x2000 ;  /* 0x0000200000177802 */ /* 0x000fe20000000f00 */
[----:B------:R-:W3:Y:S01]  /*40b0*/  LDCU.64 UR4, c[0x0][0x890] ;  /* 0x00011200ff0477ac */ /* 0x000ee20008000a00 */
[----:B------:R-:W-:Y:S01]  /*40c0*/  IMAD.MOV.U32 R30, RZ, RZ, RZ ;  /* 0x000000ffff1e7224 */ /* 0x000fe200078e00ff */
[----:B------:R-:W4:Y:S01]  /*40d0*/  LDC R19, c[0x0][0x370] ;  /* 0x0000dc00ff137b82 */ /* 0x000f220000000800 */
[----:B------:R-:W-:Y:S01]  /*40e0*/  UMOV UR7, 0x400 ;  /* 0x0000040000077882 */ /* 0x000fe20000000000 */
[----:B------:R-:W-:-:S02]  /*40f0*/  UPLOP3.LUT UP1, UPT, UPT, UPT, UPT, 0x40, 0x4 ;  /* 0x000000000004789c */ /* 0x000fc40003f2e870 */
[----:B------:R-:W-:-:S04]  /*4100*/  ULEA UR7, UR37, UR7, 0x18 ;  /* 0x0000000725077291 */ /* 0x000fc8000f8ec0ff */
[----:B------:R-:W4:Y:S01]  /*4110*/  LDC R2, c[0x0][0xb0c] ;  /* 0x0002c300ff027b82 */ /* 0x000f220000000800 */
[----:B------:R-:W-:Y:S02]  /*4120*/  UIADD3 UR13, UPT, UPT, UR7, 0x68, URZ ;  /* 0x00000068070d7890 */ /* 0x000fe4000fffe0ff */
[----:B--2---:R-:W-:Y:S02]  /*4130*/  UISETP.NE.U32.AND UP2, UPT, UR8, URZ, UPT ;  /* 0x000000ff0800728c */ /* 0x004fe4000bf45070 */
[----:B------:R-:W-:Y:S02]  /*4140*/  UIADD3 UR33, UPT, UPT, UR7, 0x50, URZ ;  /* 0x0000005007217890 */ /* 0x000fe4000fffe0ff */
[----:B---3--:R-:W-:Y:S01]  /*4150*/  UISETP.NE.U32.AND UP3, UPT, UR4, URZ, UPT ;  /* 0x000000ff0400728c */ /* 0x008fe2000bf65070 */
[----:B------:R-:W2:Y:S01]  /*4160*/  LDC R18, c[0x0][0xb20] ;  /* 0x0002c800ff127b82 */ /* 0x000ea20000000800 */
[----:B-1----:R-:W-:Y:S01]  /*4170*/  ISETP.NE.AND P1, PT, R0, 0x1, PT ;  /* 0x000000010000780c */ /* 0x002fe20003f25270 */
[----:B------:R-:W-:-:S02]  /*4180*/  UISETP.NE.AND.EX UP2, UPT, UR9, URZ, UPT, UP2 ;  /* 0x000000ff0900728c */ /* 0x000fc4000bf45320 */
[----:B------:R-:W-:Y:S02]  /*4190*/  UIADD3 UR25, UPT, UPT, UR7, 0x58, URZ ;  /* 0x0000005807197890 */ /* 0x000fe4000fffe0ff */
[----:B------:R-:W-:Y:S02]  /*41a0*/  UIADD3 UR17, UPT, UPT, UR7, 0x60, URZ ;  /* 0x0000006007117890 */ /* 0x000fe4000fffe0ff */
[----:B------:R-:W1:Y:S01]  /*41b0*/  LDC.64 R32, c[0x0][0x348] ;  /* 0x0000d200ff207b82 */ /* 0x000e620000000a00 */
[----:B------:R-:W-:Y:S02]  /*41c0*/  UPRMT UR13, UR37, 0x654, UR13 ;  /* 0x00000654250d7896 */ /* 0x000fe4000800000d */
[----:B------:R-:W-:-:S05]  /*41d0*/  UISETP.NE.AND.EX UP3, UPT, UR5, URZ, UPT, UP3 ;  /* 0x000000ff0500728c */ /* 0x000fca000bf65330 */
[----:B------:R-:W3:Y:S08]  /*41e0*/  LDC.64 R16, c[0x0][0xb10] ;  /* 0x0002c400ff107b82 */ /* 0x000ef00000000a00 */
[----:B------:R-:W1:Y:S08]  /*41f0*/  LDC.64 R6, c[0x0][0xb18] ;  /* 0x0002c600ff067b82 */ /* 0x000e700000000a00 */
[----:B------:R-:W1:Y:S08]  /*4200*/  LDC.64 R4, c[0x0][0xb28] ;  /* 0x0002ca00ff047b82 */ /* 0x000e700000000a00 */
[----:B--2-4-:R-:W1:Y:S02]  /*4210*/  LDC R22, c[0x0][0x374] ;  /* 0x0000dd00ff167b82 */ /* 0x014e640000000800 */
.L_x_95:
[C---:B------:R-:W-:Y:S02]  /*4220*/  LEA R0, R30.reuse, UR7, 0x3 ;  /* 0x000000071e007c11 */ /* 0x040fe4000f8e18ff */
[----:B------:R-:W-:Y:S02]  /*4230*/  SHF.L.U32 R3, R29, 0x1f, RZ ;  /* 0x0000001f1d037819 */ /* 0x000fe400000006ff */
[----:B------:R-:W-:Y:S02]  /*4240*/  LEA R24, R30, UR7, 0x4 ;  /* 0x000000071e187c11 */ /* 0x000fe4000f8e20ff */
[----:B--2---:R-:W2:Y:S02]  /*4250*/  SYNCS.PHASECHK.TRANS64.TRYWAIT P0, [R0+URZ+0xa0], R3 ;  /* 0x0000a003000075a7 */ /* 0x004ea400080011ff */
[----:B--2---:R-:W-:Y:S05]  /*4260*/  @!P0 BRA `(.L_x_85) ;  /* 0x0000007c006c8947 */ /* 0x004fea0003800000 */
.L_x_170:
[----:B------:R-:W-:Y:S01]  /*4270*/  ISETP.GE.AND P0, PT, R72, 0x1, PT ;  /* 0x000000014800780c */ /* 0x000fe20003f06270 */
[----:B------:R-:W4:Y:S01]  /*4280*/  LDS.128 R24, [R24+0x110] ;  /* 0x0001100018187984 */ /* 0x000f220000000c00 */
[----:B--2---:R-:W-:Y:S01]  /*4290*/  VIADD R0, R0, 0xb0 ;  /* 0x000000b000007836 */ /* 0x004fe20000000000 */
[----:B------:R-:W-:Y:S01]  /*42a0*/  @!PT LDS RZ, [RZ] ;  /* 0x00000000fffff984 */ /* 0x000fe20000000800 */
[----:B------:R-:W-:Y:S01]  /*42b0*/  @!PT LDS RZ, [RZ] ;  /* 0x00000000fffff984 */ /* 0x000fe20000000800 */
[----:B------:R-:W-:Y:S01]  /*42c0*/  @!PT LDS RZ, [RZ] ;  /* 0x00000000fffff984 */ /* 0x000fe20000000800 */
[----:B------:R-:W-:Y:S01]  /*42d0*/  @!PT LDS RZ, [RZ] ;  /* 0x00000000fffff984 */ /* 0x000fe20000000800 */
[----:B------:R2:W-:Y:S06]  /*42e0*/  MEMBAR.ALL.CTA ;  /* 0x0000000000007992 */ /* 0x0005ec0000008000 */
[----:B--2---:R-:W2:Y:S01]  /*42f0*/  FENCE.VIEW.ASYNC.S ;  /* 0x00000000000073c6 */ /* 0x004ea20000000000 */
[----:B------:R-:W-:Y:S04]  /*4300*/  PRMT R0, RZ, 0x654, R0 ;  /* 0x00000654ff007816 */ /* 0x000fe80000000000 */
[----:B--2---:R2:W-:Y:S01]  /*4310*/  SYNCS.ARRIVE.TRANS64.RED.A1T0 RZ, [R0+URZ], RZ ;  /* 0x000000ff00ff79a7 */ /* 0x0045e200081004ff */
[----:B----4-:R-:W-:Y:S11]  /*4320*/  LOP3.LUT P3, RZ, R26, 0x1, RZ, 0xc0, !PT ;  /* 0x000000011aff7812 */ /* 0x010ff6000786c0ff */
[----:B------:R-:W-:Y:S02]  /*4330*/  @!UPT UIADD3 URZ, UPT, UPT, URZ, URZ, URZ ;  /* 0x000000fffffff290 */ /* 0x000fe4000fffe0ff */
[----:B------:R-:W-:Y:S02]  /*4340*/  @P3 MOV R13, R24 ;  /* 0x00000018000d3202 */ /* 0x000fe40000000f00 */
[----:B------:R-:W-:Y:S01]  /*4350*/  @P3 LOP3.LUT R8, R25, 0xffff, RZ, 0xc0, !PT ;  /* 0x0000ffff19083812 */ /* 0x000fe200078ec0ff */
[----:B--2---:R-:W-:Y:S06]  /*4360*/  @!P0 BRA `(.L_x_86) ;  /* 0x0000000000a48947 */ /* 0x004fec0003800000 */
[----:B-1----:R-:W-:Y:S01]  /*4370*/  IMAD.HI.U32 R35, R22, R7, RZ ;  /* 0x0000000716237227 */ /* 0x002fe200078e00ff */
[----:B------:R-:W-:Y:S02]  /*4380*/  ISETP.NE.AND P0, PT, R6, 0x1, PT ;  /* 0x000000010600780c */ /* 0x000fe40003f05270 */
[----:B------:R-:W-:Y:S01]  /*4390*/  ISETP.NE.AND P2, PT, R72, 0x1, PT ;  /* 0x000000014800780c */ /* 0x000fe20003f45270 */
[----:B---3--:R-:W-:Y:S01]  /*43a0*/  IMAD.HI.U32 R34, R19, R16, RZ ;  /* 0x0000001013227227 */ /* 0x008fe200078e00ff */
[----:B------:R-:W-:Y:S02]  /*43b0*/  SHF.R.U32.HI R35, RZ, R18, R35 ;  /* 0x00000012ff237219 */ /* 0x000fe40000011623 */
[----:B------:R-:W-:Y:S01]  /*43c0*/  ISETP.NE.AND P4, PT, R2, 0x1, PT ;  /* 0x000000010200780c */ /* 0x000fe20003f85270 */
[----:B------:R-:W-:Y:S01]  /*43d0*/  IMAD.HI.U32 R36, R13, R16, RZ ;  /* 0x000000100d247227 */ /* 0x000fe200078e00ff */
[----:B------:R-:W-:Y:S02]  /*43e0*/  SHF.R.U32.HI R34, RZ, R17, R34 ;  /* 0x00000011ff227219 */ /* 0x000fe40000011622 */
[----:B------:R-:W-:Y:S01]  /*43f0*/  SEL R3, R22, R35, !P0 ;  /* 0x0000002316037207 */ /* 0x000fe20004000000 */
[C---:B------:R-:W-:Y:S01]  /*4400*/  IMAD.HI.U32 R35, R8.reuse, R7, RZ ;  /* 0x0000000708237227 */ /* 0x040fe200078e00ff */
[----:B------:R-:W-:Y:S02]  /*4410*/  SEL R11, R19, R34, !P4 ;  /* 0x00000022130b7207 */ /* 0x000fe40006000000 */
[----:B------:R-:W-:Y:S01]  /*4420*/  SHF.R.U32.HI R36, RZ, R17, R36 ;  /* 0x00000011ff247219 */ /* 0x000fe20000011624 */
[----:B------:R-:W-:Y:S01]  /*4430*/  IMAD.HI.U32 R38, R3, R4, RZ ;  /* 0x0000000403267227 */ /* 0x000fe200078e00ff */
[----:B------:R-:W-:Y:S03]  /*4440*/  SHF.R.U32.HI R35, RZ, R18, R35 ;  /* 0x00000012ff237219 */ /* 0x000fe60000011623 */
[----:B------:R-:W-:Y:S01]  /*4450*/  IMAD.HI.U32 R34, R11, R4, RZ ;  /* 0x000000040b227227 */ /* 0x000fe200078e00ff */
[----:B------:R-:W-:Y:S02]  /*4460*/  @P2 SHF.R.U32.HI R3, RZ, R5, R38 ;  /* 0x00000005ff032219 */ /* 0x000fe40000011626 */
[----:B------:R-:W-:Y:S02]  /*4470*/  SEL R9, R8, R35, !P0 ;  /* 0x0000002308097207 */ /* 0x000fe40004000000 */
[----:B------:R-:W-:Y:S01]  /*4480*/  @P2 SHF.R.U32.HI R11, RZ, R5, R34 ;  /* 0x00000005ff0b2219 */ /* 0x000fe20000011622 */
[C---:B------:R-:W-:Y:S01]  /*4490*/  IMAD R10, R72.reuse, R3, RZ ;  /* 0x00000003480a7224 */ /* 0x040fe200078e02ff */
[----:B------:R-:W-:Y:S01]  /*44a0*/  SEL R3, R13, R36, !P4 ;  /* 0x000000240d037207 */ /* 0x000fe20006000000 */
[C---:B------:R-:W-:Y:S03]  /*44b0*/  IMAD.HI.U32 R14, R9.reuse, R4, RZ ;  /* 0x00000004090e7227 */ /* 0x040fe600078e00ff */
[----:B------:R-:W-:Y:S01]  /*44c0*/  ISETP.GE.AND P0, PT, R9, R10, PT ;  /* 0x0000000a0900720c */ /* 0x000fe20003f06270 */
[C---:B------:R-:W-:Y:S01]  /*44d0*/  IMAD R12, R72.reuse, R11, RZ ;  /* 0x0000000b480c7224 */ /* 0x040fe200078e02ff */
[-C--:B------:R-:W-:Y:S04]  /*44e0*/  SHF.R.U32.HI R14, RZ, R5.reuse, R14 ;  /* 0x00000005ff0e7219 */ /* 0x080fe8000001160e */
[----:B------:R-:W-:Y:S02]  /*44f0*/  ISETP.GE.OR P0, PT, R3, R12, P0 ;  /* 0x0000000c0300720c */ /* 0x000fe40000706670 */
[----:B------:R-:W-:Y:S05]  /*4500*/  SEL R15, R9, R14, !P2 ;  /* 0x0000000e090f7207 */ /* 0x000fea0005000000 */
[----:B------:R-:W-:Y:S04]  /*4510*/  IMAD.MOV R14, RZ, RZ, -R15 ;  /* 0x000000ffff0e7224 */ /* 0x000fe800078e0a0f */
[----:B------:R-:W-:Y:S02]  /*4520*/  IMAD R14, R72, R14, R9 ;  /* 0x0000000e480e7224 */ /* 0x000fe400078e0209 */
[C---:B------:R-:W-:Y:S05]  /*4530*/  @!P0 IMAD.HI.U32 R10, R3.reuse, R4, RZ ;  /* 0x00000004030a8227 */ /* 0x040fea00078e00ff */
[----:B------:R-:W-:Y:S04]  /*4540*/  @!P0 SHF.R.U32.HI R10, RZ, R5, R10 ;  /* 0x00000005ff0a8219 */ /* 0x000fe8000001160a */
[----:B------:R-:W-:Y:S01]  /*4550*/  @!P0 SEL R0, R3, R10, !P2 ;  /* 0x0000000a03008207 */ /* 0x000fe20005000000 */
[----:B------:R-:W-:Y:S03]  /*4560*/  IMAD.MOV R10, RZ, RZ, -R3 ;  /* 0x000000ffff0a7224 */ /* 0x000fe600078e0a03 */
[----:B------:R-:W-:Y:S01]  /*4570*/  @!P0 IADD3 R15, PT, PT, R15, -R0, RZ ;  /* 0x800000000f0f8210 */ /* 0x000fe20007ffe0ff */
[----:B------:R-:W-:Y:S01]  /*4580*/  @!P0 IMAD R0, R11, R14, R0 ;  /* 0x0000000e0b008224 */ /* 0x000fe200078e0200 */
[----:B------:R-:W-:Y:S01]  /*4590*/  IADD3 R11, PT, PT, -R9, RZ, RZ ;  /* 0x000000ff090b7210 */ /* 0x000fe20007ffe1ff */
[----:B------:R-:W-:Y:S02]  /*45a0*/  IMAD R13, R2, R10, R13 ;  /* 0x0000000a020d7224 */ /* 0x000fe400078e020d */
[----:B------:R-:W-:Y:S02]  /*45b0*/  @!P0 IMAD R9, R15, R72, R3 ;  /* 0x000000480f098224 */ /* 0x000fe400078e0203 */
[----:B------:R-:W-:Y:S02]  /*45c0*/  @!P0 IMAD.MOV.U32 R3, RZ, RZ, R0 ;  /* 0x000000ffff038224 */ /* 0x000fe400078e0000 */
[----:B------:R-:W-:Y:S02]  /*45d0*/  IMAD R8, R6, R11, R8 ;  /* 0x0000000b06087224 */ /* 0x000fe400078e0208 */
[----:B------:R-:W-:Y:S02]  /*45e0*/  IMAD R13, R3, R2, R13 ;  /* 0x00000002030d7224 */ /* 0x000fe400078e020d */
[----:B------:R-:W-:Y:S02]  /*45f0*/  IMAD R8, R9, R6, R8 ;  /* 0x0000000609087224 */ /* 0x000fe400078e0208 */
.L_x_86:
[----:B------:R-:W-:Y:S05]  /*4600*/  BRA.U UP1, `(.L_x_87) ;  /* 0x0000000101107547 */ /* 0x000fea000b800000 */
[----:B------:R-:W-:Y:S04]  /*4610*/  MOV R0, UR6 ;  /* 0x0000000600007c02 */ /* 0x000fe80008000f00 */
[----:B------:R-:W-:Y:S04]  /*4620*/  SHF.L.U32 R3, R0, 0x1f, RZ ;  /* 0x0000001f00037819 */ /* 0x000fe800000006ff */
[----:B------:R-:W2:Y:S02]  /*4630*/  SYNCS.PHASECHK.TRANS64.TRYWAIT P0, [UR7+0x98], R3 ;  /* 0x00009803ff0075a7 */ /* 0x000ea40008001107 */
[----:B--2---:R-:W-:Y:S05]  /*4640*/  @!P0 BRA `(.L_x_88) ;  /* 0x0000007800888947 */ /* 0x004fea0003800000 */
.L_x_87:
[----:B------:R-:W-:Y:S02]  /*4650*/  R2UR UR35, R21 ;  /* 0x00000000152372ca */ /* 0x000fe400000e0000 */
[----:B------:R-:W-:Y:S02]  /*4660*/  R2UR UR34, R20 ;  /* 0x00000000142272ca */ /* 0x000fe400000e0000 */
[----:B------:R-:W-:Y:S02]  /*4670*/  ISETP.NE.U32.AND P2, PT, RZ, UR4, PT ;  /* 0x00000004ff007c0c */ /* 0x000fe4000bf45070 */
[----:B------:R-:W-:Y:S02]  /*4680*/  SHF.L.U32 R12, R31, 0x1f, RZ ;  /* 0x0000001f1f0c7819 */ /* 0x000fe400000006ff */
[----:B------:R-:W-:Y:S05]  /*4690*/  ISETP.NE.AND.EX P2, PT, RZ, UR5, PT, P2 ;  /* 0x00000005ff007c0c */ /* 0x000fea000bf45320 */
[----:B------:R-:W-:Y:S02]  /*46a0*/  USHF.L.U32 UR35, UR35, 0x7, URZ ;  /* 0x0000000723237899 */ /* 0x000fe400080006ff */
[----:B------:R-:W-:Y:S01]  /*46b0*/  USHF.L.U32 UR34, UR34, 0x8, URZ ;  /* 0x0000000822227899 */ /* 0x000fe200080006ff */
[----:B------:R-:W-:Y:S11]  /*46c0*/  BRA.U !UP3, `(.L_x_89) ;  /* 0x000000010b347547 */ /* 0x000ff6000b800000 */
[----:B------:R-:W-:Y:S01]  /*46d0*/  UPLOP3.LUT UP0, UPT, UPT, UPT, UP2, 0x80, 0x8 ;  /* 0x000000000008789c */ /* 0x000fe20003f0f020 */
[----:B--2---:R-:W-:Y:S02]  /*46e0*/  HFMA2 R0, -RZ, RZ, 0, 5.9604644775390625e-08 ;  /* 0x00000001ff007431 */ /* 0x004fe400000001ff */
[----:B------:R-:W-:Y:S03]  /*46f0*/  IMAD.MOV.U32 R153, RZ, RZ, 0x1 ;  /* 0x00000001ff997424 */ /* 0x000fe600078e00ff */
[----:B------:R-:W-:Y:S05]  /*4700*/  PLOP3.LUT P0, PT, PT, PT, UP0, 0x80, 0x8 ;  /* 0x000000000008781c */ /* 0x000fea0003f0f008 */
[----:B------:R-:W2:Y:S01]  /*4710*/  @UP0 LDCU.64 UR10, c[0x0][0x888] ;  /* 0x00011100ff0a07ac */ /* 0x000ea20008000a00 */
[----:B------:R-:W-:Y:S07]  /*4720*/  @UP0 UIMAD UR8, UR36, UR4, URZ ;  /* 0x00000004240802a4 */ /* 0x000fee000f8e02ff */
[----:B------:R-:W-:Y:S01]  /*4730*/  @!P0 PRMT R153, R0, 0x7610, R153 ;  /* 0x0000761000998816 */ /* 0x000fe20000000099 */
[----:B--2---:R-:W-:Y:S03]  /*4740*/  @UP0 UIMAD.WIDE UR10, UR8, 0x4, UR10 ;  /* 0x00000004080a08a5 */ /* 0x004fe6000f8e020a */
[----:B------:R-:W2:Y:S03]  /*4750*/  @!UP0 LDCU UR8, c[0x0][0x880] ;  /* 0x00011000ff0887ac */ /* 0x000ea60008000800 */
[----:B------:R-:W-:Y:S01]  /*4760*/  IMAD.U32 R10, RZ, RZ, UR10 ;  /* 0x0000000aff0a7e24 */ /* 0x000fe2000f8e00ff */
[----:B------:R-:W-:Y:S05]  /*4770*/  MOV R11, UR11 ;  /* 0x0000000b000b7c02 */ /* 0x000fea0008000f00 */
[----:B-----5:R4:W5:Y:S02]  /*4780*/  @P0 LDG.E R82, desc[UR46][R10.64] ;  /* 0x0000002e0a520981 */ /* 0x020964000c1e1900 */
[----:B--2-4-:R-:W-:Y:S07]  /*4790*/  @!P0 IMAD.U32 R82, RZ, RZ, UR8 ;  /* 0x00000008ff528e24 */ /* 0x014fee000f8e00ff */
.L_x_89:
[----:B-----5:R-:W-:Y:S01]  /*47a0*/  @!P2 ISETP.EQ.AND P0, PT, R82, RZ, PT ;  /* 0x000000ff5200a20c */ /* 0x020fe20003f02270 */
[----:B------:R-:W-:Y:S01]  /*47b0*/  @!UPT UIADD3 URZ, UPT, UPT, URZ, URZ, URZ ;  /* 0x000000fffffff290 */ /* 0x000fe2000fffe0ff */
[----:B------:R-:W-:Y:S11]  /*47c0*/  @!P2 BRA `(.L_x_90) ;  /* 0x000000000014a947 */ /* 0x000ff60003800000 */
[----:B------:R-:W-:Y:S02]  /*47d0*/  LOP3.LUT P2, RZ, R153, 0xff, RZ, 0xc0, !PT ;  /* 0x000000ff99ff7812 */ /* 0x000fe4000784c0ff */
[----:B------:R-:W-:Y:S04]  /*47e0*/  PLOP3.LUT P0, PT, PT, PT, UP0, 0x80, 0x8 ;  /* 0x000000000008781c */ /* 0x000fe80003f0f008 */
[----:B------:R-:W-:Y:S07]  /*47f0*/  PLOP3.LUT P0, PT, P0, PT, PT, 0x8, 0x80 ;  /* 0x000000000080781c */ /* 0x000fee000070e170 */
[----:B------:R-:W-:Y:S11]  /*4800*/  @P2 ISETP.EQ.AND P0, PT, R82, RZ, PT ;  /* 0x000000ff5200220c */ /* 0x000ff60003f02270 */
[----:B------:R-:W-:Y:S02]  /*4810*/  @!UPT UIADD3 URZ, UPT, UPT, URZ, URZ, URZ ;  /* 0x000000fffffff290 */ /* 0x000fe4000fffe0ff */
.L_x_90:
[----:B------:R-:W4:Y:S01]  /*4820*/  SYNCS.PHASECHK.TRANS64.TRYWAIT P2, [UR7+0x70], R12 ;  /* 0x0000700cff0075a7 */ /* 0x000f220008041107 */
[----:B------:R-:W-:Y:S04]  /*4830*/  ELECT P4, URZ, PT ;  /* 0x0000000000ff782f */ /* 0x000fe80003880000 */
[----:B------:R-:W-:Y:S11]  /*4840*/  PLOP3.LUT P4, PT, P0, P4, PT, 0xf2, 0x2f ;  /* 0x00000000002f781c */ /* 0x000ff60000789e72 */
[----:B------:R-:W-:Y:S02]  /*4850*/  @!UPT UIADD3 URZ, UPT, UPT, URZ, URZ, URZ ;  /* 0x000000fffffff290 */ /* 0x000fe4000fffe0ff */
[----:B-1----:R-:W-:Y:S05]  /*4860*/  @!P4 IADD3 R9, P0, PT, R32, 0x580, RZ ;  /* 0x000005802009c810 */ /* 0x002fea0007f1e0ff */
[----:B--2---:R-:W-:Y:S01]  /*4870*/  @!P4 IMAD.X R0, RZ, RZ, R33, P0 ;  /* 0x000000ffff00c224 */ /* 0x004fe200000e0621 */
[----:B----4-:R-:W-:Y:S07]  /*4880*/  @!P2 BRA `(.L_x_91) ;  /* 0x000000780010a947 */ /* 0x010fee0003800000 */
.L_x_173:
[----:B------:R-:W-:Y:S01]  /*4890*/  @!P4 R2UR UR8, R0 ;  /* 0x000000000008c2ca */ /* 0x000fe200000e0000 */
[----:B------:R-:W-:Y:S01]  /*48a0*/  VOTEU.ALL UP1, P4 ;  /* 0x0000000000ff7886 */ /* 0x000fe20002020000 */
[----:B------:R-:W-:Y:S01]  /*48b0*/  @!P4 R2UR UR9, R9 ;  /* 0x000000000909c2ca */ /* 0x000fe200000e0000 */
[----:B------:R-:W-:Y:S01]  /*48c0*/  @!P4 IMAD.MOV.U32 R0, RZ, RZ, 0x2000 ;  /* 0x00002000ff00c424 */ /* 0x000fe200078e00ff */
[----:B------:R-:W-:Y:S01]  /*48d0*/  UMOV UR10, 0x0 ;  /* 0x00000000000a7882 */ /* 0x000fe20000000000 */
[----:B------:R-:W-:Y:S01]  /*48e0*/  UMOV UR11, 0x10000000 ;  /* 0x10000000000b7882 */ /* 0x000fe20000000000 */
[----:B------:R-:W-:Y:S01]  /*48f0*/  @!UP1 UIADD3 UR32, UPT, UPT, UR7, 0x200, URZ ;  /* 0x0000020007209890 */ /* 0x000fe2000fffe0ff */
[----:B------:R-:W-:Y:S01]  /*4900*/  @!P4 IADD3 R9, P0, PT, R32, 0x580, RZ ;  /* 0x000005802009c810 */ /* 0x000fe20007f1e0ff */
[----:B------:R-:W-:Y:S05]  /*4910*/  VOTEU.ALL UP1, P4 ;  /* 0x0000000000ff7886 */ /* 0x000fea0002020000 */
[----:B------:R-:W-:Y:S01]  /*4920*/  IMAD.U32 R11, RZ, RZ, UR8 ;  /* 0x00000008ff0b7e24 */ /* 0x000fe2000f8e00ff */
[----:B------:R-:W-:Y:S01]  /*4930*/  UPRMT UR8, UR37, 0x654, UR33 ;  /* 0x0000065425087896 */ /* 0x000fe20008000021 */
[----:B------:R-:W-:Y:S03]  /*4940*/  IMAD.U32 R10, RZ, RZ, UR9 ;  /* 0x00000009ff0a7e24 */ /* 0x000fe6000f8e00ff */
[----:B------:R-:W-:Y:S02]  /*4950*/  @!P4 R2UR UR15, R11 ;  /* 0x000000000b0fc2ca */ /* 0x000fe400000e0000 */
[----:B------:R-:W-:Y:S11]  /*4960*/  @!P4 R2UR UR14, R10 ;  /* 0x000000000a0ec2ca */ /* 0x000ff600000e0000 */
[----:B------:R-:W-:Y:S02]  /*4970*/  @!UPT UIADD3 URZ, UPT, UPT, URZ, URZ, URZ ;  /* 0x000000fffffff290 */ /* 0x000fe4000fffe0ff */
[----:B------:R2:W-:Y:S01]  /*4980*/  @!UP1 UTMALDG.3D [UR32], [UR14], desc[UR10] ;  /* 0x00000a200e0095b4 */ /* 0x0005e20008011000 */
[----:B------:R4:W-:Y:S01]  /*4990*/  @!P4 SYNCS.ARRIVE.TRANS64.RED.A0TR RZ, [UR7+0x50], R0 ;  /* 0x00005000ffffc9a7 */ /* 0x0009e20008300407 */
[----:B------:R-:W-:Y:S01]  /*49a0*/  SYNCS.ARRIVE.TRANS64.RED.A1T0 RZ, [UR8], RZ ;  /* 0x000000ffffff79a7 */ /* 0x000fe20008100408 */
[----:B----4-:R-:W-:Y:S01]  /*49b0*/  @!P4 IMAD.X R0, RZ, RZ, R33, P0 ;  /* 0x000000ffff00c224 */ /* 0x010fe200000e0621 */
[----:B------:R-:W4:Y:S02]  /*49c0*/  SYNCS.PHASECHK.TRANS64.TRYWAIT P2, [UR7+0x78], R12 ;  /* 0x0000780cff0075a7 */ /* 0x000f240008041107 */
[----:B--2-4-:R-:W-:Y:S05]  /*49d0*/  @!P2 BRA `(.L_x_92) ;  /* 0x0000007400d4a947 */ /* 0x014fea0003800000 */
.L_x_175:
        /* <DEDUP_REMOVED lines=8> */
[----:B------:R-:W-:Y:S01]  /*4a60*/  @!UP1 UIADD3 UR24, UPT, UPT, UR7, 0x2200, URZ ;  /* 0x0000220007189890 */ /* 0x000fe2000fffe0ff */
[----:B------:R-:W-:Y:S01]  /*4a70*/  VOTEU.ALL UP1, P4 ;  /* 0x0000000000ff7886 */ /* 0x000fe20002020000 */
[----:B------:R-:W-:Y:S01]  /*4a80*/  UMOV UR27, UR35 ;  /* 0x00000023001b7c82 */ /* 0x000fe20008000000 */
[----:B------:R-:W-:Y:S02]  /*4a90*/  UMOV UR28, UR36 ;  /* 0x00000024001c7c82 */ /* 0x000fe40008000000 */
[----:B------:R-:W-:Y:S01]  /*4aa0*/  IMAD.U32 R11, RZ, RZ, UR8 ;  /* 0x00000008ff0b7e24 */ /* 0x000fe2000f8e00ff */
[----:B------:R-:W-:Y:S01]  /*4ab0*/  UPRMT UR8, UR37, 0x654, UR25 ;  /* 0x0000065425087896 */ /* 0x000fe20008000019 */
[----:B------:R-:W-:Y:S02]  /*4ac0*/  IMAD.U32 R10, RZ, RZ, UR9 ;  /* 0x00000009ff0a7e24 */ /* 0x000fe4000f8e00ff */
[----:B------:R-:W-:Y:S01]  /*4ad0*/  @!P4 IMAD.X R20, RZ, RZ, R33, P0 ;  /* 0x000000ffff14c224 */ /* 0x000fe200000e0621 */
[----:B------:R-:W-:Y:S02]  /*4ae0*/  @!P4 R2UR UR15, R11 ;  /* 0x000000000b0fc2ca */ /* 0x000fe400000e0000 */
[----:B------:R-:W-:Y:S11]  /*4af0*/  @!P4 R2UR UR14, R10 ;  /* 0x000000000a0ec2ca */ /* 0x000ff600000e0000 */
[----:B------:R-:W-:Y:S02]  /*4b00*/  @!UPT UIADD3 URZ, UPT, UPT, URZ, URZ, URZ ;  /* 0x000000fffffff290 */ /* 0x000fe4000fffe0ff */
[----:B------:R2:W-:Y:S01]  /*4b10*/  @!UP1 UTMALDG.3D [UR24], [UR14], desc[UR10] ;  /* 0x00000a180e0095b4 */ /* 0x0005e20008011000 */
[----:B------:R2:W-:Y:S01]  /*4b20*/  @!P4 SYNCS.ARRIVE.TRANS64.RED.A0TR RZ, [UR7+0x58], R0 ;  /* 0x00005800ffffc9a7 */ /* 0x0005e20008300407 */
[----:B------:R-:W-:Y:S01]  /*4b30*/  SYNCS.ARRIVE.TRANS64.RED.A1T0 RZ, [UR8], RZ ;  /* 0x000000ffffff79a7 */ /* 0x000fe20008100408 */
[----:B------:R-:W4:Y:S02]  /*4b40*/  SYNCS.PHASECHK.TRANS64.TRYWAIT P2, [UR7+0x80], R12 ;  /* 0x0000800cff0075a7 */ /* 0x000f240008041107 */
[----:B--2-4-:R-:W-:Y:S05]  /*4b50*/  @!P2 BRA `(.L_x_93) ;  /* 0x00000074008ca947 */ /* 0x014fea0003800000 */
.L_x_177:
[----:B------:R-:W2:Y:S01]  /*4b60*/  LDC.64 R14, c[0x0][0xb10] ;  /* 0x0002c400ff0e7b82 */ /* 0x000ea20000000a00 */
[----:B------:R-:W-:Y:S01]  /*4b70*/  @!P4 R2UR UR8, R20 ;  /* 0x000000001408c2ca */ /* 0x000fe200000e0000 */
[----:B------:R-:W-:Y:S01]  /*4b80*/  VOTEU.ALL UP1, P4 ;  /* 0x0000000000ff7886 */ /* 0x000fe20002020000 */
[----:B------:R-:W-:Y:S01]  /*4b90*/  @!P4 R2UR UR9, R21 ;  /* 0x000000001509c2ca */ /* 0x000fe200000e0000 */
[----:B------:R-:W-:Y:S01]  /*4ba0*/  UMOV UR10, 0x0 ;  /* 0x00000000000a7882 */ /* 0x000fe20000000000 */
[----:B------:R-:W-:Y:S03]  /*4bb0*/  UMOV UR11, 0x10000000 ;  /* 0x10000000000b7882 */ /* 0x000fe60000000000 */
[----:B------:R-:W4:Y:S01]  /*4bc0*/  LDC.64 R10, c[0x0][0xb18] ;  /* 0x0002c600ff0a7b82 */ /* 0x000f220000000a00 */
[----:B------:R-:W-:Y:S01]  /*4bd0*/  @!UP1 UIADD3 UR18, UPT, UPT, UR34, 0x80, URZ ;  /* 0x0000008022129890 */ /* 0x000fe2000fffe0ff */
[----:B------:R-:W-:Y:S01]  /*4be0*/  @P3 SHF.R.U32.HI R28, RZ, 0x10, R25 ;  /* 0x00000010ff1c3819 */ /* 0x000fe20000011619 */
[----:B------:R-:W-:Y:S01]  /*4bf0*/  @!UP1 UIADD3 UR16, UPT, UPT, UR7, 0x4200, URZ ;  /* 0x0000420007109890 */ /* 0x000fe2000fffe0ff */
[----:B------:R-:W-:Y:S01]  /*4c00*/  VIADD R30, R30, 0x1 ;  /* 0x000000011e1e7836 */ /* 0x000fe20000000000 */
[----:B------:R-:W-:Y:S03]  /*4c10*/  VOTEU.ALL UP1, P4 ;  /* 0x0000000000ff7886 */ /* 0x000fe60002020000 */
[----:B------:R-:W5:Y:S01]  /*4c20*/  @!P1 LDC R0, c[0x0][0xb20] ;  /* 0x0002c800ff009b82 */ /* 0x000f620000000800 */
[----:B------:R-:W-:Y:S01]  /*4c30*/  UMOV UR19, UR35 ;  /* 0x0000002300137c82 */ /* 0x000fe20008000000 */
[----:B------:R-:W-:Y:S01]  /*4c40*/  IMAD.U32 R21, RZ, RZ, UR8 ;  /* 0x00000008ff157e24 */ /* 0x000fe2000f8e00ff */
[----:B------:R-:W-:Y:S05]  /*4c50*/  UMOV UR20, UR36 ;  /* 0x0000002400147c82 */ /* 0x000fea0008000000 */
[----:B-1----:R-:W1:Y:S01]  /*4c60*/  @!P1 LDC R3, c[0x0][0xb0c] ;  /* 0x0002c300ff039b82 */ /* 0x002e620000000800 */
[----:B------:R-:W-:Y:S01]  /*4c70*/  IMAD.U32 R20, RZ, RZ, UR9 ;  /* 0x00000009ff147e24 */ /* 0x000fe2000f8e00ff */
[----:B------:R-:W-:Y:S01]  /*4c80*/  UPRMT UR8, UR37, 0x654, UR17 ;  /* 0x0000065425087896 */ /* 0x000fe20008000011 */
[----:B------:R-:W-:Y:S03]  /*4c90*/  @!P4 R2UR UR15, R21 ;  /* 0x00000000150fc2ca */ /* 0x000fe600000e0000 */
[----:B------:R-:W-:Y:S01]  /*4ca0*/  @!P4 R2UR UR14, R20 ;  /* 0x00000000140ec2ca */ /* 0x000fe200000e0000 */
[----:B------:R-:W-:Y:S11]  /*4cb0*/  @!P4 IMAD.MOV.U32 R20, RZ, RZ, 0x2000 ;  /* 0x00002000ff14c424 */ /* 0x000ff600078e00ff */
[----:B------:R-:W-:Y:S01]  /*4cc0*/  @!UPT UIADD3 URZ, UPT, UPT, URZ, URZ, URZ ;  /* 0x000000fffffff290 */ /* 0x000fe2000fffe0ff */
[----:B------:R1:W-:Y:S01]  /*4cd0*/  @!UP1 UTMALDG.3D [UR16], [UR14], desc[UR10] ;  /* 0x00000a100e0095b4 */ /* 0x0003e20008011000 */
[----:B------:R1:W-:Y:S02]  /*4ce0*/  @!P4 SYNCS.ARRIVE.TRANS64.RED.A0TR RZ, [UR7+0x60], R20 ;  /* 0x00006014ffffc9a7 */ /* 0x0003e40008300407 */
[----:B-1----:R-:W-:Y:S01]  /*4cf0*/  @!P1 ISETP.NE.AND P2, PT, R3, 0x1, PT ;  /* 0x000000010300980c */ /* 0x002fe20003f45270 */
[C---:B--2---:R-:W-:Y:S01]  /*4d00*/  @!P1 IMAD.HI.U32 R14, R13.reuse, R14, RZ ;  /* 0x0000000e0d0e9227 */ /* 0x044fe200078e00ff */
[----:B----4-:R-:W-:Y:S03]  /*4d10*/  @!P1 ISETP.NE.AND P0, PT, R10, 0x1, PT ;  /* 0x000000010a00980c */ /* 0x010fe60003f05270 */
[C---:B------:R-:W-:Y:S01]  /*4d20*/  @!P1 IMAD.HI.U32 R11, R8.reuse, R11, RZ ;  /* 0x0000000b080b9227 */ /* 0x040fe200078e00ff */
[----:B------:R-:W-:Y:S04]  /*4d30*/  @!P1 SHF.R.U32.HI R14, RZ, R15, R14 ;  /* 0x0000000fff0e9219 */ /* 0x000fe8000001160e */
[----:B-----5:R-:W-:Y:S01]  /*4d40*/  @!P1 SHF.R.U32.HI R9, RZ, R0, R11 ;  /* 0x00000000ff099219 */ /* 0x020fe2000001160b */
[----:B------:R-:W-:Y:S01]  /*4d50*/  SYNCS.ARRIVE.TRANS64.RED.A1T0 RZ, [UR8], RZ ;  /* 0x000000ffffff79a7 */ /* 0x000fe20008100408 */
[----:B------:R-:W-:Y:S02]  /*4d60*/  @!P1 SEL R14, R13, R14, !P2 ;  /* 0x0000000e0d0e9207 */ /* 0x000fe40005000000 */
[----:B------:R-:W-:Y:S01]  /*4d70*/  @!P1 SEL R9, R8, R9, !P0 ;  /* 0x0000000908099207 */ /* 0x000fe20004000000 */
[----:B------:R-:W1:Y:S04]  /*4d80*/  SYNCS.PHASECHK.TRANS64.TRYWAIT P5, [UR7+0x88], R12 ;  /* 0x0000880cff0075a7 */ /* 0x000e6800080a1107 */
[----:B------:R-:W-:Y:S02]  /*4d90*/  @!P1 IMAD.IADD R0, R9, 0x1, -R14 ;  /* 0x0000000109009824 */ /* 0x000fe400078e0a0e */
[----:B------:R-:W-:Y:S02]  /*4da0*/  @!P1 IMAD.IADD R9, R14, 0x1, -R9 ;  /* 0x000000010e099824 */ /* 0x000fe400078e0a09 */
[----:B------:R-:W-:Y:S02]  /*4db0*/  @!P1 IMAD R13, R0, R3, R13 ;  /* 0x00000003000d9224 */ /* 0x000fe400078e020d */
[----:B------:R-:W-:Y:S01]  /*4dc0*/  @!P1 IMAD R8, R9, R10, R8 ;  /* 0x0000000a09089224 */ /* 0x000fe200078e0208 */
[----:B-1----:R-:W-:Y:S06]  /*4dd0*/  @!P5 BRA `(.L_x_94) ;  /* 0x000000740004d947 */ /* 0x002fec0003800000 */
.L_x_179:
[----:B-1----:R-:W-:Y:S01]  /*4de0*/  @!P4 IADD3 R3, P0, PT, R32, 0x580, RZ ;  /* 0x000005802003c810 */ /* 0x002fe20007f1e0ff */
[----:B------:R-:W-:Y:S01]  /*4df0*/  VOTEU.ALL UP1, P4 ;  /* 0x0000000000ff7886 */ /* 0x000fe20002020000 */
[----:B------:R-:W-:Y:S01]  /*4e00*/  UMOV UR18, 0x0 ;  /* 0x0000000000127882 */ /* 0x000fe20000000000 */
[----:B------:R-:W-:Y:S01]  /*4e10*/  UMOV UR19, 0x10000000 ;  /* 0x1000000000137882 */ /* 0x000fe20000000000 */
[----:B------:R-:W-:Y:S01]  /*4e20*/  @!P4 R2UR UR9, R3 ;  /* 0x000000000309c2ca */ /* 0x000fe200000e0000 */
[----:B------:R-:W-:Y:S01]  /*4e30*/  @!P4 IMAD.X R0, RZ, RZ, R33, P0 ;  /* 0x000000ffff00c224 */ /* 0x000fe200000e0621 */
[----:B------:R-:W-:Y:S01]  /*4e40*/  @!UP1 UIADD3 UR10, UPT, UPT, UR34, 0xc0, URZ ;  /* 0x000000c0220a9890 */ /* 0x000fe2000fffe0ff */
[----:B------:R-:W-:Y:S01]  /*4e50*/  ISETP.NE.AND P0, PT, R30, 0x2, PT ;  /* 0x000000021e00780c */ /* 0x000fe20003f05270 */
[----:B------:R-:W-:Y:S01]  /*4e60*/  UMOV UR11, UR35 ;  /* 0x00000023000b7c82 */ /* 0x000fe20008000000 */
[----:B------:R-:W-:Y:S01]  /*4e70*/  UMOV UR12, UR36 ;  /* 0x00000024000c7c82 */ /* 0x000fe20008000000 */
[----:B------:R-:W-:Y:S01]  /*4e80*/  @!P4 R2UR UR8, R0 ;  /* 0x000000000008c2ca */ /* 0x000fe200000e0000 */
[----:B------:R-:W-:Y:S01]  /*4e90*/  IMAD.IADD R20, R8, 0x1, R152 ;  /* 0x0000000108147824 */ /* 0x000fe200078e0298 */
[----:B------:R-:W-:Y:S01]  /*4ea0*/  @P3 R2UR UR36, R28 ;  /* 0x000000001c2432ca */ /* 0x000fe200000e0000 */
[----:B------:R-:W-:Y:S01]  /*4eb0*/  IMAD.IADD R21, R13, 0x1, R154 ;  /* 0x000000010d157824 */ /* 0x000fe200078e029a */
[----:B------:R-:W-:Y:S02]  /*4ec0*/  SEL R0, RZ, 0x1, P0 ;  /* 0x00000001ff007807 */ /* 0x000fe40000000000 */
[----:B------:R-:W-:Y:S01]  /*4ed0*/  LOP3.LUT R31, R31, 0x1, RZ, 0x3c, !PT ;  /* 0x000000011f1f7812 */ /* 0x000fe200078e3cff */
[----:B------:R-:W-:Y:S01]  /*4ee0*/  IMAD.U32 R10, RZ, RZ, UR9 ;  /* 0x00000009ff0a7e24 */ /* 0x000fe2000f8e00ff */
[----:B------:R-:W-:Y:S01]  /*4ef0*/  @!UP1 UIADD3 UR9, UPT, UPT, UR7, 0x68, URZ ;  /* 0x0000006807099890 */ /* 0x000fe2000fffe0ff */
[----:B------:R-:W-:Y:S02]  /*4f00*/  LOP3.LUT R29, R29, R0, RZ, 0x3c, !PT ;  /* 0x000000001d1d7212 */ /* 0x000fe400078e3cff */
[----:B------:R-:W-:Y:S02]  /*4f10*/  SEL R30, R30, RZ, P0 ;  /* 0x000000ff1e1e7207 */ /* 0x000fe40000000000 */
[----:B------:R-:W-:Y:S01]  /*4f20*/  IMAD.U32 R11, RZ, RZ, UR8 ;  /* 0x00000008ff0b7e24 */ /* 0x000fe2000f8e00ff */
[----:B------:R-:W-:Y:S01]  /*4f30*/  @!P4 R2UR UR14, R10 ;  /* 0x000000000a0ec2ca */ /* 0x000fe200000e0000 */
[----:B------:R-:W-:Y:S01]  /*4f40*/  @!UP1 UIADD3 UR8, UPT, UPT, UR7, 0x6200, URZ ;  /* 0x0000620007089890 */ /* 0x000fe2000fffe0ff */
[----:B------:R-:W-:Y:S02]  /*4f50*/  VOTEU.ALL UP1, P4 ;  /* 0x0000000000ff7886 */ /* 0x000fe40002020000 */
[----:B------:R-:W-:Y:S11]  /*4f60*/  @!P4 R2UR UR15, R11 ;  /* 0x000000000b0fc2ca */ /* 0x000ff600000e0000 */
[----:B------:R-:W-:Y:S02]  /*4f70*/  @!UPT UIADD3 URZ, UPT, UPT, URZ, URZ, URZ ;  /* 0x000000fffffff290 */ /* 0x000fe4000fffe0ff */
[----:B------:R2:W-:Y:S01]  /*4f80*/  @!UP1 UTMALDG.3D [UR8], [UR14], desc[UR18] ;  /* 0x000012080e0095b4 */ /* 0x0005e20008011000 */
[----:B------:R2:W-:Y:S01]  /*4f90*/  @!P4 SYNCS.ARRIVE.TRANS64.RED.A0TR RZ, [UR7+0x68], R23 ;  /* 0x00006817ffffc9a7 */ /* 0x0005e20008300407 */
[----:B------:R-:W-:Y:S01]  /*4fa0*/  UPLOP3.LUT UP1, UPT, UPT, UPT, UPT, 0x80, 0x8 ;  /* 0x000000000008789c */ /* 0x000fe20003f2f070 */
[----:B------:R-:W-:Y:S01]  /*4fb0*/  SYNCS.ARRIVE.TRANS64.RED.A1T0 RZ, [UR13], RZ ;  /* 0x000000ffffff79a7 */ /* 0x000fe2000810040d */
[----:B------:R-:W-:Y:S09]  /*4fc0*/  @P3 BRA `(.L_x_95) ;  /* 0xfffffff000943947 */ /* 0x000ff2000383ffff */
[----:B------:R-:W-:-:S04]  /*4fd0*/  SHF.L.U32 R3, R31, 0x1f, RZ ;  /* 0x0000001f1f037819 */ /* 0x000fc800000006ff */
[----:B------:R-:W1:Y:S02]  /*4fe0*/  SYNCS.PHASECHK.TRANS64.TRYWAIT P0, [UR7+0x70], R3 ;  /* 0x00007003ff0075a7 */ /* 0x000e640008001107 */
[----:B-1----:R-:W-:Y:S05]  /*4ff0*/  @!P0 BRA `(.L_x_96) ;  /* 0x0000007000948947 */ /* 0x002fea0003800000 */
.L_x_181:
[----:B------:R-:W4:Y:S02]  /*5000*/  SYNCS.PHASECHK.TRANS64.TRYWAIT P0, [UR7+0x78], R3 ;  /* 0x00007803ff0075a7 */ /* 0x000f240008001107 */
[----:B----4-:R-:W-:Y:S05]  /*5010*/  @!P0 BRA `(.L_x_97) ;  /* 0x0000007000a48947 */ /* 0x010fea0003800000 */
.L_x_183:
[----:B------:R-:W4:Y:S02]  /*5020*/  SYNCS.PHASECHK.TRANS64.TRYWAIT P0, [UR7+0x80], R3 ;  /* 0x00008003ff0075a7 */ /* 0x000f240008001107 */
[----:B----4-:R-:W-:Y:S05]  /*5030*/  @!P0 BRA `(.L_x_98) ;  /* 0x0000007000b48947 */ /* 0x010fea0003800000 */
.L_x_185:
[----:B-1----:R-:W-:-:S07]  /*5040*/  MOV R0, UR7 ;  /* 0x0000000700007c02 */ /* 0x002fce0008000f00 */
.L_x_99:
[----:B-1----:R-:W-:-:S04]  /*5050*/  SHF.L.U32 R3, R31, 0x1f, RZ ;  /* 0x0000001f1f037819 */ /* 0x002fc800000006ff */
[----:B------:R1:W4:Y:S03]  /*5060*/  SYNCS.PHASECHK.TRANS64.TRYWAIT P0, [R0+URZ+0x88], R3 ;  /* 0x00008803000075a7 */ /* 0x00032600080011ff */
[----:B----4-:R-:W-:Y:S05]  /*5070*/  @!P0 NANOSLEEP.SYNCS 0x989680 ;  /* 0x009896800000895d */ /* 0x010fea0003900000 */
[----:B------:R-:W4:Y:S02]  /*5080*/  @!P0 SYNCS.PHASECHK.TRANS64 P0, [R0+URZ+0x88], R3 ;  /* 0x00008803000085a7 */ /* 0x000f2400080010ff */
[----:B--2-4-:R-:W-:Y:S05]  /*5090*/  @P0 EXIT ;  /* 0x000000000000094d */ /* 0x014fea0003800000 */
[----:B------:R-:W-:Y:S05]  /*50a0*/  BRA `(.L_x_99) ;  /* 0xfffffffc00e87947 */ /* 0x000fea000383ffff */
.L_x_84:
[----:B------:R-:W-:-:S06]  /*50b0*/  UISETP.GE.AND UP1, UPT, UR10, 0x4, UPT ;  /* 0x000000040a00788c */ /* 0x000fcc000bf26270 */
[----:B------:R-:W-:-:S13]  /*50c0*/  PLOP3.LUT P0, PT, PT, PT, UP1, 0x80, 0x8 ;  /* 0x000000000008781c */ /* 0x000fda0003f0f018 */
[----:B------:R-:W-:Y:S05]  /*50d0*/  @!P0 EXIT ;  /* 0x000000000000894d */ /* 0x000fea0003800000 */
[----:B------:R-:W-:Y:S01]  /*50e0*/  BAR.SYNC.DEFER_BLOCKING 0x6, 0xa0 ;  /* 0x0182800000007b1d */ /* 0x000fe20000010000 */
[C---:B------:R-:W-:Y:S01]  /*50f0*/  IMAD.U32 R79, R169.reuse, 0x10000, RZ ;  /* 0x00010000a94f7824 */ /* 0x040fe200078e00ff */
[C---:B------:R-:W-:Y:S01]  /*5100*/  R2P PR, R169.reuse, 0x6 ;  /* 0x00000006a9007804 */ /* 0x040fe20000000000 */
[----:B------:R-:W-:Y:S01]  /*5110*/  IMAD.SHL.U32 R2, R169, 0x40, RZ ;  /* 0x00000040a9027824 */ /* 0x000fe200078e00ff */
[----:B------:R-:W-:Y:S01]  /*5120*/  CS2R R162, SRZ ;  /* 0x0000000000a27805 */ /* 0x000fe2000001ff00 */
[----:B------:R-:W-:Y:S01]  /*5130*/  IMAD.MOV.U32 R166, RZ, RZ, 0x20 ;  /* 0x00000020ffa67424 */ /* 0x000fe200078e00ff */
[----:B------:R-:W-:Y:S02]  /*5140*/  UMOV UR49, 0x400 ;  /* 0x0000040000317882 */ /* 0x000fe40000000000 */
[----:B------:R-:W1:Y:S01]  /*5150*/  LDC R159, c[0x0][0x370] ;  /* 0x0000dc00ff9f7b82 */ /* 0x000e620000000800 */
[----:B------:R-:W-:Y:S01]  /*5160*/  ULEA UR49, UR37, UR49, 0x18 ;  /* 0x0000003125317291 */ /* 0x000fe2000f8ec0ff */
[----:B------:R-:W-:Y:S01]  /*5170*/  LOP3.LUT R79, R79, 0x600000, RZ, 0xc0, !PT ;  /* 0x006000004f4f7812 */ /* 0x000fe200078ec0ff */
[----:B------:R-:W-:Y:S01]  /*5180*/  IMAD.SHL.U32 R155, R169, 0x8, RZ ;  /* 0x00000008a99b7824 */ /* 0x000fe200078e00ff */
[----:B------:R-:W-:Y:S01]  /*5190*/  LOP3.LUT R4, R2, 0x180, RZ, 0xc0, !PT ;  /* 0x0000018002047812 */ /* 0x000fe200078ec0ff */
[----:B------:R-:W-:Y:S01]  /*51a0*/  IMAD.MOV.U32 R167, RZ, RZ, 0x10 ;  /* 0x00000010ffa77424 */ /* 0x000fe200078e00ff */
[----:B------:R-:W-:Y:S01]  /*51b0*/  SEL R166, R166, 0xffffffe0, !P2 ;  /* 0xffffffe0a6a67807 */ /* 0x000fe20005000000 */
[----:B------:R-:W-:Y:S01]  /*51c0*/  UIADD3 UR4, UPT, UPT, UR49, 0x8200, URZ ;  /* 0x0000820031047890 */ /* 0x000fe2000fffe0ff */
[----:B------:R-:W2:Y:S01]  /*51d0*/  LDC R74, c[0x0][0xb0c] ;  /* 0x0002c300ff4a7b82 */ /* 0x000ea20000000800 */
[----:B------:R-:W-:Y:S01]  /*51e0*/  LOP3.LUT R155, R4, 0x30, R155, 0xf8, !PT ;  /* 0x00000030049b7812 */ /* 0x000fe200078ef89b */
[----:B------:R-:W-:Y:S01]  /*51f0*/  IMAD.MOV.U32 R76, RZ, RZ, RZ ;  /* 0x000000ffff4c7224 */ /* 0x000fe200078e00ff */
[----:B------:R-:W-:Y:S01]  /*5200*/  SEL R167, R167, 0xfffffff0, !P1 ;  /* 0xfffffff0a7a77807 */ /* 0x000fe20004800000 */
[----:B------:R-:W-:Y:S01]  /*5210*/  IMAD.MOV.U32 R164, RZ, RZ, RZ ;  /* 0x000000ffffa47224 */ /* 0x000fe200078e00ff */
[----:B------:R-:W-:Y:S01]  /*5220*/  LOP3.LUT R155, R155, 0x1e40, R2, 0xf8, !PT ;  /* 0x00001e409b9b7812 */ /* 0x000fe200078ef802 */
[----:B------:R-:W-:Y:S01]  /*5230*/  IMAD.MOV.U32 R172, RZ, RZ, RZ ;  /* 0x000000ffffac7224 */ /* 0x000fe200078e00ff */
[----:B------:R-:W-:Y:S01]  /*5240*/  LOP3.LUT R169, R169, 0x60, RZ, 0xc0, !PT ;  /* 0x00000060a9a97812 */ /* 0x000fe200078ec0ff */
[----:B------:R-:W3:Y:S01]  /*5250*/  LDC R157, c[0x0][0xb20] ;  /* 0x0002c800ff9d7b82 */ /* 0x000ee20000000800 */
[----:B------:R-:W4:Y:S01]  /*5260*/  LDS R0, [UR49+0x130] ;  /* 0x00013031ff007984 */ /* 0x000f220008000800 */
[----:B------:R-:W-:Y:S01]  /*5270*/  IMAD.MOV.U32 R161, RZ, RZ, RZ ;  /* 0x000000ffffa17224 */ /* 0x000fe200078e00ff */
[----:B------:R-:W1:Y:S01]  /*5280*/  LDCU.64 UR52, c[0x0][0x348] ;  /* 0x00006900ff3477ac */ /* 0x000e620008000a00 */
[----:B------:R-:W-:Y:S01]  /*5290*/  IMAD.U32 R168, RZ, RZ, UR4 ;  /* 0x00000004ffa87e24 */ /* 0x000fe2000f8e00ff */
[----:B------:R-:W1:Y:S03]  /*52a0*/  LDCU.64 UR38, c[0x0][0x888] ;  /* 0x00011100ff2677ac */ /* 0x000e660008000a00 */
[----:B------:R-:W1:Y:S01]  /*52b0*/  LDC R73, c[0x0][0xb30] ;  /* 0x0002cc00ff497b82 */ /* 0x000e620000000800 */
[----:B------:R-:W1:Y:S01]  /*52c0*/  LDCU.64 UR44, c[0x0][0x890] ;  /* 0x00011200ff2c77ac */ /* 0x000e620008000a00 */
[----:B------:R-:W-:-:S06]  /*52d0*/  UIADD3 UR48, UPT, UPT, UR49, 0x200, URZ ;  /* 0x0000020031307890 */ /* 0x000fcc000fffe0ff */
[----:B------:R-:W1:Y:S08]  /*52e0*/  LDC.64 R150, c[0x0][0xb10] ;  /* 0x0002c400ff967b82 */ /* 0x000e700000000a00 */
[----:B------:R-:W1:Y:S08]  /*52f0*/  LDC.64 R70, c[0x0][0xb18] ;  /* 0x0002c600ff467b82 */ /* 0x000e700000000a00 */
[----:B------:R-:W1:Y:S08]  /*5300*/  LDC.64 R68, c[0x0][0xb28] ;  /* 0x0002ca00ff447b82 */ /* 0x000e700000000a00 */
[----:B------:R-:W1:Y:S01]  /*5310*/  LDC.64 R148, c[0x0][0x8b0] ;  /* 0x00022c00ff947b82 */ /* 0x000e620000000a00 */
[----:B----4-:R-:W-:Y:S01]  /*5320*/  IMAD.IADD R79, R0, 0x1, R79 ;  /* 0x00000001004f7824 */ /* 0x010fe200078e024f */
[----:B------:R-:W-:-:S04]  /*5330*/  SHF.R.S32.HI R0, RZ, 0x4, R166 ;  /* 0x00000004ff007819 */ /* 0x000fc800000114a6 */
[----:B------:R-:W-:Y:S02]  /*5340*/  LEA.HI.SX32 R165, R167, R0, 0x1c ;  /* 0x00000000a7a57211 */ /* 0x000fe400078fe2ff */
[----:B------:R-:W4:Y:S08]  /*5350*/  LDC.64 R146, c[0x0][0x8a8] ;  /* 0x00022a00ff927b82 */ /* 0x000f300000000a00 */
[----:B--23--:R-:W1:Y:S02]  /*5360*/  LDC R158, c[0x0][0x374] ;  /* 0x0000dd00ff9e7b82 */ /* 0x00ce640000000800 */
.L_x_141:
[C---:B------:R-:W-:Y:S02]  /*5370*/  LEA R0, R172.reuse, UR49, 0x3 ;  /* 0x00000031ac007c11 */ /* 0x040fe4000f8e18ff */
[----:B------:R-:W-:Y:S02]  /*5380*/  SHF.L.U32 R3, R163, 0x1f, RZ ;  /* 0x0000001fa3037819 */ /* 0x000fe400000006ff */
[----:B-1----:R-:W-:Y:S02]  /*5390*/  LEA R16, R172, UR49, 0x4 ;  /* 0x00000031ac107c11 */ /* 0x002fe4000f8e20ff */
[----:B------:R-:W2:Y:S02]  /*53a0*/  SYNCS.PHASECHK.TRANS64.TRYWAIT P0, [R0+URZ+0xa0], R3 ;  /* 0x0000a003000075a7 */ /* 0x000ea400080011ff */
[----:B--2---:R-:W-:Y:S05]  /*53b0*/  @!P0 BRA `(.L_x_100) ;  /* 0x0000006c00ec8947 */ /* 0x004fea0003800000 */
.L_x_186:
[----:B------:R-:W3:Y:S01]  /*53c0*/  LDC.64 R12, c[0x0][0xb10] ;  /* 0x0002c400ff0c7b82 */ /* 0x000ee20000000a00 */
[----:B------:R-:W4:Y:S01]  /*53d0*/  LDS.128 R16, [R16+0x110] ;  /* 0x0001100010107984 */ /* 0x000f220000000c00 */
[----:B-1----:R-:W-:Y:S01]  /*53e0*/  ISETP.NE.AND P1, PT, R73, 0x1, PT ;  /* 0x000000014900780c */ /* 0x002fe20003f25270 */
[----:B--2---:R-:W-:Y:S01]  /*53f0*/  VIADD R0, R0, 0xb0 ;  /* 0x000000b000007836 */ /* 0x004fe20000000000 */
[----:B------:R-:W-:Y:S04]  /*5400*/  ISETP.GE.AND P0, PT, R72, 0x1, PT ;  /* 0x000000014800780c */ /* 0x000fe80003f06270 */
[----:B------:R-:W1:Y:S01]  /*5410*/  LDC.64 R10, c[0x0][0xb18] ;  /* 0x0002c600ff0a7b82 */ /* 0x000e620000000a00 */
[----:B------:R-:W-:Y:S01]  /*5420*/  PRMT R0, RZ, 0x654, R0 ;  /* 0x00000654ff007816 */ /* 0x000fe20000000000 */
[----:B------:R-:W-:Y:S01]  /*5430*/  @!PT LDS RZ, [RZ] ;  /* 0x00000000fffff984 */ /* 0x000fe20000000800 */
[----:B------:R-:W-:Y:S01]  /*5440*/  @!PT LDS RZ, [RZ] ;  /* 0x00000000fffff984 */ /* 0x000fe20000000800 */
[----:B------:R-:W-:Y:S01]  /*5450*/  @!PT LDS RZ, [RZ] ;  /* 0x00000000fffff984 */ /* 0x000fe20000000800 */
[----:B------:R-:W-:Y:S01]  /*5460*/  @!PT LDS RZ, [RZ] ;  /* 0x00000000fffff984 */ /* 0x000fe20000000800 */
[----:B------:R2:W-:Y:S06]  /*5470*/  MEMBAR.ALL.CTA ;  /* 0x0000000000007992 */ /* 0x0005ec0000008000 */
[----:B--2---:R-:W2:Y:S01]  /*5480*/  FENCE.VIEW.ASYNC.S ;  /* 0x00000000000073c6 */ /* 0x004ea20000000000 */
[----:B------:R-:W1:Y:S08]  /*5490*/  @!P1 LDC R14, c[0x0][0xb20] ;  /* 0x0002c800ff0e9b82 */ /* 0x000e700000000800 */
[----:B------:R-:W1:Y:S01]  /*54a0*/  @!P1 LDC R9, c[0x0][0xb0c] ;  /* 0x0002c300ff099b82 */ /* 0x000e620000000800 */
[----:B--2---:R2:W-:Y:S01]  /*54b0*/  SYNCS.ARRIVE.TRANS64.RED.A1T0 RZ, [R0+URZ], RZ ;  /* 0x000000ff00ff79a7 */ /* 0x0045e200081004ff */
[----:B----4-:R-:W-:Y:S04]  /*54c0*/  LOP3.LUT P4, RZ, R18, 0x1, RZ, 0xc0, !PT ;  /* 0x0000000112ff7812 */ /* 0x010fe8000788c0ff */
[----:B------:R-:W-:Y:S09]  /*54d0*/  P2R R170, PR, RZ, 0x10 ;  /* 0x00000010ffaa7803 */ /* 0x000ff20000000000 */
[----:B------:R-:W-:Y:S02]  /*54e0*/  @P4 MOV R77, R16 ;  /* 0x00000010004d4202 */ /* 0x000fe40000000f00 */
[----:B------:R-:W-:Y:S01]  /*54f0*/  @P4 LOP3.LUT R75, R17, 0xffff, RZ, 0xc0, !PT ;  /* 0x0000ffff114b4812 */ /* 0x000fe200078ec0ff */
[----:B--23--:R-:W-:Y:S06]  /*5500*/  @!P0 BRA `(.L_x_101) ;  /* 0x0000000000a48947 */ /* 0x00cfec0003800000 */
[----:B------:R-:W-:Y:S01]  /*5510*/  IMAD.HI.U32 R24, R158, R71, RZ ;  /* 0x000000479e187227 */ /* 0x000fe200078e00ff */
[----:B------:R-:W-:Y:S02]  /*5520*/  ISETP.NE.AND P0, PT, R70, 0x1, PT ;  /* 0x000000014600780c */ /* 0x000fe40003f05270 */
[----:B------:R-:W-:Y:S01]  /*5530*/  ISETP.NE.AND P2, PT, R72, 0x1, PT ;  /* 0x000000014800780c */ /* 0x000fe20003f45270 */
[-C--:B------:R-:W-:Y:S01]  /*5540*/  IMAD.HI.U32 R22, R159, R150.reuse, RZ ;  /* 0x000000969f167227 */ /* 0x080fe200078e00ff */
[----:B------:R-:W-:Y:S02]  /*5550*/  SHF.R.U32.HI R23, RZ, R157, R24 ;  /* 0x0000009dff177219 */ /* 0x000fe40000011618 */
[----:B------:R-:W-:Y:S01]  /*5560*/  ISETP.NE.AND P3, PT, R74, 0x1, PT ;  /* 0x000000014a00780c */ /* 0x000fe20003f65270 */
[----:B------:R-:W-:Y:S01]  /*5570*/  IMAD.HI.U32 R28, R75, R71, RZ ;  /* 0x000000474b1c7227 */ /* 0x000fe200078e00ff */
[----:B------:R-:W-:Y:S02]  /*5580*/  SHF.R.U32.HI R22, RZ, R151, R22 ;  /* 0x00000097ff167219 */ /* 0x000fe40000011616 */
[----:B------:R-:W-:Y:S01]  /*5590*/  SEL R3, R158, R23, !P0 ;  /* 0x000000179e037207 */ /* 0x000fe20004000000 */
[----:B------:R-:W-:Y:S01]  /*55a0*/  IMAD.HI.U32 R26, R77, R150, RZ ;  /* 0x000000964d1a7227 */ /* 0x000fe200078e00ff */
[----:B------:R-:W-:Y:S03]  /*55b0*/  SEL R7, R159, R22, !P3 ;  /* 0x000000169f077207 */ /* 0x000fe60005800000 */
[-C--:B------:R-:W-:Y:S01]  /*55c0*/  IMAD.HI.U32 R22, R3, R68.reuse, RZ ;  /* 0x0000004403167227 */ /* 0x080fe200078e00ff */
[----:B------:R-:W-:Y:S03]  /*55d0*/  SHF.R.U32.HI R26, RZ, R151, R26 ;  /* 0x00000097ff1a7219 */ /* 0x000fe6000001161a */
[----:B------:R-:W-:Y:S01]  /*55e0*/  IMAD.HI.U32 R24, R7, R68, RZ ;  /* 0x0000004407187227 */ /* 0x000fe200078e00ff */
[----:B------:R-:W-:Y:S02]  /*55f0*/  @P2 SHF.R.U32.HI R3, RZ, R69, R22 ;  /* 0x00000045ff032219 */ /* 0x000fe40000011616 */
[----:B------:R-:W-:Y:S02]  /*5600*/  SHF.R.U32.HI R22, RZ, R157, R28 ;  /* 0x0000009dff167219 */ /* 0x000fe4000001161c */
[----:B------:R-:W-:Y:S01]  /*5610*/  @P2 SHF.R.U32.HI R7, RZ, R69, R24 ;  /* 0x00000045ff072219 */ /* 0x000fe20000011618 */
[C---:B------:R-:W-:Y:S01]  /*5620*/  IMAD R2, R72.reuse, R3, RZ ;  /* 0x0000000348027224 */ /* 0x040fe200078e02ff */
[----:B------:R-:W-:Y:S02]  /*5630*/  SEL R5, R75, R22, !P0 ;  /* 0x000000164b057207 */ /* 0x000fe40004000000 */
[----:B------:R-:W-:Y:S01]  /*5640*/  SEL R3, R77, R26, !P3 ;  /* 0x0000001a4d037207 */ /* 0x000fe20005800000 */
[----:B------:R-:W-:Y:S01]  /*5650*/  IMAD R4, R72, R7, RZ ;  /* 0x0000000748047224 */ /* 0x000fe200078e02ff */
[C---:B------:R-:W-:Y:S01]  /*5660*/  ISETP.GE.AND P0, PT, R5.reuse, R2, PT ;  /* 0x000000020500720c */ /* 0x040fe20003f06270 */
[----:B------:R-:W-:Y:S03]  /*5670*/  IMAD.HI.U32 R6, R5, R68, RZ ;  /* 0x0000004405067227 */ /* 0x000fe600078e00ff */
[----:B------:R-:W-:Y:S01]  /*5680*/  ISETP.GE.OR P0, PT, R3, R4, P0 ;  /* 0x000000040300720c */ /* 0x000fe20000706670 */
[----:B------:R-:W-:Y:S01]  /*5690*/  IMAD.MOV R4, RZ, RZ, -R3 ;  /* 0x000000ffff047224 */ /* 0x000fe200078e0a03 */
[-C--:B------:R-:W-:Y:S03]  /*56a0*/  SHF.R.U32.HI R6, RZ, R69.reuse, R6 ;  /* 0x00000045ff067219 */ /* 0x080fe60000011606 */
[----:B------:R-:W-:Y:S01]  /*56b0*/  IMAD R77, R74, R4, R77 ;  /* 0x000000044a4d7224 */ /* 0x000fe200078e024d */
[----:B------:R-:W-:Y:S05]  /*56c0*/  SEL R15, R5, R6, !P2 ;  /* 0x00000006050f7207 */ /* 0x000fea0005000000 */
[----:B------:R-:W-:Y:S02]  /*56d0*/  IMAD.MOV R6, RZ, RZ, -R15 ;  /* 0x000000ffff067224 */ /* 0x000fe400078e0a0f */
[C---:B------:R-:W-:Y:S04]  /*56e0*/  @!P0 IMAD.HI.U32 R2, R3.reuse, R68, RZ ;  /* 0x0000004403028227 */ /* 0x040fe800078e00ff */
[----:B------:R-:W-:Y:S01]  /*56f0*/  IMAD R6, R72, R6, R5 ;  /* 0x0000000648067224 */ /* 0x000fe200078e0205 */
[----:B------:R-:W-:Y:S04]  /*5700*/  @!P0 SHF.R.U32.HI R2, RZ, R69, R2 ;  /* 0x00000045ff028219 */ /* 0x000fe80000011602 */
[----:B------:R-:W-:Y:S02]  /*5710*/  @!P0 SEL R0, R3, R2, !P2 ;  /* 0x0000000203008207 */ /* 0x000fe40005000000 */
[----:B------:R-:W-:Y:S02]  /*5720*/  IADD3 R2, PT, PT, -R5, RZ, RZ ;  /* 0x000000ff05027210 */ /* 0x000fe40007ffe1ff */
[----:B------:R-:W-:Y:S01]  /*5730*/  @!P0 IADD3 R8, PT, PT, R15, -R0, RZ ;  /* 0x800000000f088210 */ /* 0x000fe20007ffe0ff */
[----:B------:R-:W-:Y:S02]  /*5740*/  @!P0 IMAD R0, R7, R6, R0 ;  /* 0x0000000607008224 */ /* 0x000fe400078e0200 */
[----:B------:R-:W-:Y:S02]  /*5750*/  IMAD R75, R70, R2, R75 ;  /* 0x00000002464b7224 */ /* 0x000fe400078e024b */
[----:B------:R-:W-:Y:S02]  /*5760*/  @!P0 IMAD R5, R8, R72, R3 ;  /* 0x0000004808058224 */ /* 0x000fe400078e0203 */
[----:B------:R-:W-:Y:S04]  /*5770*/  @!P0 IMAD.MOV.U32 R3, RZ, RZ, R0 ;  /* 0x000000ffff038224 */ /* 0x000fe800078e0000 */
[----:B------:R-:W-:Y:S02]  /*5780*/  IMAD R77, R3, R74, R77 ;  /* 0x0000004a034d7224 */ /* 0x000fe400078e024d */
[----:B------:R-:W-:Y:S07]  /*5790*/  IMAD R75, R5, R70, R75 ;  /* 0x00000046054b7224 */ /* 0x000fee00078e024b */
.L_x_101:
[----:B-1----:R-:W-:Y:S01]  /*57a0*/  @!P1 ISETP.NE.AND P0, PT, R10, 0x1, PT ;  /* 0x000000010a00980c */ /* 0x002fe20003f05270 */
[----:B------:R-:W-:Y:S01]  /*57b0*/  @!P1 IMAD.HI.U32 R0, R77, R12, RZ ;  /* 0x0000000c4d009227 */ /* 0x000fe200078e00ff */
[----:B------:R-:W-:Y:S01]  /*57c0*/  @!P1 ISETP.NE.AND P2, PT, R9, 0x1, PT ;  /* 0x000000010900980c */ /* 0x000fe20003f45270 */
[----:B------:R-:W-:Y:S01]  /*57d0*/  ULOP3.LUT UP0, URZ, UR48, 0x1b0, URZ, 0xc0, !UPT ;  /* 0x000001b030ff7892 */ /* 0x000fe2000f80c0ff */
[----:B------:R-:W-:Y:S01]  /*57e0*/  R2UR UR42, R21 ;  /* 0x00000000152a72ca */ /* 0x000fe200000e0000 */
[----:B------:R-:W-:Y:S01]  /*57f0*/  @!P1 IMAD.HI.U32 R3, R75, R11, RZ ;  /* 0x0000000b4b039227 */ /* 0x000fe200078e00ff */
[----:B------:R-:W-:Y:S02]  /*5800*/  @!P1 SHF.R.U32.HI R0, RZ, R13, R0 ;  /* 0x0000000dff009219 */ /* 0x000fe40000011600 */
[----:B------:R-:W-:Y:S01]  /*5810*/  R2UR UR41, R20 ;  /* 0x00000000142972ca */ /* 0x000fe200000e0000 */
[----:B------:R-:W-:Y:S01]  /*5820*/  VIADD R172, R172, 0x1 ;  /* 0x00000001acac7836 */ /* 0x000fe20000000000 */
[----:B------:R-:W-:Y:S02]  /*5830*/  @!P1 SHF.R.U32.HI R2, RZ, R14, R3 ;  /* 0x0000000eff029219 */ /* 0x000fe40000011603 */
[----:B------:R-:W-:Y:S02]  /*5840*/  @!P1 SEL R3, R77, R0, !P2 ;  /* 0x000000004d039207 */ /* 0x000fe40005000000 */
[----:B------:R-:W-:Y:S02]  /*5850*/  @!P1 SEL R2, R75, R2, !P0 ;  /* 0x000000024b029207 */ /* 0x000fe40004000000 */
[----:B------:R-:W-:Y:S01]  /*5860*/  @P4 SHF.R.U32.HI R160, RZ, 0x10, R17 ;  /* 0x00000010ffa04819 */ /* 0x000fe20000011611 */
[----:B------:R-:W-:Y:S02]  /*5870*/  USHF.L.U32 UR42, UR42, 0x7, URZ ;  /* 0x000000072a2a7899 */ /* 0x000fe400080006ff */
[----:B------:R-:W-:Y:S02]  /*5880*/  @!P1 IMAD.IADD R0, R2, 0x1, -R3 ;  /* 0x0000000102009824 */ /* 0x000fe400078e0a03 */
[----:B------:R-:W-:Y:S01]  /*5890*/  @!P1 IMAD.IADD R2, R3, 0x1, -R2 ;  /* 0x0000000103029824 */ /* 0x000fe200078e0a02 */
[----:B------:R-:W-:Y:S01]  /*58a0*/  USHF.L.U32 UR41, UR41, 0x8, URZ ;  /* 0x0000000829297899 */ /* 0x000fe200080006ff */
[----:B------:R-:W-:Y:S02]  /*58b0*/  @!P1 IMAD R77, R0, R9, R77 ;  /* 0x00000009004d9224 */ /* 0x000fe400078e024d */
[----:B------:R-:W-:Y:S01]  /*58c0*/  @!P1 IMAD R75, R2, R10, R75 ;  /* 0x0000000a024b9224 */ /* 0x000fe200078e024b */
[----:B------:R-:W-:Y:S08]  /*58d0*/  BRA.U !UP0, `(.L_x_102) ;  /* 0x0000000108407547 */ /* 0x000ff0000b800000 */
[----:B------:R-:W1:Y:S01]  /*58e0*/  LDCU.64 UR8, c[0x4][0x88] ;  /* 0x01001100ff0877ac */ /* 0x000e620008000a00 */
[----:B------:R-:W-:Y:S01]  /*58f0*/  MOV R3, 0x0 ;  /* 0x0000000000037802 */ /* 0x000fe20000000f00 */
[----:B------:R-:W-:Y:S02]  /*5900*/  HFMA2 R12, -RZ, RZ, 0, 5.9604644775390625e-08 ;  /* 0x00000001ff0c7431 */ /* 0x000fe400000001ff */
[----:B------:R-:W-:Y:S02]  /*5910*/  IMAD.MOV.U32 R8, RZ, RZ, 0x70 ;  /* 0x00000070ff087424 */ /* 0x000fe400078e00ff */
[----:B------:R-:W-:Y:S01]  /*5920*/  IMAD.MOV.U32 R13, RZ, RZ, RZ ;  /* 0x000000ffff0d7224 */ /* 0x000fe200078e00ff */
[----:B------:R-:W2:Y:S01]  /*5930*/  LDCU.64 UR6, c[0x4][0x90] ;  /* 0x01001200ff0677ac */ /* 0x000ea20008000a00 */
[----:B------:R-:W3:Y:S01]  /*5940*/  LDC.64 R2, c[0x4][R3] ;  /* 0x0100000003027b82 */ /* 0x000ee20000000a00 */
[----:B------:R-:W4:Y:S01]  /*5950*/  LDCU.64 UR4, c[0x4][0x8] ;  /* 0x01000100ff0477ac */ /* 0x000f220008000a00 */
[----:B-1----:R-:W-:Y:S01]  /*5960*/  MOV R5, UR9 ;  /* 0x0000000900057c02 */ /* 0x002fe20008000f00 */
[----:B------:R-:W-:Y:S01]  /*5970*/  IMAD.U32 R4, RZ, RZ, UR8 ;  /* 0x00000008ff047e24 */ /* 0x000fe2000f8e00ff */
[----:B--2---:R-:W-:Y:S01]  /*5980*/  MOV R7, UR7 ;  /* 0x0000000700077c02 */ /* 0x004fe20008000f00 */
[----:B------:R-:W-:Y:S01]  /*5990*/  IMAD.U32 R6, RZ, RZ, UR6 ;  /* 0x00000006ff067e24 */ /* 0x000fe2000f8e00ff */
[----:B----4-:R-:W-:Y:S01]  /*59a0*/  MOV R11, UR5 ;  /* 0x00000005000b7c02 */ /* 0x010fe20008000f00 */
[----:B------:R-:W-:Y:S02]  /*59b0*/  IMAD.U32 R10, RZ, RZ, UR4 ;  /* 0x00000004ff0a7e24 */ /* 0x000fe4000f8e00ff */
[----:B------:R-:W-:Y:S07]  /*59c0*/  LEPC R20, `(.L_x_102) ;  /* 0x000000001014794e */ /* 0x000fee0000000000 */
[----:B---3-5:R-:W-:Y:S05]  /*59d0*/  CALL.ABS.NOINC R2 ;  /* 0x0000000002007343 */ /* 0x028fea0003c00000 */
.L_x_102:
[----:B------:R-:W-:Y:S01]  /*59e0*/  LOP3.LUT P0, RZ, R168, 0x1b0, RZ, 0xc0, !PT ;  /* 0x000001b0a8ff7812 */ /* 0x000fe2000780c0ff */
[----:B------:R-:W-:Y:S11]  /*59f0*/  BSSY.RECONVERGENT B6, `(.L_x_103) ;  /* 0x0000013000067945 */ /* 0x000ff60003800200 */
[----:B------:R-:W-:Y:S01]  /*5a00*/  @!UPT UIADD3 URZ, UPT, UPT, URZ, URZ, URZ ;  /* 0x000000fffffff290 */ /* 0x000fe2000fffe0ff */
[----:B------:R-:W-:Y:S05]  /*5a10*/  @!P0 BRA `(.L_x_104) ;  /* 0x0000000000408947 */ /* 0x000fea0003800000 */
        /* <DEDUP_REMOVED lines=16> */
.L_x_104:
[----:B------:R-:W-:Y:S05]  /*5b20*/  BSYNC.RECONVERGENT B6 ;  /* 0x0000000000067941 */ /* 0x000fea0003800200 */
.L_x_103:
[----:B------:R-:W-:Y:S01]  /*5b30*/  ISETP.NE.U32.AND P4, PT, R148, RZ, PT ;  /* 0x000000ff9400720c */ /* 0x000fe20003f85070 */
[----:B------:R-:W-:Y:S01]  /*5b40*/  UISETP.NE.AND UP2, UPT, UR50, URZ, UPT ;  /* 0x000000ff3200728c */ /* 0x000fe2000bf45270 */
[----:B------:R-:W-:Y:S01]  /*5b50*/  ISETP.NE.U32.AND P2, PT, RZ, UR38, PT ;  /* 0x00000026ff007c0c */ /* 0x000fe2000bf45070 */
[----:B------:R-:W-:Y:S01]  /*5b60*/  UISETP.NE.U32.AND UP1, UPT, UR44, URZ, UPT ;  /* 0x000000ff2c00728c */ /* 0x000fe2000bf25070 */
[----:B------:R-:W-:Y:S01]  /*5b70*/  ISETP.NE.AND.EX P4, PT, R149, RZ, PT, P4 ;  /* 0x000000ff9500720c */ /* 0x000fe20003f85340 */
[----:B------:R-:W-:Y:S01]  /*5b80*/  UPLOP3.LUT UP0, UPT, UPT, UPT, UPT, 0x40, 0x4 ;  /* 0x000000000004789c */ /* 0x000fe20003f0e870 */
[----:B------:R-:W-:Y:S01]  /*5b90*/  ISETP.NE.AND.EX P2, PT, RZ, UR39, PT, P2 ;  /* 0x00000027ff007c0c */ /* 0x000fe2000bf45320 */
[----:B------:R-:W-:Y:S01]  /*5ba0*/  UISETP.NE.AND.EX UP1, UPT, UR45, URZ, UPT, UP1 ;  /* 0x000000ff2d00728c */ /* 0x000fe2000bf25310 */
[----:B------:R-:W-:Y:S04]  /*5bb0*/  PLOP3.LUT P1, PT, PT, PT, UP2, 0x80, 0x8 ;  /* 0x000000000008781c */ /* 0x000fe80003f2f028 */
[----:B------:R-:W-:Y:S06]  /*5bc0*/  @UP2 UPLOP3.LUT UP0, UPT, UPT, UPT, UP1, 0x80, 0x8 ;  /* 0x000000000008289c */ /* 0x000fec0003f0f010 */
[----:B------:R-:W-:Y:S01]  /*5bd0*/  PLOP3.LUT P0, PT, PT, PT, UP0, 0x80, 0x8 ;  /* 0x000000000008781c */ /* 0x000fe20003f0f008 */
[----:B------:R-:W-:Y:S01]  /*5be0*/  @!UPT UIADD3 URZ, UPT, UPT, URZ, URZ, URZ ;  /* 0x000000fffffff290 */ /* 0x000fe2000fffe0ff */
[----:B------:R-:W-:Y:S11]  /*5bf0*/  BRA.U !UP1, `(.L_x_105) ;  /* 0x0000000109387547 */ /* 0x000ff6000b800000 */
[----:B------:R-:W-:Y:S01]  /*5c00*/  UISETP.NE.U32.AND UP0, UPT, UR38, URZ, UPT ;  /* 0x000000ff2600728c */ /* 0x000fe2000bf05070 */
[----:B------:R-:W-:Y:S02]  /*5c10*/  HFMA2 R0, -RZ, RZ, 0, 5.9604644775390625e-08 ;  /* 0x00000001ff007431 */ /* 0x000fe400000001ff */
[----:B------:R-:W-:Y:S01]  /*5c20*/  IMAD.MOV.U32 R153, RZ, RZ, 0x1 ;  /* 0x00000001ff997424 */ /* 0x000fe200078e00ff */
[----:B------:R-:W-:Y:S06]  /*5c30*/  UISETP.NE.AND.EX UP0, UPT, UR39, URZ, UPT, UP0 ;  /* 0x000000ff2700728c */ /* 0x000fec000bf05300 */
[----:B------:R-:W-:Y:S05]  /*5c40*/  PLOP3.LUT P3, PT, PT, PT, UP0, 0x80, 0x8 ;  /* 0x000000000008781c */ /* 0x000fea0003f6f008 */
[----:B------:R-:W1:Y:S01]  /*5c50*/  @UP0 LDCU.64 UR6, c[0x0][0x888] ;  /* 0x00011100ff0607ac */ /* 0x000e620008000a00 */
[----:B------:R-:W-:Y:S07]  /*5c60*/  @UP0 UIMAD UR4, UR36, UR44, URZ ;  /* 0x0000002c240402a4 */ /* 0x000fee000f8e02ff */
[----:B------:R-:W-:Y:S01]  /*5c70*/  @!P3 PRMT R153, R0, 0x7610, R153 ;  /* 0x000076100099b816 */ /* 0x000fe20000000099 */
[----:B-1----:R-:W-:Y:S03]  /*5c80*/  @UP0 UIMAD.WIDE UR6, UR4, 0x4, UR6 ;  /* 0x00000004040608a5 */ /* 0x002fe6000f8e0206 */
[----:B------:R-:W1:Y:S03]  /*5c90*/  @!UP0 LDCU UR4, c[0x0][0x880] ;  /* 0x00011000ff0487ac */ /* 0x000e660008000800 */
[----:B------:R-:W-:Y:S01]  /*5ca0*/  IMAD.U32 R2, RZ, RZ, UR6 ;  /* 0x00000006ff027e24 */ /* 0x000fe2000f8e00ff */
[----:B------:R-:W-:Y:S05]  /*5cb0*/  MOV R3, UR7 ;  /* 0x0000000700037c02 */ /* 0x000fea0008000f00 */
[----:B-----5:R2:W5:Y:S02]  /*5cc0*/  @P3 LDG.E R82, desc[UR46][R2.64] ;  /* 0x0000002e02523981 */ /* 0x020564000c1e1900 */
[----:B-12---:R-:W-:Y:S02]  /*5cd0*/  @!P3 IMAD.U32 R82, RZ, RZ, UR4 ;  /* 0x00000004ff52be24 */ /* 0x006fe4000f8e00ff */
.L_x_105:
[----:B------:R-:W-:Y:S05]  /*5ce0*/  @!P4 BRA `(.L_x_106) ;  /* 0x000000000020c947 */ /* 0x000fea0003800000 */
[----:B------:R-:W-:Y:S04]  /*5cf0*/  ISETP.NE.U32.AND P3, PT, R146, RZ, PT ;  /* 0x000000ff9200720c */ /* 0x000fe80003f65070 */
[----:B------:R-:W-:Y:S11]  /*5d00*/  ISETP.NE.AND.EX P3, PT, R147, RZ, PT, P3 ;  /* 0x000000ff9300720c */ /* 0x000ff60003f65330 */
[----:B------:R-:W-:Y:S02]  /*5d10*/  @!UPT UIADD3 URZ, UPT, UPT, URZ, URZ, URZ ;  /* 0x000000fffffff290 */ /* 0x000fe4000fffe0ff */
[----:B------:R-:W1:Y:S01]  /*5d20*/  @P3 LDC.64 R2, c[0x0][0x8a8] ;  /* 0x00022a00ff023b82 */ /* 0x000e620000000a00 */
[----:B------:R-:W-:Y:S04]  /*5d30*/  @P3 IMAD R0, R148, UR36, RZ ;  /* 0x0000002494003c24 */ /* 0x000fe8000f8e02ff */
[----:B-1----:R-:W-:Y:S05]  /*5d40*/  @P3 IMAD.WIDE R2, R0, 0x4, R2 ;  /* 0x0000000400023825 */ /* 0x002fea00078e0202 */
[----:B-----5:R1:W5:Y:S02]  /*5d50*/  @P3 LDG.E R78, desc[UR46][R2.64] ;  /* 0x0000002e024e3981 */ /* 0x020364000c1e1900 */
[----:B-1----:R-:W2:Y:S02]  /*5d60*/  @!P3 LDC R78, c[0x0][0x8a0] ;  /* 0x00022800ff4ebb82 */ /* 0x002ea40000000800 */
.L_x_106:
[----:B-----5:R-:W-:Y:S01]  /*5d70*/  ISETP.NE.AND P4, PT, R82, RZ, PT ;  /* 0x000000ff5200720c */ /* 0x020fe20003f85270 */
[----:B------:R-:W-:Y:S01]  /*5d80*/  BSSY B1, `(.L_x_107) ;  /* 0x0000048000017945 */ /* 0x000fe20003800000 */
[----:B------:R-:W-:Y:S01]  /*5d90*/  SEL R5, RZ, 0xffffffff, P2 ;  /* 0xffffffffff057807 */ /* 0x000fe20001000000 */
[----:B------:R-:W-:Y:S01]  /*5da0*/  IMAD.MOV.U32 R100, RZ, RZ, 0x1 ;  /* 0x00000001ff647424 */ /* 0x000fe200078e00ff */
[----:B------:R-:W-:Y:S01]  /*5db0*/  LOP3.LUT P3, RZ, R153, 0xff, RZ, 0xc0, !PT ;  /* 0x000000ff99ff7812 */ /* 0x000fe2000786c0ff */
[----:B------:R-:W-:Y:S01]  /*5dc0*/  IMAD R80, R76, 0x100, R79 ;  /* 0x000001004c507824 */ /* 0x000fe200078e024f */
[----:B------:R-:W-:Y:S02]  /*5dd0*/  @P1 SEL R0, RZ, 0xffffffff, P4 ;  /* 0xffffffffff001807 */ /* 0x000fe40002000000 */
[----:B------:R-:W-:Y:S02]  /*5de0*/  CS2R R110, SRZ ;  /* 0x00000000006e7805 */ /* 0x000fe4000001ff00 */
[----:B------:R-:W-:Y:S02]  /*5df0*/  LEA R3, R162, UR49, 0x3 ;  /* 0x00000031a2037c11 */ /* 0x000fe4000f8e18ff */
[----:B------:R-:W-:Y:S02]  /*5e00*/  CS2R R108, SRZ ;  /* 0x00000000006c7805 */ /* 0x000fe4000001ff00 */
[----:B------:R-:W-:Y:S02]  /*5e10*/  @P0 SEL R0, R5, R0, !P3 ;  /* 0x0000000005000207 */ /* 0x000fe40005800000 */
[----:B------:R-:W-:Y:S02]  /*5e20*/  CS2R R106, SRZ ;  /* 0x00000000006a7805 */ /* 0x000fe4000001ff00 */
[----:B------:R-:W-:Y:S02]  /*5e30*/  LEA R171, R76, UR49, 0x3 ;  /* 0x000000314cab7c11 */ /* 0x000fe4000f8e18ff */
[----:B------:R-:W-:Y:S02]  /*5e40*/  CS2R R104, SRZ ;  /* 0x0000000000687805 */ /* 0x000fe4000001ff00 */
[----:B------:R-:W-:Y:S02]  /*5e50*/  @P1 LOP3.LUT R0, R0, 0x1, RZ, 0xc0, !PT ;  /* 0x0000000100001812 */ /* 0x000fe400078ec0ff */
[----:B------:R-:W-:Y:S02]  /*5e60*/  CS2R R98, SRZ ;  /* 0x0000000000627805 */ /* 0x000fe4000001ff00 */
[----:B------:R-:W-:Y:S02]  /*5e70*/  SHF.L.U32 R2, R164, 0x1f, RZ ;  /* 0x0000001fa4027819 */ /* 0x000fe400000006ff */
[----:B------:R-:W-:Y:S02]  /*5e80*/  CS2R R96, SRZ ;  /* 0x0000000000607805 */ /* 0x000fe4000001ff00 */
[----:B------:R-:W-:Y:S02]  /*5e90*/  ISETP.NE.U32.OR P6, PT, R0, 0x1, !P1 ;  /* 0x000000010000780c */ /* 0x000fe40004fc5470 */
[----:B------:R-:W-:Y:S02]  /*5ea0*/  CS2R R90, SRZ ;  /* 0x00000000005a7805 */ /* 0x000fe4000001ff00 */
[----:B------:R-:W-:Y:S02]  /*5eb0*/  PLOP3.LUT P2, PT, PT, PT, UP1, 0x80, 0x8 ;  /* 0x000000000008781c */ /* 0x000fe40003f4f018 */
[----:B------:R-:W-:Y:S02]  /*5ec0*/  CS2R R88, SRZ ;  /* 0x0000000000587805 */ /* 0x000fe4000001ff00 */
[----:B------:R-:W-:Y:S02]  /*5ed0*/  SEL R0, RZ, 0xffffffff, P4 ;  /* 0xffffffffff007807 */ /* 0x000fe40002000000 */
[----:B------:R-:W-:Y:S03]  /*5ee0*/  P2R R116, PR, RZ, 0x40 ;  /* 0x00000040ff747803 */ /* 0x000fe60000000000 */
[----:B------:R-:W-:Y:S04]  /*5ef0*/  @P6 SHF.L.U32 R4, R161, 0x1f, RZ ;  /* 0x0000001fa1046819 */ /* 0x000fe800000006ff */
[----:B------:R-:W-:Y:S01]  /*5f00*/  @P2 SEL R0, R5, R0, !P3 ;  /* 0x0000000005002207 */ /* 0x000fe20005800000 */
[----:B------:R-:W1:Y:S03]  /*5f10*/  @P6 SYNCS.PHASECHK.TRANS64.TRYWAIT P1, [R3+URZ+0x50], R4 ;  /* 0x00005004030065a7 */ /* 0x000e6600080211ff */
[----:B------:R-:W-:Y:S04]  /*5f20*/  LOP3.LUT R0, R0, 0x1, RZ, 0xc0, !PT ;  /* 0x0000000100007812 */ /* 0x000fe800078ec0ff */
[----:B------:R-:W-:Y:S04]  /*5f30*/  ISETP.NE.U32.AND P5, PT, R0, 0x1, PT ;  /* 0x000000010000780c */ /* 0x000fe80003fa5070 */
[----:B------:R-:W-:Y:S01]  /*5f40*/  P2R R101, PR, RZ, 0x20 ;  /* 0x00000020ff657803 */ /* 0x000fe20000000000 */
[----:B------:R3:W4:Y:S01]  /*5f50*/  SYNCS.PHASECHK.TRANS64.TRYWAIT P0, [R171+URZ+0xc0], R2 ;  /* 0x0000c002ab0075a7 */ /* 0x00072200080011ff */
[----:B-1----:R-:W-:Y:S01]  /*5f60*/  @P6 SEL R100, RZ, 0x1, !P1 ;  /* 0x00000001ff646807 */ /* 0x002fe20004800000 */
[----:B---3--:R-:W-:Y:S06]  /*5f70*/  @!P6 BRA `(.L_x_108) ;  /* 0x0000000000a0e947 */ /* 0x008fec0003800000 */
[----:B------:R-:W-:Y:S01]  /*5f80*/  @P5 IMAD R7, R162, 0x2000, R155 ;  /* 0x00002000a2075824 */ /* 0x000fe200078e029b */
[----:B------:R-:W-:Y:S01]  /*5f90*/  ISETP.NE.AND P1, PT, R100, RZ, PT ;  /* 0x000000ff6400720c */ /* 0x000fe20003f25270 */
[----:B------:R-:W-:Y:S01]  /*5fa0*/  BSSY B0, `(.L_x_109) ;  /* 0x0000011000007945 */ /* 0x000fe20003800000 */
[----:B------:R-:W-:Y:S01]  /*5fb0*/  CS2R R90, SRZ ;  /* 0x00000000005a7805 */ /* 0x000fe2000001ff00 */
[----:B------:R-:W-:Y:S01]  /*5fc0*/  @P5 VIADD R4, R7, UR49 ;  /* 0x0000003107045c36 */ /* 0x000fe20008000000 */
[----:B------:R-:W-:Y:S02]  /*5fd0*/  CS2R R88, SRZ ;  /* 0x0000000000587805 */ /* 0x000fe4000001ff00 */
[----:B------:R-:W-:Y:S02]  /*5fe0*/  CS2R R98, SRZ ;  /* 0x0000000000627805 */ /* 0x000fe4000001ff00 */
[----:B------:R-:W-:Y:S01]  /*5ff0*/  CS2R R96, SRZ ;  /* 0x0000000000607805 */ /* 0x000fe2000001ff00 */
[--C-:B------:R-:W-:Y:S01]  /*6000*/  @P5 IMAD.IADD R6, R167, 0x1, R4.reuse ;  /* 0x00000001a7065824 */ /* 0x100fe200078e0204 */
[----:B------:R-:W-:Y:S01]  /*6010*/  CS2R R106, SRZ ;  /* 0x00000000006a7805 */ /* 0x000fe2000001ff00 */
[--C-:B------:R-:W-:Y:S01]  /*6020*/  @P5 IMAD.IADD R5, R166, 0x1, R4.reuse ;  /* 0x00000001a6055824 */ /* 0x100fe200078e0204 */
[----:B------:R-:W-:Y:S01]  /*6030*/  CS2R R104, SRZ ;  /* 0x0000000000687805 */ /* 0x000fe2000001ff00 */
[----:B------:R-:W-:Y:S01]  /*6040*/  @P5 IMAD R4, R165, 0x10, R4 ;  /* 0x00000010a5045824 */ /* 0x000fe200078e0204 */
[----:B------:R-:W-:Y:S02]  /*6050*/  CS2R R110, SRZ ;  /* 0x00000000006e7805 */ /* 0x000fe4000001ff00 */
[----:B------:R-:W-:Y:S01]  /*6060*/  CS2R R108, SRZ ;  /* 0x00000000006c7805 */ /* 0x000fe2000001ff00 */
[----:B------:R-:W-:Y:S06]  /*6070*/  @P1 BRA `(.L_x_110) ;  /* 0x00000000000c1947 */ /* 0x000fec0003800000 */
[----:B------:R-:W-:Y:S04]  /*6080*/  SHF.L.U32 R0, R161, 0x1f, RZ ;  /* 0x0000001fa1007819 */ /* 0x000fe800000006ff */
[----:B------:R-:W1:Y:S02]  /*6090*/  SYNCS.PHASECHK.TRANS64.TRYWAIT P1, [R3+URZ+0x50], R0 ;  /* 0x00005000030075a7 */ /* 0x000e6400080211ff */
[----:B-1----:R-:W-:Y:S05]  /*60a0*/  @!P1 BRA `(.L_x_111) ;  /* 0x0000006000c49947 */ /* 0x002fea0003800000 */
.L_x_110:
[----:B------:R-:W-:Y:S05]  /*60b0*/  BSYNC B0 ;  /* 0x0000000000007941 */ /* 0x000fea0003800000 */
.L_x_109:
[----:B------:R-:W-:Y:S01]  /*60c0*/  ISETP.NE.AND P1, PT, R101, RZ, PT ;  /* 0x000000ff6500720c */ /* 0x000fe20003f25270 */
[----:B-1----:R-:W-:Y:S02]  /*60d0*/  VIADD R3, R3, 0x70 ;  /* 0x0000007003037836 */ /* 0x002fe40000000000 */
[----:B------:R-:W-:Y:S02]  /*60e0*/  IMAD.U32 R0, RZ, RZ, UR37 ;  /* 0x00000025ff007e24 */ /* 0x000fe4000f8e00ff */
[----:B------:R-:W-:Y:S03]  /*60f0*/  VIADD R162, R162, 0x1 ;  /* 0x00000001a2a27836 */ /* 0x000fe60000000000 */
[----:B------:R-:W-:Y:S05]  /*6100*/  PRMT R0, R0, 0x654, R3 ;  /* 0x0000065400007816 */ /* 0x000fea0000000003 */
[----:B------:R1:W3:Y:S04]  /*6110*/  @P1 LDS.128 R88, [R7+UR49+0x200] ;  /* 0x0002003107581984 */ /* 0x0002e80008000c00 */
[----:B------:R1:W1:Y:S04]  /*6120*/  @P1 LDS.128 R96, [R6+0x200] ;  /* 0x0002000006601984 */ /* 0x0002680000000c00 */
[----:B------:R1:W1:Y:S04]  /*6130*/  @P1 LDS.128 R104, [R5+0x200] ;  /* 0x0002000005681984 */ /* 0x0002680000000c00 */
[----:B------:R1:W1:Y:S01]  /*6140*/  @P1 LDS.128 R108, [R4+0x200] ;  /* 0x00020000046c1984 */ /* 0x0002620000000c00 */
[C---:B------:R-:W-:Y:S01]  /*6150*/  ISETP.NE.AND P1, PT, R162.reuse, 0x4, PT ;  /* 0x00000004a200780c */ /* 0x040fe20003f25270 */
[----:B------:R-:W-:Y:S01]  /*6160*/  @!PT LDS RZ, [RZ] ;  /* 0x00000000fffff984 */ /* 0x000fe20000000800 */
[----:B------:R-:W-:Y:S01]  /*6170*/  @!PT LDS RZ, [RZ] ;  /* 0x00000000fffff984 */ /* 0x000fe20000000800 */
[----:B------:R-:W-:Y:S01]  /*6180*/  @!PT LDS RZ, [RZ] ;  /* 0x00000000fffff984 */ /* 0x000fe20000000800 */
[----:B------:R-:W-:Y:S01]  /*6190*/  @!PT LDS RZ, [RZ] ;  /* 0x00000000fffff984 */ /* 0x000fe20000000800 */
[----:B------:R5:W-:Y:S06]  /*61a0*/  MEMBAR.ALL.CTA ;  /* 0x0000000000007992 */ /* 0x000bec0000008000 */
[----:B-----5:R-:W5:Y:S01]  /*61b0*/  FENCE.VIEW.ASYNC.S ;  /* 0x00000000000073c6 */ /* 0x020f620000000000 */
[----:B------:R-:W-:Y:S01]  /*61c0*/  SEL R162, R162, RZ, P1 ;  /* 0x000000ffa2a27207 */ /* 0x000fe20000800000 */
[----:B-----5:R5:W-:Y:S02]  /*61d0*/  SYNCS.ARRIVE.TRANS64.RED.A1T0 RZ, [R0+URZ], RZ ;  /* 0x000000ff00ff79a7 */ /* 0x020be400081004ff */
[----:B-----5:R-:W-:Y:S04]  /*61e0*/  SEL R0, RZ, 0x1, P1 ;  /* 0x00000001ff007807 */ /* 0x020fe80000800000 */
[----:B---3--:R-:W-:Y:S02]  /*61f0*/  LOP3.LUT R161, R161, R0, RZ, 0x3c, !PT ;  /* 0x00000000a1a17212 */ /* 0x008fe400078e3cff */
.L_x_108:
[----:B------:R-:W-:Y:S05]  /*6200*/  BSYNC B1 ;  /* 0x0000000000017941 */ /* 0x000fea0003800000 */
.L_x_107:
[----:B------:R-:W-:Y:S04]  /*6210*/  SHF.R.U32.HI R3, RZ, 0x15, R80 ;  /* 0x00000015ff037819 */ /* 0x000fe80000011650 */
[----:B------:R-:W-:Y:S01]  /*6220*/  LOP3.LUT P1, RZ, R3, 0x3, R156, 0x48, !PT ;  /* 0x0000000303ff7812 */ /* 0x000fe2000782489c */
[----:B------:R-:W-:Y:S01]  /*6230*/  @!UPT UIADD3 URZ, UPT, UPT, URZ, URZ, URZ ;  /* 0x000000fffffff290 */ /* 0x000fe2000fffe0ff */
[----:B----4-:R-:W-:Y:S11]  /*6240*/  @P0 BRA `(.L_x_112) ;  /* 0x0000000000080947 */ /* 0x010ff60003800000 */
[----:B------:R-:W3:Y:S02]  /*6250*/  SYNCS.PHASECHK.TRANS64.TRYWAIT P0, [R171+URZ+0xc0], R2 ;  /* 0x0000c002ab0075a7 */ /* 0x000ee400080011ff */
[----:B---3--:R-:W-:Y:S05]  /*6260*/  @!P0 BRA `(.L_x_113) ;  /* 0x0000006000688947 */ /* 0x008fea0003800000 */
.L_x_112:
[----:B------:R-:W-:Y:S05]  /*6270*/  @!P1 BRA `(.L_x_114) ;  /* 0x0000000000409947 */ /* 0x000fea0003800000 */
[----:B------:R-:W1:Y:S01]  /*6280*/  LDCU.64 UR8, c[0x4][0x78] ;  /* 0x01000f00ff0877ac */ /* 0x000e620008000a00 */
[----:B------:R-:W-:Y:S01]  /*6290*/  MOV R3, 0x0 ;  /* 0x0000000000037802 */ /* 0x000fe20000000f00 */
[----:B------:R-:W-:Y:S02]  /*62a0*/  HFMA2 R12, -RZ, RZ, 0, 5.9604644775390625e-08 ;  /* 0x00000001ff0c7431 */ /* 0x000fe400000001ff */
[----:B------:R-:W-:Y:S02]  /*62b0*/  IMAD.MOV.U32 R8, RZ, RZ, 0x192 ;  /* 0x00000192ff087424 */ /* 0x000fe400078e00ff */
[----:B------:R-:W-:Y:S01]  /*62c0*/  IMAD.MOV.U32 R13, RZ, RZ, RZ ;  /* 0x000000ffff0d7224 */ /* 0x000fe200078e00ff */
[----:B------:R-:W4:Y:S01]  /*62d0*/  LDCU.64 UR6, c[0x4][0x80] ;  /* 0x01001000ff0677ac */ /* 0x000f220008000a00 */
[----:B---3--:R-:W3:Y:S01]  /*62e0*/  LDC.64 R2, c[0x4][R3] ;  /* 0x0100000003027b82 */ /* 0x008ee20000000a00 */
[----:B------:R-:W5:Y:S01]  /*62f0*/  LDCU.64 UR4, c[0x4][0x18] ;  /* 0x01000300ff0477ac */ /* 0x000f620008000a00 */
[----:B-1----:R-:W-:Y:S01]  /*6300*/  MOV R5, UR9 ;  /* 0x0000000900057c02 */ /* 0x002fe20008000f00 */
[----:B------:R-:W-:Y:S01]  /*6310*/  IMAD.U32 R4, RZ, RZ, UR8 ;  /* 0x00000008ff047e24 */ /* 0x000fe2000f8e00ff */
[----:B----4-:R-:W-:Y:S01]  /*6320*/  MOV R7, UR7 ;  /* 0x0000000700077c02 */ /* 0x010fe20008000f00 */
[----:B------:R-:W-:Y:S01]  /*6330*/  IMAD.U32 R6, RZ, RZ, UR6 ;  /* 0x00000006ff067e24 */ /* 0x000fe2000f8e00ff */
[----:B-----5:R-:W-:Y:S01]  /*6340*/  MOV R11, UR5 ;  /* 0x00000005000b7c02 */ /* 0x020fe20008000f00 */
[----:B------:R-:W-:Y:S02]  /*6350*/  IMAD.U32 R10, RZ, RZ, UR4 ;  /* 0x00000004ff0a7e24 */ /* 0x000fe4000f8e00ff */
[----:B------:R-:W-:Y:S07]  /*6360*/  LEPC R20, `(.L_x_114) ;  /* 0x000000001014794e */ /* 0x000fee0000000000 */
[----:B--23--:R-:W-:Y:S05]  /*6370*/  CALL.ABS.NOINC R2 ;  /* 0x0000000002007343 */ /* 0x00cfea0003c00000 */
.L_x_114:
[----:B------:R-:W-:Y:S01]  /*6380*/  SHF.L.U32 R83, R88, 0x10, RZ ;  /* 0x0000001058537819 */ /* 0x000fe200000006ff */
[----:B------:R-:W-:Y:S05]  /*6390*/  WARPSYNC.ALL ;  /* 0x0000000000007948 */ /* 0x000fea0003800000 */
[----:B------:R-:W-:Y:S01]  /*63a0*/  R2UR UR4, R80 ;  /* 0x00000000500472ca */ /* 0x000fe200000e0000 */
[----:B------:R-:W-:Y:S01]  /*63b0*/  BSSY.RECONVERGENT B0, `(.L_x_115) ;  /* 0x0000121000007945 */ /* 0x000fe20003800200 */
[----:B------:R-:W-:Y:S02]  /*63c0*/  IADD3 R103, PT, PT, R155, UR49, RZ ;  /* 0x000000319b677c10 */ /* 0x000fe4000fffe0ff */
[----:B------:R-:W-:Y:S02]  /*63d0*/  SHF.L.U32 R102, R165, 0x4, RZ ;  /* 0x00000004a5667819 */ /* 0x000fe400000006ff */
[-C--:B------:R-:W-:Y:S02]  /*63e0*/  IADD3 R175, PT, PT, R167, R103.reuse, RZ ;  /* 0x00000067a7af7210 */ /* 0x080fe40007ffe0ff */
[----:B------:R-:W-:Y:S02]  /*63f0*/  IADD3 R174, PT, PT, R166, R103, RZ ;  /* 0x00000067a6ae7210 */ /* 0x000fe40007ffe0ff */
[----:B------:R-:W-:Y:S02]  /*6400*/  IADD3 R173, PT, PT, R103, R102, RZ ;  /* 0x0000006667ad7210 */ /* 0x000fe40007ffe0ff */
[C---:B------:R-:W-:Y:S01]  /*6410*/  PRMT R81, R88.reuse, 0x8880, RZ ;  /* 0x0000888058517816 */ /* 0x040fe200000000ff */
[----:B-1----:R-:W2:Y:S01]  /*6420*/  LDTM.x64 R4, tmem[UR4] ;  /* 0x00000004000479ee */ /* 0x002ea20008340000 */
[----:B------:R-:W-:Y:S02]  /*6430*/  SHF.R.S32.HI R83, RZ, 0x18, R83 ;  /* 0x00000018ff537819 */ /* 0x000fe40000011453 */
[----:B------:R-:W-:Y:S02]  /*6440*/  SHF.R.S32.HI R86, RZ, 0x18, R89 ;  /* 0x00000018ff567819 */ /* 0x000fe40000011459 */
[----:B------:R-:W-:Y:S02]  /*6450*/  SHF.L.U32 R84, R88, 0x8, RZ ;  /* 0x0000000858547819 */ /* 0x000fe400000006ff */
[----:B------:R-:W-:Y:S02]  /*6460*/  SHF.L.U32 R85, R89, 0x8, RZ ;  /* 0x0000000859557819 */ /* 0x000fe400000006ff */
[----:B------:R-:W-:Y:S02]  /*6470*/  SHF.R.S32.HI R84, RZ, 0x18, R84 ;  /* 0x00000018ff547819 */ /* 0x000fe40000011454 */
[----:B------:R-:W-:Y:S02]  /*6480*/  SHF.R.S32.HI R85, RZ, 0x18, R85 ;  /* 0x00000018ff557819 */ /* 0x000fe40000011455 */
[----:B------:R-:W-:Y:S02]  /*6490*/  SHF.L.U32 R87, R110, 0x8, RZ ;  /* 0x000000086e577819 */ /* 0x000fe400000006ff */
[----:B------:R-:W-:Y:S02]  /*64a0*/  ISETP.NE.AND P0, PT, R169, RZ, PT ;  /* 0x000000ffa900720c */ /* 0x000fe40003f05270 */
[----:B------:R-:W-:Y:S02]  /*64b0*/  SHF.R.S32.HI R87, RZ, 0x18, R87 ;  /* 0x00000018ff577819 */ /* 0x000fe40000011457 */
[----:B------:R-:W-:Y:S02]  /*64c0*/  ISETP.NE.AND P6, PT, R116, RZ, PT ;  /* 0x000000ff7400720c */ /* 0x000fe40003fc5270 */
[----:B------:R-:W-:Y:S01]  /*64d0*/  LEA R117, R162, UR49, 0x3 ;  /* 0x00000031a2757c11 */ /* 0x000fe2000f8e18ff */
[C---:B--2---:R-:W-:Y:S02]  /*64e0*/  IMAD R0, R78.reuse, R4, RZ ;  /* 0x000000044e007224 */ /* 0x044fe400078e02ff */
[C---:B---3--:R-:W-:Y:S02]  /*64f0*/  IMAD R2, R78.reuse, R5, RZ ;  /* 0x000000054e027224 */ /* 0x048fe400078e02ff */
[----:B------:R-:W-:Y:S02]  /*6500*/  IMAD R3, R78, R6, RZ ;  /* 0x000000064e037224 */ /* 0x000fe400078e02ff */
[-C--:B------:R-:W-:Y:S01]  /*6510*/  IMAD R0, R81, R82.reuse, R0 ;  /* 0x0000005251007224 */ /* 0x080fe200078e0200 */
[----:B------:R-:W-:Y:S01]  /*6520*/  SHF.R.S32.HI R81, RZ, 0x18, R88 ;  /* 0x00000018ff517819 */ /* 0x000fe20000011458 */
[-C--:B------:R-:W-:Y:S01]  /*6530*/  IMAD R2, R83, R82.reuse, R2 ;  /* 0x0000005253027224 */ /* 0x080fe200078e0202 */
[C---:B------:R-:W-:Y:S01]  /*6540*/  PRMT R83, R89.reuse, 0x8880, RZ ;  /* 0x0000888059537816 */ /* 0x040fe200000000ff */
[----:B------:R-:W-:Y:S01]  /*6550*/  IMAD R3, R84, R82, R3 ;  /* 0x0000005254037224 */ /* 0x000fe200078e0203 */
[----:B------:R-:W-:Y:S01]  /*6560*/  SHF.L.U32 R84, R89, 0x10, RZ ;  /* 0x0000001059547819 */ /* 0x000fe200000006ff */
[C---:B------:R-:W-:Y:S01]  /*6570*/  IMAD R7, R78.reuse, R7, RZ ;  /* 0x000000074e077224 */ /* 0x040fe200078e02ff */
[----:B------:R-:W-:Y:S01]  /*6580*/  @P6 SHF.L.U32 R118, R161, 0x1f, RZ ;  /* 0x0000001fa1766819 */ /* 0x000fe200000006ff */
[C---:B------:R-:W-:Y:S01]  /*6590*/  IMAD R4, R78.reuse, R8, RZ ;  /* 0x000000084e047224 */ /* 0x040fe200078e02ff */
[----:B------:R-:W-:Y:S01]  /*65a0*/  SHF.R.S32.HI R84, RZ, 0x18, R84 ;  /* 0x00000018ff547819 */ /* 0x000fe20000011454 */
[----:B------:R-:W-:Y:S02]  /*65b0*/  IMAD R5, R78, R9, RZ ;  /* 0x000000094e057224 */ /* 0x000fe400078e02ff */
[----:B------:R-:W-:Y:S01]  /*65c0*/  IMAD R7, R81, R82, R7 ;  /* 0x0000005251077224 */ /* 0x000fe200078e0207 */
[----:B------:R-:W-:Y:S01]  /*65d0*/  PRMT R81, R90, 0x8880, RZ ;  /* 0x000088805a517816 */ /* 0x000fe200000000ff */
[----:B------:R-:W-:Y:S02]  /*65e0*/  IMAD R6, R78, R10, RZ ;  /* 0x0000000a4e067224 */ /* 0x000fe400078e02ff */
[-C--:B------:R-:W-:Y:S01]  /*65f0*/  IMAD R4, R83, R82.reuse, R4 ;  /* 0x0000005253047224 */ /* 0x080fe200078e0204 */
[----:B------:R-:W-:Y:S01]  /*6600*/  I2IP.S8.S32.SAT R93, R7, R3, RZ ;  /* 0x00000003075d7239 */ /* 0x000fe200000014ff */
[----:B------:R-:W-:Y:S01]  /*6610*/  IMAD R5, R84, R82, R5 ;  /* 0x0000005254057224 */ /* 0x000fe200078e0205 */
[----:B------:R-:W-:Y:S01]  /*6620*/  SHF.L.U32 R83, R90, 0x10, RZ ;  /* 0x000000105a537819 */ /* 0x000fe200000006ff */
[----:B------:R-:W-:Y:S01]  /*6630*/  IMAD R11, R78, R11, RZ ;  /* 0x0000000b4e0b7224 */ /* 0x000fe200078e02ff */
[----:B------:R-:W-:Y:S01]  /*6640*/  I2IP.S8.S32.SAT R92, R2, R0, R93 ;  /* 0x00000000025c7239 */ /* 0x000fe2000000145d */
[----:B------:R-:W-:Y:S01]  /*6650*/  IMAD R6, R85, R82, R6 ;  /* 0x0000005255067224 */ /* 0x000fe200078e0206 */
[----:B------:R-:W-:Y:S01]  /*6660*/  SHF.R.S32.HI R83, RZ, 0x18, R83 ;  /* 0x00000018ff537819 */ /* 0x000fe20000011453 */
[----:B------:R-:W-:Y:S01]  /*6670*/  IMAD R8, R78, R12, RZ ;  /* 0x0000000c4e087224 */ /* 0x000fe200078e02ff */
[----:B------:R-:W-:Y:S01]  /*6680*/  SHF.L.U32 R85, R90, 0x8, RZ ;  /* 0x000000085a557819 */ /* 0x000fe200000006ff */
[----:B------:R-:W-:Y:S02]  /*6690*/  IMAD R9, R78, R13, RZ ;  /* 0x0000000d4e097224 */ /* 0x000fe400078e02ff */
[----:B------:R-:W-:Y:S01]  /*66a0*/  IMAD R11, R86, R82, R11 ;  /* 0x00000052560b7224 */ /* 0x000fe200078e020b */
[----:B------:R-:W-:Y:S01]  /*66b0*/  SHF.R.S32.HI R85, RZ, 0x18, R85 ;  /* 0x00000018ff557819 */ /* 0x000fe20000011455 */
[C---:B------:R-:W-:Y:S01]  /*66c0*/  IMAD R10, R78.reuse, R14, RZ ;  /* 0x0000000e4e0a7224 */ /* 0x040fe200078e02ff */
[----:B------:R-:W-:Y:S01]  /*66d0*/  SHF.R.S32.HI R86, RZ, 0x18, R91 ;  /* 0x00000018ff567819 */ /* 0x000fe2000001145b */
[----:B------:R-:W-:Y:S01]  /*66e0*/  IMAD R8, R81, R82, R8 ;  /* 0x0000005251087224 */ /* 0x000fe200078e0208 */
[----:B------:R-:W-:Y:S01]  /*66f0*/  I2IP.S8.S32.SAT R94, R11, R6, RZ ;  /* 0x000000060b5e7239 */ /* 0x000fe200000014ff */
[----:B------:R-:W-:Y:S01]  /*6700*/  IMAD R9, R83, R82, R9 ;  /* 0x0000005253097224 */ /* 0x000fe200078e0209 */
[C---:B------:R-:W-:Y:S01]  /*6710*/  PRMT R83, R91.reuse, 0x8880, RZ ;  /* 0x000088805b537816 */ /* 0x040fe200000000ff */
[----:B------:R-:W-:Y:S01]  /*6720*/  IMAD.U32 R84, R91, 0x10000, RZ ;  /* 0x000100005b547824 */ /* 0x000fe200078e00ff */
[----:B------:R-:W-:Y:S01]  /*6730*/  I2IP.S8.S32.SAT R93, R5, R4, R94 ;  /* 0x00000004055d7239 */ /* 0x000fe2000000145e */
[C---:B------:R-:W-:Y:S01]  /*6740*/  IMAD R15, R78.reuse, R15, RZ ;  /* 0x0000000f4e0f7224 */ /* 0x040fe200078e02ff */
[----:B------:R-:W-:Y:S01]  /*6750*/  SHF.R.S32.HI R81, RZ, 0x18, R90 ;  /* 0x00000018ff517819 */ /* 0x000fe2000001145a */
[----:B------:R-:W-:Y:S01]  /*6760*/  IMAD R10, R85, R82, R10 ;  /* 0x00000052550a7224 */ /* 0x000fe200078e020a */
[----:B------:R-:W-:Y:S01]  /*6770*/  SHF.R.S32.HI R84, RZ, 0x18, R84 ;  /* 0x00000018ff547819 */ /* 0x000fe20000011454 */
[C---:B------:R-:W-:Y:S01]  /*6780*/  IMAD R12, R78.reuse, R16, RZ ;  /* 0x000000104e0c7224 */ /* 0x040fe200078e02ff */
[----:B------:R-:W-:Y:S01]  /*6790*/  SHF.L.U32 R85, R91, 0x8, RZ ;  /* 0x000000085b557819 */ /* 0x000fe200000006ff */
[----:B------:R-:W-:Y:S02]  /*67a0*/  IMAD R13, R78, R17, RZ ;  /* 0x000000114e0d7224 */ /* 0x000fe400078e02ff */
[----:B------:R-:W-:Y:S01]  /*67b0*/  IMAD R15, R81, R82, R15 ;  /* 0x00000052510f7224 */ /* 0x000fe200078e020f */
[----:B------:R-:W-:Y:S01]  /*67c0*/  PRMT R81, R96, 0x8880, RZ ;  /* 0x0000888060517816 */ /* 0x000fe200000000ff */
[----:B------:R-:W-:Y:S01]  /*67d0*/  IMAD R14, R78, R18, RZ ;  /* 0x000000124e0e7224 */ /* 0x000fe200078e02ff */
[----:B------:R-:W-:Y:S01]  /*67e0*/  SHF.R.S32.HI R85, RZ, 0x18, R85 ;  /* 0x00000018ff557819 */ /* 0x000fe20000011455 */
[----:B------:R-:W-:Y:S01]  /*67f0*/  IMAD R12, R83, R82, R12 ;  /* 0x00000052530c7224 */ /* 0x000fe200078e020c */
[----:B------:R-:W-:Y:S01]  /*6800*/  I2IP.S8.S32.SAT R94, R15, R10, RZ ;  /* 0x0000000a0f5e7239 */ /* 0x000fe200000014ff */
[----:B------:R-:W-:Y:S01]  /*6810*/  IMAD R13, R84, R82, R13 ;  /* 0x00000052540d7224 */ /* 0x000fe200078e020d */
[----:B------:R-:W-:Y:S01]  /*6820*/  SHF.L.U32 R83, R96, 0x10, RZ ;  /* 0x0000001060537819 */ /* 0x000fe200000006ff */
[C---:B------:R-:W-:Y:S01]  /*6830*/  IMAD R19, R78.reuse, R19, RZ ;  /* 0x000000134e137224 */ /* 0x040fe200078e02ff */
[----:B------:R-:W-:Y:S01]  /*6840*/  I2IP.S8.S32.SAT R94, R9, R8, R94 ;  /* 0x00000008095e7239 */ /* 0x000fe2000000145e */
[----:B------:R-:W-:Y:S01]  /*6850*/  IMAD R14, R85, R82, R14 ;  /* 0x00000052550e7224 */ /* 0x000fe200078e020e */
[----:B------:R-:W-:Y:S01]  /*6860*/  SHF.R.S32.HI R83, RZ, 0x18, R83 ;  /* 0x00000018ff537819 */ /* 0x000fe20000011453 */
[C---:B------:R-:W-:Y:S01]  /*6870*/  IMAD R16, R78.reuse, R20, RZ ;  /* 0x000000144e107224 */ /* 0x040fe200078e02ff */
[----:B------:R-:W-:Y:S01]  /*6880*/  SHF.L.U32 R84, R97, 0x10, RZ ;  /* 0x0000001061547819 */ /* 0x000fe200000006ff */
[----:B------:R-:W-:Y:S01]  /*6890*/  IMAD R17, R78, R21, RZ ;  /* 0x000000154e117224 */ /* 0x000fe200078e02ff */
[----:B------:R-:W-:Y:S01]  /*68a0*/  SHF.L.U32 R85, R96, 0x8, RZ ;  /* 0x0000000860557819 */ /* 0x000fe200000006ff */
[----:B------:R-:W-:Y:S01]  /*68b0*/  IMAD R19, R86, R82, R19 ;  /* 0x0000005256137224 */ /* 0x000fe200078e0213 */
[----:B------:R-:W-:Y:S01]  /*68c0*/  SHF.R.S32.HI R84, RZ, 0x18, R84 ;  /* 0x00000018ff547819 */ /* 0x000fe20000011454 */
[C---:B------:R-:W-:Y:S01]  /*68d0*/  IMAD R18, R78.reuse, R22, RZ ;  /* 0x000000164e127224 */ /* 0x040fe200078e02ff */
[----:B------:R-:W-:Y:S01]  /*68e0*/  SHF.R.S32.HI R85, RZ, 0x18, R85 ;  /* 0x00000018ff557819 */ /* 0x000fe20000011455 */
[----:B------:R-:W-:Y:S01]  /*68f0*/  IMAD R16, R81, R82, R16 ;  /* 0x0000005251107224 */ /* 0x000fe200078e0210 */
[----:B------:R-:W-:Y:S01]  /*6900*/  I2IP.S8.S32.SAT R95, R19, R14, RZ ;  /* 0x0000000e135f7239 */ /* 0x000fe200000014ff */
[-C--:B------:R-:W-:Y:S01]  /*6910*/  IMAD R17, R83, R82.reuse, R17 ;  /* 0x0000005253117224 */ /* 0x080fe200078e0211 */
[----:B------:R-:W-:Y:S01]  /*6920*/  PRMT R83, R97, 0x8880, RZ ;  /* 0x0000888061537816 */ /* 0x000fe200000000ff */
[C---:B------:R-:W-:Y:S01]  /*6930*/  IMAD R23, R78.reuse, R23, RZ ;  /* 0x000000174e177224 */ /* 0x040fe200078e02ff */
[----:B------:R-:W-:Y:S01]  /*6940*/  SHF.R.S32.HI R81, RZ, 0x18, R96 ;  /* 0x00000018ff517819 */ /* 0x000fe20000011460 */
[----:B------:R-:W-:Y:S01]  /*6950*/  IMAD R18, R85, R82, R18 ;  /* 0x0000005255127224 */ /* 0x000fe200078e0212 */
[----:B------:R-:W-:Y:S01]  /*6960*/  SHF.L.U32 R85, R97, 0x8, RZ ;  /* 0x0000000861557819 */ /* 0x000fe200000006ff */
[C---:B------:R-:W-:Y:S01]  /*6970*/  IMAD R20, R78.reuse, R24, RZ ;  /* 0x000000184e147224 */ /* 0x040fe200078e02ff */
[----:B------:R-:W-:Y:S01]  /*6980*/  I2IP.S8.S32.SAT R95, R13, R12, R95 ;  /* 0x0000000c0d5f7239 */ /* 0x000fe2000000145f */
[----:B------:R-:W-:Y:S01]  /*6990*/  IMAD R21, R78, R25, RZ ;  /* 0x000000194e157224 */ /* 0x000fe200078e02ff */
[----:B------:R-:W-:Y:S01]  /*69a0*/  SHF.R.S32.HI R85, RZ, 0x18, R85 ;  /* 0x00000018ff557819 */ /* 0x000fe20000011455 */
[----:B------:R-:W-:Y:S01]  /*69b0*/  IMAD R23, R81, R82, R23 ;  /* 0x0000005251177224 */ /* 0x000fe200078e0217 */
[----:B------:R-:W-:Y:S01]  /*69c0*/  PRMT R81, R98, 0x8880, RZ ;  /* 0x0000888062517816 */ /* 0x000fe200000000ff */
[----:B------:R-:W-:Y:S01]  /*69d0*/  IMAD R22, R78, R26, RZ ;  /* 0x0000001a4e167224 */ /* 0x000fe200078e02ff */
[----:B------:R1:W-:Y:S01]  /*69e0*/  STS.128 [R155+UR49+0x8200], R92 ;  /* 0x0082005c9b007988 */ /* 0x0003e20008000c31 */
[----:B------:R-:W-:Y:S01]  /*69f0*/  IMAD R20, R83, R82, R20 ;  /* 0x0000005253147224 */ /* 0x000fe200078e0214 */
[----:B------:R-:W-:Y:S01]  /*6a00*/  I2IP.S8.S32.SAT R112, R23, R18, RZ ;  /* 0x0000001217707239 */ /* 0x000fe200000014ff */
[----:B------:R-:W-:Y:S01]  /*6a10*/  IMAD R21, R84, R82, R21 ;  /* 0x0000005254157224 */ /* 0x000fe200078e0215 */
[----:B------:R-:W-:Y:S01]  /*6a20*/  SHF.R.S32.HI R86, RZ, 0x18, R97 ;  /* 0x00000018ff567819 */ /* 0x000fe20000011461 */
[----:B------:R-:W-:Y:S01]  /*6a30*/  IMAD.U32 R83, R98, 0x10000, RZ ;  /* 0x0001000062537824 */ /* 0x000fe200078e00ff */
[----:B------:R-:W-:Y:S01]  /*6a40*/  I2IP.S8.S32.SAT R112, R17, R16, R112 ;  /* 0x0000001011707239 */ /* 0x000fe20000001470 */
[----:B------:R-:W-:Y:S01]  /*6a50*/  IMAD R27, R78, R27, RZ ;  /* 0x0000001b4e1b7224 */ /* 0x000fe200078e02ff */
[----:B------:R-:W-:Y:S01]  /*6a60*/  SHF.L.U32 R84, R99, 0x10, RZ ;  /* 0x0000001063547819 */ /* 0x000fe200000006ff */
[----:B------:R-:W-:Y:S01]  /*6a70*/  IMAD R22, R85, R82, R22 ;  /* 0x0000005255167224 */ /* 0x000fe200078e0216 */
[----:B------:R-:W-:Y:S01]  /*6a80*/  SHF.L.U32 R85, R98, 0x8, RZ ;  /* 0x0000000862557819 */ /* 0x000fe200000006ff */
[C---:B------:R-:W-:Y:S01]  /*6a90*/  IMAD R24, R78.reuse, R28, RZ ;  /* 0x0000001c4e187224 */ /* 0x040fe200078e02ff */
[----:B------:R-:W-:Y:S01]  /*6aa0*/  SHF.R.S32.HI R83, RZ, 0x18, R83 ;  /* 0x00000018ff537819 */ /* 0x000fe20000011453 */
[----:B------:R-:W-:Y:S01]  /*6ab0*/  IMAD R25, R78, R29, RZ ;  /* 0x0000001d4e197224 */ /* 0x000fe200078e02ff */
[----:B------:R-:W-:Y:S01]  /*6ac0*/  SHF.R.S32.HI R84, RZ, 0x18, R84 ;  /* 0x00000018ff547819 */ /* 0x000fe20000011454 */
[----:B------:R-:W-:Y:S01]  /*6ad0*/  IMAD R27, R86, R82, R27 ;  /* 0x00000052561b7224 */ /* 0x000fe200078e021b */
[----:B------:R-:W-:Y:S01]  /*6ae0*/  SHF.R.S32.HI R85, RZ, 0x18, R85 ;  /* 0x00000018ff557819 */ /* 0x000fe20000011455 */
[C---:B------:R-:W-:Y:S01]  /*6af0*/  IMAD R26, R78.reuse, R30, RZ ;  /* 0x0000001e4e1a7224 */ /* 0x040fe200078e02ff */
[----:B------:R-:W-:Y:S01]  /*6b00*/  SHF.R.S32.HI R86, RZ, 0x18, R99 ;  /* 0x00000018ff567819 */ /* 0x000fe20000011463 */
[----:B------:R-:W-:Y:S01]  /*6b10*/  IMAD R24, R81, R82, R24 ;  /* 0x0000005251187224 */ /* 0x000fe200078e0218 */
[----:B------:R-:W-:Y:S01]  /*6b20*/  I2IP.S8.S32.SAT R113, R27, R22, RZ ;  /* 0x000000161b717239 */ /* 0x000fe200000014ff */
[----:B------:R-:W-:Y:S01]  /*6b30*/  IMAD R25, R83, R82, R25 ;  /* 0x0000005253197224 */ /* 0x000fe200078e0219 */
[----:B------:R-:W-:Y:S01]  /*6b40*/  SHF.R.S32.HI R81, RZ, 0x18, R98 ;  /* 0x00000018ff517819 */ /* 0x000fe20000011462 */
[C---:B------:R-:W-:Y:S01]  /*6b50*/  IMAD R31, R78.reuse, R31, RZ ;  /* 0x0000001f4e1f7224 */ /* 0x040fe200078e02ff */
[----:B------:R-:W-:Y:S01]  /*6b60*/  I2IP.S8.S32.SAT R113, R21, R20, R113 ;  /* 0x0000001415717239 */ /* 0x000fe20000001471 */
[----:B------:R-:W-:Y:S01]  /*6b70*/  IMAD R26, R85, R82, R26 ;  /* 0x00000052551a7224 */ /* 0x000fe200078e021a */
[C---:B------:R-:W-:Y:S01]  /*6b80*/  PRMT R83, R99.reuse, 0x8880, RZ ;  /* 0x0000888063537816 */ /* 0x040fe200000000ff */
[C---:B------:R-:W-:Y:S01]  /*6b90*/  IMAD R28, R78.reuse, R32, RZ ;  /* 0x000000204e1c7224 */ /* 0x040fe200078e02ff */
[----:B------:R-:W-:Y:S01]  /*6ba0*/  SHF.L.U32 R85, R99, 0x8, RZ ;  /* 0x0000000863557819 */ /* 0x000fe200000006ff */
[C---:B------:R-:W-:Y:S02]  /*6bb0*/  IMAD R29, R78.reuse, R33, RZ ;  /* 0x000000214e1d7224 */ /* 0x040fe400078e02ff */
[----:B------:R-:W-:Y:S01]  /*6bc0*/  IMAD R31, R81, R82, R31 ;  /* 0x00000052511f7224 */ /* 0x000fe200078e021f */
[----:B------:R-:W-:Y:S01]  /*6bd0*/  SHF.R.S32.HI R85, RZ, 0x18, R85 ;  /* 0x00000018ff557819 */ /* 0x000fe20000011455 */
[----:B------:R-:W-:Y:S01]  /*6be0*/  IMAD R30, R78, R34, RZ ;  /* 0x000000224e1e7224 */ /* 0x000fe200078e02ff */
[----:B------:R-:W-:Y:S01]  /*6bf0*/  PRMT R81, R104, 0x8880, RZ ;  /* 0x0000888068517816 */ /* 0x000fe200000000ff */
[----:B------:R-:W-:Y:S01]  /*6c00*/  IMAD R28, R83, R82, R28 ;  /* 0x00000052531c7224 */ /* 0x000fe200078e021c */
[----:B------:R-:W-:Y:S01]  /*6c10*/  I2IP.S8.S32.SAT R114, R31, R26, RZ ;  /* 0x0000001a1f727239 */ /* 0x000fe200000014ff */
[----:B------:R-:W-:Y:S01]  /*6c20*/  IMAD R29, R84, R82, R29 ;  /* 0x00000052541d7224 */ /* 0x000fe200078e021d */
[----:B------:R-:W-:Y:S01]  /*6c30*/  SHF.L.U32 R83, R104, 0x10, RZ ;  /* 0x0000001068537819 */ /* 0x000fe200000006ff */
[----:B------:R-:W-:Y:S01]  /*6c40*/  IMAD R35, R78, R35, RZ ;  /* 0x000000234e237224 */ /* 0x000fe200078e02ff */
[----:B------:R-:W-:Y:S01]  /*6c50*/  I2IP.S8.S32.SAT R114, R25, R24, R114 ;  /* 0x0000001819727239 */ /* 0x000fe20000001472 */
[----:B------:R-:W-:Y:S01]  /*6c60*/  IMAD R30, R85, R82, R30 ;  /* 0x00000052551e7224 */ /* 0x000fe200078e021e */
[----:B------:R-:W-:Y:S01]  /*6c70*/  SHF.L.U32 R85, R104, 0x8, RZ ;  /* 0x0000000868557819 */ /* 0x000fe200000006ff */
[C---:B------:R-:W-:Y:S01]  /*6c80*/  IMAD R32, R78.reuse, R36, RZ ;  /* 0x000000244e207224 */ /* 0x040fe200078e02ff */
[----:B------:R-:W-:Y:S01]  /*6c90*/  SHF.R.S32.HI R83, RZ, 0x18, R83 ;  /* 0x00000018ff537819 */ /* 0x000fe20000011453 */
[----:B------:R-:W-:Y:S01]  /*6ca0*/  IMAD R33, R78, R37, RZ ;  /* 0x000000254e217224 */ /* 0x000fe200078e02ff */
[----:B------:R-:W-:Y:S01]  /*6cb0*/  SHF.R.S32.HI R85, RZ, 0x18, R85 ;  /* 0x00000018ff557819 */ /* 0x000fe20000011455 */
[----:B------:R-:W-:Y:S01]  /*6cc0*/  IMAD R35, R86, R82, R35 ;  /* 0x0000005256237224 */ /* 0x000fe200078e0223 */
[----:B------:R-:W-:Y:S01]  /*6cd0*/  PRMT R84, R105, 0x8880, RZ ;  /* 0x0000888069547816 */ /* 0x000fe200000000ff */
[----:B------:R-:W-:Y:S01]  /*6ce0*/  IMAD R34, R78, R38, RZ ;  /* 0x000000264e227224 */ /* 0x000fe200078e02ff */
[----:B------:R-:W-:Y:S01]  /*6cf0*/  SHF.L.U32 R86, R108, 0x10, RZ ;  /* 0x000000106c567819 */ /* 0x000fe200000006ff */
[----:B------:R-:W-:Y:S01]  /*6d00*/  IMAD R32, R81, R82, R32 ;  /* 0x0000005251207224 */ /* 0x000fe200078e0220 */
[----:B------:R-:W-:Y:S01]  /*6d10*/  SHF.R.S32.HI R81, RZ, 0x18, R104 ;  /* 0x00000018ff517819 */ /* 0x000fe20000011468 */
[C---:B------:R-:W-:Y:S01]  /*6d20*/  IMAD R39, R78.reuse, R39, RZ ;  /* 0x000000274e277224 */ /* 0x040fe200078e02ff */
[----:B------:R-:W-:Y:S01]  /*6d30*/  I2IP.S8.S32.SAT R115, R35, R30, RZ ;  /* 0x0000001e23737239 */ /* 0x000fe200000014ff */
[-C--:B------:R-:W-:Y:S02]  /*6d40*/  IMAD R33, R83, R82.reuse, R33 ;  /* 0x0000005253217224 */ /* 0x080fe400078e0221 */
[----:B------:R-:W-:Y:S01]  /*6d50*/  IMAD R34, R85, R82, R34 ;  /* 0x0000005255227224 */ /* 0x000fe200078e0222 */
[----:B------:R-:W-:Y:S01]  /*6d60*/  I2IP.S8.S32.SAT R115, R29, R28, R115 ;  /* 0x0000001c1d737239 */ /* 0x000fe20000001473 */
[C---:B------:R-:W-:Y:S01]  /*6d70*/  IMAD.U32 R83, R105.reuse, 0x10000, RZ ;  /* 0x0001000069537824 */ /* 0x040fe200078e00ff */
[----:B------:R-:W-:Y:S01]  /*6d80*/  SHF.L.U32 R85, R105, 0x8, RZ ;  /* 0x0000000869557819 */ /* 0x000fe200000006ff */
[----:B------:R-:W-:Y:S01]  /*6d90*/  IMAD R39, R81, R82, R39 ;  /* 0x0000005251277224 */ /* 0x000fe200078e0227 */
[----:B------:R-:W-:Y:S01]  /*6da0*/  MOV R81, R84 ;  /* 0x0000005400517202 */ /* 0x000fe20000000f00 */
[C---:B------:R-:W-:Y:S01]  /*6db0*/  IMAD R36, R78.reuse, R40, RZ ;  /* 0x000000284e247224 */ /* 0x040fe200078e02ff */
[----:B------:R-:W-:Y:S01]  /*6dc0*/  SHF.R.S32.HI R83, RZ, 0x18, R83 ;  /* 0x00000018ff537819 */ /* 0x000fe20000011453 */
[C---:B------:R-:W-:Y:S01]  /*6dd0*/  IMAD R37, R78.reuse, R41, RZ ;  /* 0x000000294e257224 */ /* 0x040fe200078e02ff */
[----:B------:R-:W-:Y:S01]  /*6de0*/  SHF.R.S32.HI R85, RZ, 0x18, R85 ;  /* 0x00000018ff557819 */ /* 0x000fe20000011455 */
[C---:B------:R-:W-:Y:S01]  /*6df0*/  IMAD R38, R78.reuse, R42, RZ ;  /* 0x0000002a4e267224 */ /* 0x040fe200078e02ff */
[----:B------:R1:W-:Y:S01]  /*6e00*/  STS.128 [R175+0x8200], R112 ;  /* 0x00820070af007388 */ /* 0x0003e20000000c00 */
[----:B------:R-:W-:Y:S01]  /*6e10*/  IMAD R36, R81, R82, R36 ;  /* 0x0000005251247224 */ /* 0x000fe200078e0224 */
[----:B------:R-:W-:Y:S01]  /*6e20*/  I2IP.S8.S32.SAT R120, R39, R34, RZ ;  /* 0x0000002227787239 */ /* 0x000fe200000014ff */
[-C--:B------:R-:W-:Y:S01]  /*6e30*/  IMAD R37, R83, R82.reuse, R37 ;  /* 0x0000005253257224 */ /* 0x080fe200078e0225 */
[----:B------:R-:W-:Y:S01]  /*6e40*/  SHF.R.S32.HI R84, RZ, 0x18, R105 ;  /* 0x00000018ff547819 */ /* 0x000fe20000011469 */
[----:B------:R-:W-:Y:S01]  /*6e50*/  IMAD R43, R78, R43, RZ ;  /* 0x0000002b4e2b7224 */ /* 0x000fe200078e02ff */
[C---:B------:R-:W-:Y:S01]  /*6e60*/  SHF.L.U32 R83, R106.reuse, 0x10, RZ ;  /* 0x000000106a537819 */ /* 0x040fe200000006ff */
[----:B------:R-:W-:Y:S01]  /*6e70*/  IMAD R38, R85, R82, R38 ;  /* 0x0000005255267224 */ /* 0x000fe200078e0226 */
[----:B------:R-:W-:Y:S01]  /*6e80*/  PRMT R81, R106, 0x8880, RZ ;  /* 0x000088806a517816 */ /* 0x000fe200000000ff */
[----:B------:R-:W-:Y:S01]  /*6e90*/  IMAD R40, R78, R44, RZ ;  /* 0x0000002c4e287224 */ /* 0x000fe200078e02ff */
[----:B------:R-:W-:Y:S01]  /*6ea0*/  SHF.L.U32 R85, R106, 0x8, RZ ;  /* 0x000000086a557819 */ /* 0x000fe200000006ff */
[----:B------:R-:W-:Y:S01]  /*6eb0*/  IMAD R41, R78, R45, RZ ;  /* 0x0000002d4e297224 */ /* 0x000fe200078e02ff */
[----:B------:R-:W-:Y:S01]  /*6ec0*/  SHF.R.S32.HI R83, RZ, 0x18, R83 ;  /* 0x00000018ff537819 */ /* 0x000fe20000011453 */
[----:B------:R-:W-:Y:S01]  /*6ed0*/  IMAD R43, R84, R82, R43 ;  /* 0x00000052542b7224 */ /* 0x000fe200078e022b */
[----:B------:R-:W-:Y:S01]  /*6ee0*/  SHF.R.S32.HI R85, RZ, 0x18, R85 ;  /* 0x00000018ff557819 */ /* 0x000fe20000011455 */
[C---:B------:R-:W-:Y:S01]  /*6ef0*/  IMAD R42, R78.reuse, R46, RZ ;  /* 0x0000002e4e2a7224 */ /* 0x040fe200078e02ff */
[----:B------:R-:W-:Y:S01]  /*6f00*/  I2IP.S8.S32.SAT R120, R33, R32, R120 ;  /* 0x0000002021787239 */ /* 0x000fe20000001478 */
[----:B------:R-:W-:Y:S01]  /*6f10*/  IMAD R40, R81, R82, R40 ;  /* 0x0000005251287224 */ /* 0x000fe200078e0228 */
[----:B------:R-:W-:Y:S01]  /*6f20*/  SHF.R.S32.HI R84, RZ, 0x18, R106 ;  /* 0x00000018ff547819 */ /* 0x000fe2000001146a */
[----:B------:R-:W-:Y:S01]  /*6f30*/  IMAD R47, R78, R47, RZ ;  /* 0x0000002f4e2f7224 */ /* 0x000fe200078e02ff */
[----:B------:R-:W-:Y:S01]  /*6f40*/  I2IP.S8.S32.SAT R121, R43, R38, RZ ;  /* 0x000000262b797239 */ /* 0x000fe200000014ff */
[-C--:B------:R-:W-:Y:S01]  /*6f50*/  IMAD R41, R83, R82.reuse, R41 ;  /* 0x0000005253297224 */ /* 0x080fe200078e0229 */
[----:B------:R-:W-:Y:S01]  /*6f60*/  PRMT R81, R107, 0x8880, RZ ;  /* 0x000088806b517816 */ /* 0x000fe200000000ff */
[-C--:B------:R-:W-:Y:S01]  /*6f70*/  IMAD R42, R85, R82.reuse, R42 ;  /* 0x00000052552a7224 */ /* 0x080fe200078e022a */
[----:B------:R-:W-:Y:S01]  /*6f80*/  SHF.L.U32 R83, R107, 0x10, RZ ;  /* 0x000000106b537819 */ /* 0x000fe200000006ff */
[----:B------:R-:W-:Y:S01]  /*6f90*/  IMAD R47, R84, R82, R47 ;  /* 0x00000052542f7224 */ /* 0x000fe200078e022f */
[----:B------:R-:W-:Y:S01]  /*6fa0*/  I2IP.S8.S32.SAT R121, R37, R36, R121 ;  /* 0x0000002425797239 */ /* 0x000fe20000001479 */
[C---:B------:R-:W-:Y:S01]  /*6fb0*/  IMAD R44, R78.reuse, R48, RZ ;  /* 0x000000304e2c7224 */ /* 0x040fe200078e02ff */
[----:B------:R-:W-:Y:S01]  /*6fc0*/  SHF.R.S32.HI R83, RZ, 0x18, R83 ;  /* 0x00000018ff537819 */ /* 0x000fe20000011453 */
[----:B------:R-:W-:Y:S01]  /*6fd0*/  IMAD.SHL.U32 R84, R107, 0x100, RZ ;  /* 0x000001006b547824 */ /* 0x000fe200078e00ff */
[----:B------:R-:W-:Y:S01]  /*6fe0*/  I2IP.S8.S32.SAT R122, R47, R42, RZ ;  /* 0x0000002a2f7a7239 */ /* 0x000fe200000014ff */
[----:B------:R-:W-:Y:S01]  /*6ff0*/  IMAD R45, R78, R49, RZ ;  /* 0x000000314e2d7224 */ /* 0x000fe200078e02ff */
[----:B------:R-:W-:Y:S01]  /*7000*/  PRMT R85, R108, 0x8880, RZ ;  /* 0x000088806c557816 */ /* 0x000fe200000000ff */
[----:B------:R-:W-:Y:S01]  /*7010*/  IMAD R44, R81, R82, R44 ;  /* 0x00000052512c7224 */ /* 0x000fe200078e022c */
[----:B------:R-:W-:Y:S01]  /*7020*/  SHF.R.S32.HI R81, RZ, 0x18, R84 ;  /* 0x00000018ff517819 */ /* 0x000fe20000011454 */
[C---:B------:R-:W-:Y:S01]  /*7030*/  IMAD R46, R78.reuse, R50, RZ ;  /* 0x000000324e2e7224 */ /* 0x040fe200078e02ff */
[----:B------:R-:W-:Y:S01]  /*7040*/  I2IP.S8.S32.SAT R122, R41, R40, R122 ;  /* 0x00000028297a7239 */ /* 0x000fe2000000147a */
[----:B------:R-:W-:Y:S01]  /*7050*/  IMAD R45, R83, R82, R45 ;  /* 0x00000052532d7224 */ /* 0x000fe200078e022d */
[----:B------:R-:W-:Y:S01]  /*7060*/  SHF.R.S32.HI R83, RZ, 0x18, R107 ;  /* 0x00000018ff537819 */ /* 0x000fe2000001146b */
[----:B------:R-:W-:Y:S01]  /*7070*/  IMAD R51, R78, R51, RZ ;  /* 0x000000334e337224 */ /* 0x000fe200078e02ff */
[----:B------:R-:W-:Y:S01]  /*7080*/  SHF.L.U32 R84, R108, 0x8, RZ ;  /* 0x000000086c547819 */ /* 0x000fe200000006ff */
[C---:B------:R-:W-:Y:S02]  /*7090*/  IMAD R48, R78.reuse, R52, RZ ;  /* 0x000000344e307224 */ /* 0x040fe400078e02ff */
[-C--:B------:R-:W-:Y:S01]  /*70a0*/  IMAD R46, R81, R82.reuse, R46 ;  /* 0x00000052512e7224 */ /* 0x080fe200078e022e */
[----:B------:R-:W-:Y:S01]  /*70b0*/  SHF.R.S32.HI R81, RZ, 0x18, R86 ;  /* 0x00000018ff517819 */ /* 0x000fe20000011456 */
[C---:B------:R-:W-:Y:S01]  /*70c0*/  IMAD R49, R78.reuse, R53, RZ ;  /* 0x000000354e317224 */ /* 0x040fe200078e02ff */
[----:B------:R-:W-:Y:S01]  /*70d0*/  SHF.R.S32.HI R86, RZ, 0x18, R111 ;  /* 0x00000018ff567819 */ /* 0x000fe2000001146f */
[----:B------:R-:W-:Y:S01]  /*70e0*/  IMAD R51, R83, R82, R51 ;  /* 0x0000005253337224 */ /* 0x000fe200078e0233 */
[----:B------:R-:W-:Y:S01]  /*70f0*/  SHF.R.S32.HI R83, RZ, 0x18, R84 ;  /* 0x00000018ff537819 */ /* 0x000fe20000011454 */
[C---:B------:R-:W-:Y:S01]  /*7100*/  IMAD R50, R78.reuse, R54, RZ ;  /* 0x000000364e327224 */ /* 0x040fe200078e02ff */
[----:B------:R-:W-:Y:S01]  /*7110*/  SHF.R.S32.HI R84, RZ, 0x18, R108 ;  /* 0x00000018ff547819 */ /* 0x000fe2000001146c */
[----:B------:R-:W-:Y:S01]  /*7120*/  IMAD R48, R85, R82, R48 ;  /* 0x0000005255307224 */ /* 0x000fe200078e0230 */
[----:B------:R-:W-:Y:S01]  /*7130*/  I2IP.S8.S32.SAT R123, R51, R46, RZ ;  /* 0x0000002e337b7239 */ /* 0x000fe200000014ff */
[C---:B------:R-:W-:Y:S01]  /*7140*/  IMAD R55, R78.reuse, R55, RZ ;  /* 0x000000374e377224 */ /* 0x040fe200078e02ff */
[----:B------:R-:W-:Y:S01]  /*7150*/  SHF.L.U32 R85, R109, 0x10, RZ ;  /* 0x000000106d557819 */ /* 0x000fe200000006ff */
[----:B------:R-:W-:Y:S01]  /*7160*/  IMAD R49, R81, R82, R49 ;  /* 0x0000005251317224 */ /* 0x000fe200078e0231 */
[----:B------:R-:W-:Y:S01]  /*7170*/  PRMT R81, R109, 0x8880, RZ ;  /* 0x000088806d517816 */ /* 0x000fe200000000ff */
[----:B------:R-:W-:Y:S01]  /*7180*/  IMAD R52, R78, R56, RZ ;  /* 0x000000384e347224 */ /* 0x000fe200078e02ff */
[----:B------:R-:W-:Y:S01]  /*7190*/  I2IP.S8.S32.SAT R123, R45, R44, R123 ;  /* 0x0000002c2d7b7239 */ /* 0x000fe2000000147b */
[-C--:B------:R-:W-:Y:S01]  /*71a0*/  IMAD R50, R83, R82.reuse, R50 ;  /* 0x0000005253327224 */ /* 0x080fe200078e0232 */
[----:B------:R-:W-:Y:S01]  /*71b0*/  SHF.R.S32.HI R83, RZ, 0x18, R85 ;  /* 0x00000018ff537819 */ /* 0x000fe20000011455 */
[-C--:B------:R-:W-:Y:S01]  /*71c0*/  IMAD R55, R84, R82.reuse, R55 ;  /* 0x0000005254377224 */ /* 0x080fe200078e0237 */
[----:B------:R-:W-:Y:S01]  /*71d0*/  PRMT R85, R110, 0x8880, RZ ;  /* 0x000088806e557816 */ /* 0x000fe200000000ff */
[----:B------:R-:W-:Y:S01]  /*71e0*/  IMAD R52, R81, R82, R52 ;  /* 0x0000005251347224 */ /* 0x000fe200078e0234 */
[----:B------:R-:W-:Y:S01]  /*71f0*/  SHF.L.U32 R81, R109, 0x8, RZ ;  /* 0x000000086d517819 */ /* 0x000fe200000006ff */
[C---:B------:R-:W-:Y:S01]  /*7200*/  IMAD R53, R78.reuse, R57, RZ ;  /* 0x000000394e357224 */ /* 0x040fe200078e02ff */
[----:B------:R1:W-:Y:S01]  /*7210*/  STS.128 [R174+0x8200], R120 ;  /* 0x00820078ae007388 */ /* 0x0003e20000000c00 */
[----:B------:R-:W-:Y:S01]  /*7220*/  IMAD R54, R78, R58, RZ ;  /* 0x0000003a4e367224 */ /* 0x000fe200078e02ff */
[----:B------:R-:W-:Y:S01]  /*7230*/  SHF.R.S32.HI R81, RZ, 0x18, R81 ;  /* 0x00000018ff517819 */ /* 0x000fe20000011451 */
[----:B------:R-:W-:Y:S01]  /*7240*/  IMAD R53, R83, R82, R53 ;  /* 0x0000005253357224 */ /* 0x000fe200078e0235 */
[----:B------:R-:W-:Y:S01]  /*7250*/  SHF.L.U32 R84, R110, 0x10, RZ ;  /* 0x000000106e547819 */ /* 0x000fe200000006ff */
[C---:B------:R-:W-:Y:S01]  /*7260*/  IMAD R59, R78.reuse, R59, RZ ;  /* 0x0000003b4e3b7224 */ /* 0x040fe200078e02ff */
[----:B------:R-:W-:Y:S01]  /*7270*/  SHF.R.S32.HI R83, RZ, 0x18, R109 ;  /* 0x00000018ff537819 */ /* 0x000fe2000001146d */
[C---:B------:R-:W-:Y:S01]  /*7280*/  IMAD R56, R78.reuse, R60, RZ ;  /* 0x0000003c4e387224 */ /* 0x040fe200078e02ff */
[----:B------:R-:W-:Y:S01]  /*7290*/  I2IP.S8.S32.SAT R124, R55, R50, RZ ;  /* 0x00000032377c7239 */ /* 0x000fe200000014ff */
[----:B------:R-:W-:Y:S01]  /*72a0*/  IMAD R54, R81, R82, R54 ;  /* 0x0000005251367224 */ /* 0x000fe200078e0236 */
[----:B------:R-:W-:Y:S01]  /*72b0*/  SHF.R.S32.HI R84, RZ, 0x18, R84 ;  /* 0x00000018ff547819 */ /* 0x000fe20000011454 */
[----:B------:R-:W-:Y:S01]  /*72c0*/  IMAD R57, R78, R61, RZ ;  /* 0x0000003d4e397224 */ /* 0x000fe200078e02ff */
[----:B------:R-:W-:Y:S01]  /*72d0*/  I2IP.S8.S32.SAT R124, R49, R48, R124 ;  /* 0x00000030317c7239 */ /* 0x000fe2000000147c */
[-C--:B------:R-:W-:Y:S01]  /*72e0*/  IMAD R59, R83, R82.reuse, R59 ;  /* 0x00000052533b7224 */ /* 0x080fe200078e023b */
[----:B------:R-:W-:Y:S01]  /*72f0*/  PRMT R83, R111, 0x8880, RZ ;  /* 0x000088806f537816 */ /* 0x000fe200000000ff */
[-C--:B------:R-:W-:Y:S01]  /*7300*/  IMAD R56, R85, R82.reuse, R56 ;  /* 0x0000005255387224 */ /* 0x080fe200078e0238 */
[----:B------:R-:W-:Y:S01]  /*7310*/  SHF.R.S32.HI R81, RZ, 0x18, R110 ;  /* 0x00000018ff517819 */ /* 0x000fe2000001146e */
[----:B------:R-:W-:Y:S01]  /*7320*/  IMAD R57, R84, R82, R57 ;  /* 0x0000005254397224 */ /* 0x000fe200078e0239 */
[----:B------:R-:W-:Y:S01]  /*7330*/  I2IP.S8.S32.SAT R125, R59, R54, RZ ;  /* 0x000000363b7d7239 */ /* 0x000fe200000014ff */
[C---:B------:R-:W-:Y:S01]  /*7340*/  IMAD R58, R78.reuse, R62, RZ ;  /* 0x0000003e4e3a7224 */ /* 0x040fe200078e02ff */
[C---:B------:R-:W-:Y:S01]  /*7350*/  SHF.L.U32 R85, R111.reuse, 0x8, RZ ;  /* 0x000000086f557819 */ /* 0x040fe200000006ff */
[----:B------:R-:W-:Y:S01]  /*7360*/  IMAD.U32 R84, R111, 0x10000, RZ ;  /* 0x000100006f547824 */ /* 0x000fe200078e00ff */
[----:B------:R-:W-:Y:S01]  /*7370*/  I2IP.S8.S32.SAT R125, R53, R52, R125 ;  /* 0x00000034357d7239 */ /* 0x000fe2000000147d */
[C---:B------:R-:W-:Y:S01]  /*7380*/  IMAD R63, R78.reuse, R63, RZ ;  /* 0x0000003f4e3f7224 */ /* 0x040fe200078e02ff */
[----:B------:R-:W-:Y:S01]  /*7390*/  SHF.R.S32.HI R85, RZ, 0x18, R85 ;  /* 0x00000018ff557819 */ /* 0x000fe20000011455 */
[C---:B------:R-:W-:Y:S01]  /*73a0*/  IMAD R60, R78.reuse, R64, RZ ;  /* 0x000000404e3c7224 */ /* 0x040fe200078e02ff */
[----:B------:R-:W-:Y:S01]  /*73b0*/  SHF.R.S32.HI R84, RZ, 0x18, R84 ;  /* 0x00000018ff547819 */ /* 0x000fe20000011454 */
[-C--:B------:R-:W-:Y:S02]  /*73c0*/  IMAD R58, R87, R82.reuse, R58 ;  /* 0x00000052573a7224 */ /* 0x080fe400078e023a */
[C---:B------:R-:W-:Y:S02]  /*73d0*/  IMAD R61, R78.reuse, R65, RZ ;  /* 0x000000414e3d7224 */ /* 0x040fe400078e02ff */
[-C--:B------:R-:W-:Y:S02]  /*73e0*/  IMAD R63, R81, R82.reuse, R63 ;  /* 0x00000052513f7224 */ /* 0x080fe400078e023f */
[----:B------:R-:W-:Y:S02]  /*73f0*/  IMAD R60, R83, R82, R60 ;  /* 0x00000052533c7224 */ /* 0x000fe400078e023c */
[----:B------:R-:W-:Y:S01]  /*7400*/  IMAD R62, R78, R66, RZ ;  /* 0x000000424e3e7224 */ /* 0x000fe200078e02ff */
[----:B------:R-:W-:Y:S01]  /*7410*/  I2IP.S8.S32.SAT R126, R63, R58, RZ ;  /* 0x0000003a3f7e7239 */ /* 0x000fe200000014ff */
[----:B------:R-:W-:Y:S02]  /*7420*/  IMAD R61, R84, R82, R61 ;  /* 0x00000052543d7224 */ /* 0x000fe400078e023d */
[----:B------:R-:W-:Y:S01]  /*7430*/  IMAD R67, R78, R67, RZ ;  /* 0x000000434e437224 */ /* 0x000fe200078e02ff */
[----:B------:R-:W-:Y:S01]  /*7440*/  I2IP.S8.S32.SAT R126, R57, R56, R126 ;  /* 0x00000038397e7239 */ /* 0x000fe2000000147e */
[-C--:B------:R-:W-:Y:S02]  /*7450*/  IMAD R62, R85, R82.reuse, R62 ;  /* 0x00000052553e7224 */ /* 0x080fe400078e023e */
[----:B------:R-:W-:Y:S05]  /*7460*/  IMAD R67, R86, R82, R67 ;  /* 0x0000005256437224 */ /* 0x000fea00078e0243 */
[----:B------:R-:W-:Y:S04]  /*7470*/  I2IP.S8.S32.SAT R127, R67, R62, RZ ;  /* 0x0000003e437f7239 */ /* 0x000fe800000014ff */
[----:B------:R-:W-:Y:S05]  /*7480*/  I2IP.S8.S32.SAT R127, R61, R60, R127 ;  /* 0x0000003c3d7f7239 */ /* 0x000fea000000147f */
[----:B------:R1:W-:Y:S01]  /*7490*/  STS.128 [R173+0x8200], R124 ;  /* 0x0082007cad007388 */ /* 0x0003e20000000c00 */
[----:B------:R-:W-:Y:S01]  /*74a0*/  @!PT LDS RZ, [RZ] ;  /* 0x00000000fffff984 */ /* 0x000fe20000000800 */
[----:B------:R-:W-:Y:S01]  /*74b0*/  @!PT LDS RZ, [RZ] ;  /* 0x00000000fffff984 */ /* 0x000fe20000000800 */
[----:B------:R-:W-:Y:S01]  /*74c0*/  @!PT LDS RZ, [RZ] ;  /* 0x00000000fffff984 */ /* 0x000fe20000000800 */
[----:B------:R-:W-:Y:S01]  /*74d0*/  @!PT LDS RZ, [RZ] ;  /* 0x00000000fffff984 */ /* 0x000fe20000000800 */
[----:B------:R2:W-:Y:S07]  /*74e0*/  MEMBAR.ALL.CTA ;  /* 0x0000000000007992 */ /* 0x0005ee0000008000 */
[----:B--2---:R-:W2:Y:S02]  /*74f0*/  FENCE.VIEW.ASYNC.S ;  /* 0x00000000000073c6 */ /* 0x004ea40000000000 */
[----:B--2---:R-:W-:Y:S06]  /*7500*/  BAR.SYNC.DEFER_BLOCKING 0x1, 0x80 ;  /* 0x0042000000007b1d */ /* 0x004fec0000010000 */
[----:B------:R-:W-:Y:S05]  /*7510*/  @P0 BRA `(.L_x_116) ;  /* 0x0000000000280947 */ /* 0x000fea0003800000 */
[----:B------:R-:W-:Y:S02]  /*7520*/  UIADD3 UR4, UPT, UPT, UR49, 0x8200, URZ ;  /* 0x0000820031047890 */ /* 0x000fe4000fffe0ff */
[----:B------:R-:W-:Y:S01]  /*7530*/  UIADD3 UR6, UP0, UPT, UR52, 0x680, URZ ;  /* 0x0000068034067890 */ /* 0x000fe2000ff1e0ff */
[----:B------:R-:W-:Y:S03]  /*7540*/  UMOV UR43, UR36 ;  /* 0x00000024002b7c82 */ /* 0x000fe60008000000 */
[----:B------:R-:W-:Y:S01]  /*7550*/  MOV R168, UR4 ;  /* 0x0000000400a87c02 */ /* 0x000fe20008000f00 */
[----:B------:R-:W-:Y:S03]  /*7560*/  UIADD3.X UR7, UPT, UPT, URZ, UR53, URZ, UP0, !UPT ;  /* 0x00000035ff077290 */ /* 0x000fe600087fe4ff */
[----:B------:R-:W-:Y:S11]  /*7570*/  R2UR UR40, R168 ;  /* 0x00000000a82872ca */ /* 0x000ff600000e0000 */
[----:B------:R-:W-:Y:S02]  /*7580*/  @!UPT UIADD3 URZ, UPT, UPT, URZ, URZ, URZ ;  /* 0x000000fffffff290 */ /* 0x000fe4000fffe0ff */
[----:B------:R2:W-:Y:S01]  /*7590*/  UTMASTG.3D [UR40], [UR6] ;  /* 0x00000028060073b5 */ /* 0x0005e20008010000 */
[----:B------:R0:W-:Y:S01]  /*75a0*/  UTMACMDFLUSH ;  /* 0x00000000000079b7 */ /* 0x0001e20000000000 */
[----:B--2---:R-:W-:Y:S04]  /*75b0*/  DEPBAR.LE SB0, 0x1 ;  /* 0x000080400000791a */ /* 0x004fe80000000000 */
.L_x_116:
[----:B------:R-:W-:Y:S05]  /*75c0*/  BSYNC.RECONVERGENT B0 ;  /* 0x0000000000007941 */ /* 0x000fea0003800200 */
.L_x_115:
[----:B------:R-:W-:Y:S06]  /*75d0*/  BAR.SYNC.DEFER_BLOCKING 0x1, 0x80 ;  /* 0x0042000000007b1d */ /* 0x000fec0000010000 */
[----:B------:R-:W2:Y:S01]  /*75e0*/  @P6 SYNCS.PHASECHK.TRANS64.TRYWAIT P0, [R117+URZ+0x50], R118 ;  /* 0x00005076750065a7 */ /* 0x000ea200080011ff */
[----:B------:R-:W-:Y:S01]  /*75f0*/  BSSY B1, `(.L_x_117) ;  /* 0x0000023000017945 */ /* 0x000fe20003800000 */
[----:B--2---:R-:W-:Y:S03]  /*7600*/  @P6 SEL R100, RZ, 0x1, !P0 ;  /* 0x00000001ff646807 */ /* 0x004fe60004000000 */
[----:B------:R-:W-:Y:S05]  /*7610*/  @!P6 BRA `(.L_x_118) ;  /* 0x000000000080e947 */ /* 0x000fea0003800000 */
[----:B------:R-:W-:Y:S01]  /*7620*/  ISETP.NE.AND P1, PT, R101, RZ, PT ;  /* 0x000000ff6500720c */ /* 0x000fe20003f25270 */
[----:B------:R-:W-:Y:S01]  /*7630*/  BSSY B0, `(.L_x_119) ;  /* 0x000000a000007945 */ /* 0x000fe20003800000 */
[----:B------:R-:W-:Y:S11]  /*7640*/  ISETP.NE.AND P0, PT, R100, RZ, PT ;  /* 0x000000ff6400720c */ /* 0x000ff60003f05270 */
[----:B------:R-:W-:Y:S04]  /*7650*/  @P1 IMAD R5, R162, 0x2000, R103 ;  /* 0x00002000a2051824 */ /* 0x000fe800078e0267 */
[--C-:B------:R-:W-:Y:S01]  /*7660*/  @P1 IMAD.IADD R4, R167, 0x1, R5.reuse ;  /* 0x00000001a7041824 */ /* 0x100fe200078e0205 */
[----:B------:R-:W-:Y:S01]  /*7670*/  @P1 IADD3 R3, PT, PT, R166, R5, RZ ;  /* 0x00000005a6031210 */ /* 0x000fe20007ffe0ff */
[----:B------:R-:W-:Y:S01]  /*7680*/  @P1 IMAD.IADD R2, R102, 0x1, R5 ;  /* 0x0000000166021824 */ /* 0x000fe200078e0205 */
[----:B------:R-:W-:Y:S06]  /*7690*/  @P0 BRA `(.L_x_120) ;  /* 0x00000000000c0947 */ /* 0x000fec0003800000 */
[----:B------:R-:W-:Y:S04]  /*76a0*/  SHF.L.U32 R0, R161, 0x1f, RZ ;  /* 0x0000001fa1007819 */ /* 0x000fe800000006ff */
[----:B------:R-:W2:Y:S02]  /*76b0*/  SYNCS.PHASECHK.TRANS64.TRYWAIT P0, [R117+URZ+0x50], R0 ;  /* 0x00005000750075a7 */ /* 0x000ea400080011ff */
[----:B--2---:R-:W-:Y:S05]  /*76c0*/  @!P0 BRA `(.L_x_121) ;  /* 0x0000004c00648947 */ /* 0x004fea0003800000 */
.L_x_120:
[----:B------:R-:W-:Y:S05]  /*76d0*/  BSYNC B0 ;  /* 0x0000000000007941 */ /* 0x000fea0003800000 */
.L_x_119:
[----:B------:R-:W-:Y:S01]  /*76e0*/  ISETP.NE.AND P0, PT, R101, RZ, PT ;  /* 0x000000ff6500720c */ /* 0x000fe20003f05270 */
[----:B--2---:R-:W-:Y:S02]  /*76f0*/  VIADD R117, R117, 0x70 ;  /* 0x0000007075757836 */ /* 0x004fe40000000000 */
[----:B------:R-:W-:Y:S02]  /*7700*/  IMAD.U32 R0, RZ, RZ, UR37 ;  /* 0x00000025ff007e24 */ /* 0x000fe4000f8e00ff */
[----:B------:R-:W-:Y:S03]  /*7710*/  VIADD R162, R162, 0x1 ;  /* 0x00000001a2a27836 */ /* 0x000fe60000000000 */
[----:B------:R-:W-:Y:S05]  /*7720*/  PRMT R0, R0, 0x654, R117 ;  /* 0x0000065400007816 */ /* 0x000fea0000000075 */
[----:B------:R2:W3:Y:S04]  /*7730*/  @P0 LDS.128 R88, [R5+0x200] ;  /* 0x0002000005580984 */ /* 0x0004e80000000c00 */
[----:B------:R2:W4:Y:S04]  /*7740*/  @P0 LDS.128 R96, [R4+0x200] ;  /* 0x0002000004600984 */ /* 0x0005280000000c00 */
        /* <DEDUP_REMOVED lines=12> */
[----:B--234-:R-:W-:Y:S02]  /*7810*/  LOP3.LUT R161, R161, R0, RZ, 0x3c, !PT ;  /* 0x00000000a1a17212 */ /* 0x01cfe400078e3cff */
.L_x_118:
[----:B------:R-:W-:Y:S05]  /*7820*/  BSYNC B1 ;  /* 0x0000000000017941 */ /* 0x000fea0003800000 */
.L_x_117:
[----:B------:R-:W-:Y:S05]  /*7830*/  VIADD R3, R80, 0x40 ;  /* 0x0000004050037836 */ /* 0x000fea0000000000 */
[----:B------:R-:W-:Y:S04]  /*7840*/  SHF.R.U32.HI R3, RZ, 0x15, R3 ;  /* 0x00000015ff037819 */ /* 0x000fe80000011603 */
[----:B------:R-:W-:Y:S11]  /*7850*/  LOP3.LUT P0, RZ, R3, 0x3, R156, 0x48, !PT ;  /* 0x0000000303ff7812 */ /* 0x000ff6000780489c */
[----:B------:R-:W-:Y:S02]  /*7860*/  @!UPT UIADD3 URZ, UPT, UPT, URZ, URZ, URZ ;  /* 0x000000fffffff290 */ /* 0x000fe4000fffe0ff */
[----:B------:R-:W-:Y:S05]  /*7870*/  @!P0 BRA `(.L_x_122) ;  /* 0x0000000000408947 */ /* 0x000fea0003800000 */
[----:B------:R-:W2:Y:S01]  /*7880*/  LDCU.64 UR8, c[0x4][0x78] ;  /* 0x01000f00ff0877ac */ /* 0x000ea20008000a00 */
[----:B------:R-:W-:Y:S01]  /*7890*/  MOV R3, 0x0 ;  /* 0x0000000000037802 */ /* 0x000fe20000000f00 */
[----:B------:R-:W-:Y:S02]  /*78a0*/  HFMA2 R12, -RZ, RZ, 0, 5.9604644775390625e-08 ;  /* 0x00000001ff0c7431 */ /* 0x000fe400000001ff */
[----:B------:R-:W-:Y:S02]  /*78b0*/  IMAD.MOV.U32 R8, RZ, RZ, 0x192 ;  /* 0x00000192ff087424 */ /* 0x000fe400078e00ff */
[----:B------:R-:W-:Y:S01]  /*78c0*/  IMAD.MOV.U32 R13, RZ, RZ, RZ ;  /* 0x000000ffff0d7224 */ /* 0x000fe200078e00ff */
[----:B------:R-:W3:Y:S01]  /*78d0*/  LDCU.64 UR6, c[0x4][0x80] ;  /* 0x01001000ff0677ac */ /* 0x000ee20008000a00 */
[----:B------:R-:W4:Y:S01]  /*78e0*/  LDC.64 R2, c[0x4][R3] ;  /* 0x0100000003027b82 */ /* 0x000f220000000a00 */
[----:B------:R-:W5:Y:S01]  /*78f0*/  LDCU.64 UR4, c[0x4][0x18] ;  /* 0x01000300ff0477ac */ /* 0x000f620008000a00 */
[----:B--2---:R-:W-:Y:S01]  /*7900*/  MOV R5, UR9 ;  /* 0x0000000900057c02 */ /* 0x004fe20008000f00 */
[----:B------:R-:W-:Y:S01]  /*7910*/  IMAD.U32 R4, RZ, RZ, UR8 ;  /* 0x00000008ff047e24 */ /* 0x000fe2000f8e00ff */
[----:B---3--:R-:W-:Y:S01]  /*7920*/  MOV R7, UR7 ;  /* 0x0000000700077c02 */ /* 0x008fe20008000f00 */
[----:B------:R-:W-:Y:S01]  /*7930*/  IMAD.U32 R6, RZ, RZ, UR6 ;  /* 0x00000006ff067e24 */ /* 0x000fe2000f8e00ff */
[----:B-----5:R-:W-:Y:S01]  /*7940*/  MOV R11, UR5 ;  /* 0x00000005000b7c02 */ /* 0x020fe20008000f00 */
[----:B------:R-:W-:Y:S02]  /*7950*/  IMAD.U32 R10, RZ, RZ, UR4 ;  /* 0x00000004ff0a7e24 */ /* 0x000fe4000f8e00ff */
[----:B------:R-:W-:Y:S07]  /*7960*/  LEPC R20, `(.L_x_122) ;  /* 0x000000001014794e */ /* 0x000fee0000000000 */
[----:B-1--4-:R-:W-:Y:S05]  /*7970*/  CALL.ABS.NOINC R2 ;  /* 0x0000000002007343 */ /* 0x012fea0003c00000 */
.L_x_122:
[----:B------:R-:W-:Y:S05]  /*7980*/  WARPSYNC.ALL ;  /* 0x0000000000007948 */ /* 0x000fea0003800000 */
[----:B------:R-:W-:Y:S01]  /*7990*/  R2UR UR4, R80 ;  /* 0x00000000500472ca */ /* 0x000fe200000e0000 */
[----:B------:R-:W-:Y:S01]  /*79a0*/  BSSY.RECONVERGENT B0, `(.L_x_123) ;  /* 0x000011c000007945 */ /* 0x000fe20003800200 */
[C---:B------:R-:W-:Y:S02]  /*79b0*/  PRMT R81, R88.reuse, 0x8880, RZ ;  /* 0x0000888058517816 */ /* 0x040fe400000000ff */
[C---:B------:R-:W-:Y:S02]  /*79c0*/  SHF.L.U32 R84, R88.reuse, 0x8, RZ ;  /* 0x0000000858547819 */ /* 0x040fe400000006ff */
[----:B------:R-:W-:Y:S02]  /*79d0*/  SHF.L.U32 R83, R88, 0x10, RZ ;  /* 0x0000001058537819 */ /* 0x000fe400000006ff */
[----:B------:R-:W-:Y:S02]  /*79e0*/  SHF.R.S32.HI R84, RZ, 0x18, R84 ;  /* 0x00000018ff547819 */ /* 0x000fe40000011454 */
[----:B------:R-:W-:Y:S02]  /*79f0*/  SHF.R.S32.HI R83, RZ, 0x18, R83 ;  /* 0x00000018ff537819 */ /* 0x000fe40000011453 */
[----:B------:R-:W-:Y:S01]  /*7a00*/  ISETP.NE.AND P0, PT, R169, RZ, PT ;  /* 0x000000ffa900720c */ /* 0x000fe20003f05270 */
[----:B------:R-:W2:Y:S01]  /*7a10*/  LDTM.x64 R4, tmem[UR4+0x40] ;  /* 0x00004004000479ee */ /* 0x000ea20008340000 */
[----:B------:R-:W-:Y:S01]  /*7a20*/  ISETP.NE.AND P6, PT, R116, RZ, PT ;  /* 0x000000ff7400720c */ /* 0x000fe20003fc5270 */
[C---:B--2---:R-:W-:Y:S02]  /*7a30*/  IMAD R0, R78.reuse, R4, RZ ;  /* 0x000000044e007224 */ /* 0x044fe400078e02ff */
[C---:B------:R-:W-:Y:S02]  /*7a40*/  IMAD R3, R78.reuse, R6, RZ ;  /* 0x000000064e037224 */ /* 0x040fe400078e02ff */
[C---:B------:R-:W-:Y:S02]  /*7a50*/  IMAD R4, R78.reuse, R8, RZ ;  /* 0x000000084e047224 */ /* 0x040fe400078e02ff */
[C---:B------:R-:W-:Y:S02]  /*7a60*/  IMAD R6, R78.reuse, R10, RZ ;  /* 0x0000000a4e067224 */ /* 0x040fe400078e02ff */
[C---:B------:R-:W-:Y:S02]  /*7a70*/  IMAD R2, R78.reuse, R5, RZ ;  /* 0x000000054e027224 */ /* 0x040fe400078e02ff */
[C---:B------:R-:W-:Y:S02]  /*7a80*/  IMAD R8, R78.reuse, R12, RZ ;  /* 0x0000000c4e087224 */ /* 0x040fe400078e02ff */
[C---:B------:R-:W-:Y:S02]  /*7a90*/  IMAD R10, R78.reuse, R14, RZ ;  /* 0x0000000e4e0a7224 */ /* 0x040fe400078e02ff */
[C---:B------:R-:W-:Y:S02]  /*7aa0*/  IMAD R5, R78.reuse, R9, RZ ;  /* 0x000000094e057224 */ /* 0x040fe400078e02ff */
[----:B------:R-:W-:Y:S01]  /*7ab0*/  IMAD R0, R81, R82, R0 ;  /* 0x0000005251007224 */ /* 0x000fe200078e0200 */
[----:B------:R-:W-:Y:S01]  /*7ac0*/  SHF.L.U32 R81, R89, 0x8, RZ ;  /* 0x0000000859517819 */ /* 0x000fe200000006ff */
[C---:B------:R-:W-:Y:S02]  /*7ad0*/  IMAD R12, R78.reuse, R16, RZ ;  /* 0x000000104e0c7224 */ /* 0x040fe400078e02ff */
[C---:B------:R-:W-:Y:S01]  /*7ae0*/  IMAD R14, R78.reuse, R18, RZ ;  /* 0x000000124e0e7224 */ /* 0x040fe200078e02ff */
[----:B------:R-:W-:Y:S01]  /*7af0*/  SHF.R.S32.HI R81, RZ, 0x18, R81 ;  /* 0x00000018ff517819 */ /* 0x000fe20000011451 */
[C---:B------:R-:W-:Y:S02]  /*7b00*/  IMAD R9, R78.reuse, R13, RZ ;  /* 0x0000000d4e097224 */ /* 0x040fe400078e02ff */
[C---:B------:R-:W-:Y:S02]  /*7b10*/  IMAD R16, R78.reuse, R20, RZ ;  /* 0x000000144e107224 */ /* 0x040fe400078e02ff */
[C---:B------:R-:W-:Y:S02]  /*7b20*/  IMAD R18, R78.reuse, R22, RZ ;  /* 0x000000164e127224 */ /* 0x040fe400078e02ff */
[C---:B------:R-:W-:Y:S02]  /*7b30*/  IMAD R13, R78.reuse, R17, RZ ;  /* 0x000000114e0d7224 */ /* 0x040fe400078e02ff */
[C---:B------:R-:W-:Y:S02]  /*7b40*/  IMAD R20, R78.reuse, R24, RZ ;  /* 0x000000184e147224 */ /* 0x040fe400078e02ff */
[C---:B------:R-:W-:Y:S02]  /*7b50*/  IMAD R22, R78.reuse, R26, RZ ;  /* 0x0000001a4e167224 */ /* 0x040fe400078e02ff */
[----:B------:R-:W-:Y:S01]  /*7b60*/  IMAD R2, R83, R82, R2 ;  /* 0x0000005253027224 */ /* 0x000fe200078e0202 */
[----:B------:R-:W-:Y:S01]  /*7b70*/  SHF.R.S32.HI R83, RZ, 0x18, R89 ;  /* 0x00000018ff537819 */ /* 0x000fe20000011459 */
[C---:B------:R-:W-:Y:S02]  /*7b80*/  IMAD R17, R78.reuse, R21, RZ ;  /* 0x000000154e117224 */ /* 0x040fe400078e02ff */
[C---:B------:R-:W-:Y:S02]  /*7b90*/  IMAD R24, R78.reuse, R28, RZ ;  /* 0x0000001c4e187224 */ /* 0x040fe400078e02ff */
[C---:B------:R-:W-:Y:S02]  /*7ba0*/  IMAD R26, R78.reuse, R30, RZ ;  /* 0x0000001e4e1a7224 */ /* 0x040fe400078e02ff */
[C---:B------:R-:W-:Y:S02]  /*7bb0*/  IMAD R21, R78.reuse, R25, RZ ;  /* 0x000000194e157224 */ /* 0x040fe400078e02ff */
[C---:B------:R-:W-:Y:S02]  /*7bc0*/  IMAD R28, R78.reuse, R32, RZ ;  /* 0x000000204e1c7224 */ /* 0x040fe400078e02ff */
[----:B------:R-:W-:Y:S02]  /*7bd0*/  IMAD R30, R78, R34, RZ ;  /* 0x000000224e1e7224 */ /* 0x000fe400078e02ff */
[----:B------:R-:W-:Y:S02]  /*7be0*/  IMAD R3, R84, R82, R3 ;  /* 0x0000005254037224 */ /* 0x000fe400078e0203 */
[C---:B------:R-:W-:Y:S02]  /*7bf0*/  IMAD R25, R78.reuse, R29, RZ ;  /* 0x0000001d4e197224 */ /* 0x040fe400078e02ff */
        /* <DEDUP_REMOVED lines=14> */
[C---:B------:R-:W-:Y:S01]  /*7ce0*/  IMAD R60, R78.reuse, R64, RZ ;  /* 0x000000404e3c7224 */ /* 0x040fe200078e02ff */
[----:B------:R-:W-:Y:S01]  /*7cf0*/  SHF.R.S32.HI R64, RZ, 0x18, R88 ;  /* 0x00000018ff407819 */ /* 0x000fe20000011458 */
[C---:B------:R-:W-:Y:S02]  /*7d00*/  IMAD R34, R78.reuse, R38, RZ ;  /* 0x000000264e227224 */ /* 0x040fe400078e02ff */
[C---:B------:R-:W-:Y:S02]  /*7d10*/  IMAD R38, R78.reuse, R42, RZ ;  /* 0x0000002a4e267224 */ /* 0x040fe400078e02ff */
[C---:B------:R-:W-:Y:S02]  /*7d20*/  IMAD R57, R78.reuse, R61, RZ ;  /* 0x0000003d4e397224 */ /* 0x040fe400078e02ff */
[C---:B------:R-:W-:Y:S01]  /*7d30*/  IMAD R61, R78.reuse, R65, RZ ;  /* 0x000000414e3d7224 */ /* 0x040fe200078e02ff */
[C---:B------:R-:W-:Y:S01]  /*7d40*/  PRMT R65, R89.reuse, 0x8880, RZ ;  /* 0x0000888059417816 */ /* 0x040fe200000000ff */
[C---:B------:R-:W-:Y:S02]  /*7d50*/  IMAD R42, R78.reuse, R46, RZ ;  /* 0x0000002e4e2a7224 */ /* 0x040fe400078e02ff */
[C---:B------:R-:W-:Y:S02]  /*7d60*/  IMAD R46, R78.reuse, R50, RZ ;  /* 0x000000324e2e7224 */ /* 0x040fe400078e02ff */
[C---:B------:R-:W-:Y:S02]  /*7d70*/  IMAD R51, R78.reuse, R51, RZ ;  /* 0x000000334e337224 */ /* 0x040fe400078e02ff */
[C---:B------:R-:W-:Y:S02]  /*7d80*/  IMAD R50, R78.reuse, R54, RZ ;  /* 0x000000364e327224 */ /* 0x040fe400078e02ff */
[C---:B------:R-:W-:Y:S02]  /*7d90*/  IMAD R54, R78.reuse, R58, RZ ;  /* 0x0000003a4e367224 */ /* 0x040fe400078e02ff */
[C---:B------:R-:W-:Y:S02]  /*7da0*/  IMAD R58, R78.reuse, R62, RZ ;  /* 0x0000003e4e3a7224 */ /* 0x040fe400078e02ff */
[C---:B------:R-:W-:Y:S01]  /*7db0*/  IMAD R62, R78.reuse, R66, RZ ;  /* 0x000000424e3e7224 */ /* 0x040fe200078e02ff */
[----:B------:R-:W-:Y:S01]  /*7dc0*/  SHF.L.U32 R66, R89, 0x10, RZ ;  /* 0x0000001059427819 */ /* 0x000fe200000006ff */
[C---:B------:R-:W-:Y:S02]  /*7dd0*/  IMAD R7, R78.reuse, R7, RZ ;  /* 0x000000074e077224 */ /* 0x040fe400078e02ff */
[----:B------:R-:W-:Y:S01]  /*7de0*/  IMAD R11, R78, R11, RZ ;  /* 0x0000000b4e0b7224 */ /* 0x000fe200078e02ff */
[----:B------:R-:W-:Y:S01]  /*7df0*/  SHF.R.S32.HI R66, RZ, 0x18, R66 ;  /* 0x00000018ff427819 */ /* 0x000fe20000011442 */
[-C--:B------:R-:W-:Y:S01]  /*7e00*/  IMAD R7, R64, R82.reuse, R7 ;  /* 0x0000005240077224 */ /* 0x080fe200078e0207 */
[C---:B------:R-:W-:Y:S01]  /*7e10*/  PRMT R64, R90.reuse, 0x8880, RZ ;  /* 0x000088805a407816 */ /* 0x040fe200000000ff */
[-C--:B------:R-:W-:Y:S01]  /*7e20*/  IMAD R4, R65, R82.reuse, R4 ;  /* 0x0000005241047224 */ /* 0x080fe200078e0204 */
[----:B------:R-:W-:Y:S01]  /*7e30*/  SHF.L.U32 R65, R90, 0x10, RZ ;  /* 0x000000105a417819 */ /* 0x000fe200000006ff */
[-C--:B------:R-:W-:Y:S02]  /*7e40*/  IMAD R5, R66, R82.reuse, R5 ;  /* 0x0000005242057224 */ /* 0x080fe400078e0205 */
[-C--:B------:R-:W-:Y:S01]  /*7e50*/  IMAD R6, R81, R82.reuse, R6 ;  /* 0x0000005251067224 */ /* 0x080fe200078e0206 */
[----:B------:R-:W-:Y:S01]  /*7e60*/  I2IP.S8.S32.SAT R81, R7, R3, RZ ;  /* 0x0000000307517239 */ /* 0x000fe200000014ff */
[----:B------:R-:W-:Y:S01]  /*7e70*/  IMAD R11, R83, R82, R11 ;  /* 0x00000052530b7224 */ /* 0x000fe200078e020b */
[----:B------:R-:W-:Y:S01]  /*7e80*/  SHF.L.U32 R7, R90, 0x8, RZ ;  /* 0x000000085a077819 */ /* 0x000fe200000006ff */
[C---:B------:R-:W-:Y:S01]  /*7e90*/  IMAD R15, R78.reuse, R15, RZ ;  /* 0x0000000f4e0f7224 */ /* 0x040fe200078e02ff */
[----:B------:R-:W-:Y:S01]  /*7ea0*/  MOV R3, R64 ;  /* 0x0000004000037202 */ /* 0x000fe20000000f00 */
[C---:B------:R-:W-:Y:S01]  /*7eb0*/  IMAD R19, R78.reuse, R19, RZ ;  /* 0x000000134e137224 */ /* 0x040fe200078e02ff */
[----:B------:R-:W-:Y:S01]  /*7ec0*/  I2IP.S8.S32.SAT R11, R11, R6, RZ ;  /* 0x000000060b0b7239 */ /* 0x000fe200000014ff */
[C---:B------:R-:W-:Y:S01]  /*7ed0*/  IMAD R23, R78.reuse, R23, RZ ;  /* 0x000000174e177224 */ /* 0x040fe200078e02ff */
[----:B------:R-:W-:Y:S01]  /*7ee0*/  SHF.R.S32.HI R6, RZ, 0x18, R65 ;  /* 0x00000018ff067819 */ /* 0x000fe20000011441 */
[----:B------:R-:W-:Y:S01]  /*7ef0*/  IMAD R8, R3, R82, R8 ;  /* 0x0000005203087224 */ /* 0x000fe200078e0208 */
[----:B------:R-:W-:Y:S01]  /*7f00*/  SHF.R.S32.HI R7, RZ, 0x18, R7 ;  /* 0x00000018ff077819 */ /* 0x000fe20000011407 */
[----:B------:R-:W-:Y:S01]  /*7f10*/  IMAD R27, R78, R27, RZ ;  /* 0x0000001b4e1b7224 */ /* 0x000fe200078e02ff */
[----:B------:R-:W-:Y:S01]  /*7f20*/  I2IP.S8.S32.SAT R84, R2, R0, R81 ;  /* 0x0000000002547239 */ /* 0x000fe20000001451 */
[-C--:B------:R-:W-:Y:S01]  /*7f30*/  IMAD R9, R6, R82.reuse, R9 ;  /* 0x0000005206097224 */ /* 0x080fe200078e0209 */
[----:B------:R-:W-:Y:S01]  /*7f40*/  SHF.L.U32 R2, R91, 0x10, RZ ;  /* 0x000000105b027819 */ /* 0x000fe200000006ff */
[----:B------:R-:W-:Y:S01]  /*7f50*/  IMAD R10, R7, R82, R10 ;  /* 0x00000052070a7224 */ /* 0x000fe200078e020a */
[----:B------:R-:W-:Y:S01]  /*7f60*/  SHF.R.S32.HI R0, RZ, 0x18, R90 ;  /* 0x00000018ff007819 */ /* 0x000fe2000001145a */
[C---:B------:R-:W-:Y:S01]  /*7f70*/  IMAD R31, R78.reuse, R31, RZ ;  /* 0x0000001f4e1f7224 */ /* 0x040fe200078e02ff */
[----:B------:R-:W-:Y:S01]  /*7f80*/  I2IP.S8.S32.SAT R85, R5, R4, R11 ;  /* 0x0000000405557239 */ /* 0x000fe2000000140b */
[----:B------:R-:W-:Y:S01]  /*7f90*/  IMAD R35, R78, R35, RZ ;  /* 0x000000234e237224 */ /* 0x000fe200078e02ff */
[C---:B------:R-:W-:Y:S01]  /*7fa0*/  PRMT R3, R91.reuse, 0x8880, RZ ;  /* 0x000088805b037816 */ /* 0x040fe200000000ff */
[-C--:B------:R-:W-:Y:S01]  /*7fb0*/  IMAD R15, R0, R82.reuse, R15 ;  /* 0x00000052000f7224 */ /* 0x080fe200078e020f */
[----:B------:R-:W-:Y:S01]  /*7fc0*/  SHF.L.U32 R5, R91, 0x8, RZ ;  /* 0x000000085b057819 */ /* 0x000fe200000006ff */
[C---:B------:R-:W-:Y:S01]  /*7fd0*/  IMAD R39, R78.reuse, R39, RZ ;  /* 0x000000274e277224 */ /* 0x040fe200078e02ff */
[----:B------:R-:W-:Y:S01]  /*7fe0*/  SHF.R.S32.HI R2, RZ, 0x18, R2 ;  /* 0x00000018ff027819 */ /* 0x000fe20000011402 */
[-C--:B------:R-:W-:Y:S01]  /*7ff0*/  IMAD R12, R3, R82.reuse, R12 ;  /* 0x00000052030c7224 */ /* 0x080fe200078e020c */
[----:B------:R-:W-:Y:S01]  /*8000*/  SHF.R.S32.HI R5, RZ, 0x18, R5 ;  /* 0x00000018ff057819 */ /* 0x000fe20000011405 */
[----:B------:R-:W-:Y:S01]  /*8010*/  IMAD R43, R78, R43, RZ ;  /* 0x0000002b4e2b7224 */ /* 0x000fe200078e02ff */
[----:B------:R-:W-:Y:S01]  /*8020*/  SHF.R.S32.HI R4, RZ, 0x18, R91 ;  /* 0x00000018ff047819 */ /* 0x000fe2000001145b */
[-C--:B------:R-:W-:Y:S01]  /*8030*/  IMAD R13, R2, R82.reuse, R13 ;  /* 0x00000052020d7224 */ /* 0x080fe200078e020d */
[C---:B------:R-:W-:Y:S01]  /*8040*/  SHF.L.U32 R0, R96.reuse, 0x10, RZ ;  /* 0x0000001060007819 */ /* 0x040fe200000006ff */
[-C--:B------:R-:W-:Y:S01]  /*8050*/  IMAD R14, R5, R82.reuse, R14 ;  /* 0x00000052050e7224 */ /* 0x080fe200078e020e */
[C---:B------:R-:W-:Y:S01]  /*8060*/  PRMT R3, R96.reuse, 0x8880, RZ ;  /* 0x0000888060037816 */ /* 0x040fe200000000ff */
[----:B------:R-:W-:Y:S01]  /*8070*/  IMAD.SHL.U32 R2, R96, 0x100, RZ ;  /* 0x0000010060027824 */ /* 0x000fe200078e00ff */
[----:B------:R-:W-:Y:S01]  /*8080*/  SHF.R.S32.HI R0, RZ, 0x18, R0 ;  /* 0x00000018ff007819 */ /* 0x000fe20000011400 */
[-C--:B------:R-:W-:Y:S01]  /*8090*/  IMAD R19, R4, R82.reuse, R19 ;  /* 0x0000005204137224 */ /* 0x080fe200078e0213 */
[----:B------:R-:W-:Y:S01]  /*80a0*/  SHF.L.U32 R4, R97, 0x10, RZ ;  /* 0x0000001061047819 */ /* 0x000fe200000006ff */
[-C--:B------:R-:W-:Y:S01]  /*80b0*/  IMAD R16, R3, R82.reuse, R16 ;  /* 0x0000005203107224 */ /* 0x080fe200078e0210 */
[----:B------:R-:W-:Y:S01]  /*80c0*/  SHF.R.S32.HI R5, RZ, 0x18, R2 ;  /* 0x00000018ff057819 */ /* 0x000fe20000011402 */
[-C--:B------:R-:W-:Y:S01]  /*80d0*/  IMAD R17, R0, R82.reuse, R17 ;  /* 0x0000005200117224 */ /* 0x080fe200078e0211 */
[----:B------:R-:W-:Y:S01]  /*80e0*/  SHF.R.S32.HI R0, RZ, 0x18, R96 ;  /* 0x00000018ff007819 */ /* 0x000fe20000011460 */
[----:B------:R-:W-:Y:S01]  /*80f0*/  IMAD R47, R78, R47, RZ ;  /* 0x0000002f4e2f7224 */ /* 0x000fe200078e02ff */
[----:B------:R-:W-:Y:S01]  /*8100*/  PRMT R3, R97, 0x8880, RZ ;  /* 0x0000888061037816 */ /* 0x000fe200000000ff */
[-C--:B------:R-:W-:Y:S01]  /*8110*/  IMAD R18, R5, R82.reuse, R18 ;  /* 0x0000005205127224 */ /* 0x080fe200078e0212 */
[----:B------:R-:W-:Y:S01]  /*8120*/  SHF.L.U32 R2, R97, 0x8, RZ ;  /* 0x0000000861027819 */ /* 0x000fe200000006ff */
[-C--:B------:R-:W-:Y:S01]  /*8130*/  IMAD R23, R0, R82.reuse, R23 ;  /* 0x0000005200177224 */ /* 0x080fe200078e0217 */
        /* <DEDUP_REMOVED lines=8> */
[----:B------:R-:W-:Y:S01]  /*81c0*/  PRMT R3, R98, 0x8880, RZ ;  /* 0x0000888062037816 */ /* 0x000fe200000000ff */
        /* <DEDUP_REMOVED lines=9> */
[----:B------:R-:W-:Y:S01]  /*8260*/  SHF.L.U32 R0, R99, 0x10, RZ ;  /* 0x0000001063007819 */ /* 0x000fe200000006ff */
[-C--:B------:R-:W-:Y:S01]  /*8270*/  IMAD R26, R5, R82.reuse, R26 ;  /* 0x00000052051a7224 */ /* 0x080fe200078e021a */
[C---:B------:R-:W-:Y:S01]  /*8280*/  PRMT R3, R99.reuse, 0x8880, RZ ;  /* 0x0000888063037816 */ /* 0x040fe200000000ff */
[-C--:B------:R-:W-:Y:S01]  /*8290*/  IMAD R31, R2, R82.reuse, R31 ;  /* 0x00000052021f7224 */ /* 0x080fe200078e021f */
[----:B------:R-:W-:Y:S01]  /*82a0*/  SHF.L.U32 R2, R99, 0x8, RZ ;  /* 0x0000000863027819 */ /* 0x000fe200000006ff */
[----:B------:R-:W-:Y:S01]  /*82b0*/  IMAD R67, R78, R67, RZ ;  /* 0x000000434e437224 */ /* 0x000fe200078e02ff */
[----:B------:R-:W-:Y:S01]  /*82c0*/  SHF.R.S32.HI R0, RZ, 0x18, R0 ;  /* 0x00000018ff007819 */ /* 0x000fe20000011400 */
[-C--:B------:R-:W-:Y:S01]  /*82d0*/  IMAD R28, R3, R82.reuse, R28 ;  /* 0x00000052031c7224 */ /* 0x080fe200078e021c */
[----:B------:R-:W-:Y:S02]  /*82e0*/  SHF.R.S32.HI R5, RZ, 0x18, R2 ;  /* 0x00000018ff057819 */ /* 0x000fe40000011402 */
[----:B------:R-:W-:Y:S01]  /*82f0*/  SHF.R.S32.HI R2, RZ, 0x18, R99 ;  /* 0x00000018ff027819 */ /* 0x000fe20000011463 */
[-C--:B------:R-:W-:Y:S01]  /*8300*/  IMAD R29, R0, R82.reuse, R29 ;  /* 0x00000052001d7224 */ /* 0x080fe200078e021d */
[C---:B-1----:R-:W-:Y:S01]  /*8310*/  PRMT R3, R104.reuse, 0x8880, RZ ;  /* 0x0000888068037816 */ /* 0x042fe200000000ff */
[----:B------:R-:W-:Y:S01]  /*8320*/  IMAD.U32 R0, R104, 0x10000, RZ ;  /* 0x0001000068007824 */ /* 0x000fe200078e00ff */
[----:B------:R-:W-:Y:S01]  /*8330*/  SHF.L.U32 R4, R105, 0x10, RZ ;  /* 0x0000001069047819 */ /* 0x000fe200000006ff */
[----:B------:R-:W-:Y:S01]  /*8340*/  IMAD R30, R5, R82, R30 ;  /* 0x00000052051e7224 */ /* 0x000fe200078e021e */
[----:B------:R-:W-:Y:S01]  /*8350*/  I2IP.S8.S32.SAT R10, R15, R10, RZ ;  /* 0x0000000a0f0a7239 */ /* 0x000fe200000014ff */
[-C--:B------:R-:W-:Y:S01]  /*8360*/  IMAD R35, R2, R82.reuse, R35 ;  /* 0x0000005202237224 */ /* 0x080fe200078e0223 */
[----:B------:R-:W-:Y:S01]  /*8370*/  SHF.L.U32 R2, R104, 0x8, RZ ;  /* 0x0000000868027819 */ /* 0x000fe200000006ff */
[-C--:B------:R-:W-:Y:S01]  /*8380*/  IMAD R32, R3, R82.reuse, R32 ;  /* 0x0000005203207224 */ /* 0x080fe200078e0220 */
[----:B------:R-:W-:Y:S02]  /*8390*/  SHF.R.S32.HI R0, RZ, 0x18, R0 ;  /* 0x00000018ff007819 */ /* 0x000fe40000011400 */
[----:B------:R-:W-:Y:S02]  /*83a0*/  SHF.R.S32.HI R5, RZ, 0x18, R2 ;  /* 0x00000018ff057819 */ /* 0x000fe40000011402 */
[----:B------:R-:W-:Y:S01]  /*83b0*/  PRMT R3, R105, 0x8880, RZ ;  /* 0x0000888069037816 */ /* 0x000fe200000000ff */
[-C--:B------:R-:W-:Y:S01]  /*83c0*/  IMAD R33, R0, R82.reuse, R33 ;  /* 0x0000005200217224 */ /* 0x080fe200078e0221 */
[----:B------:R-:W-:Y:S01]  /*83d0*/  SHF.R.S32.HI R0, RZ, 0x18, R104 ;  /* 0x00000018ff007819 */ /* 0x000fe20000011468 */
[----:B------:R-:W-:Y:S01]  /*83e0*/  IMAD R34, R5, R82, R34 ;  /* 0x0000005205227224 */ /* 0x000fe200078e0222 */
[----:B------:R-:W-:Y:S02]  /*83f0*/  SHF.L.U32 R2, R105, 0x8, RZ ;  /* 0x0000000869027819 */ /* 0x000fe400000006ff */
[----:B------:R-:W-:Y:S01]  /*8400*/  I2IP.S8.S32.SAT R14, R19, R14, RZ ;  /* 0x0000000e130e7239 */ /* 0x000fe200000014ff */
[-C--:B------:R-:W-:Y:S01]  /*8410*/  IMAD R39, R0, R82.reuse, R39 ;  /* 0x0000005200277224 */ /* 0x080fe200078e0227 */
[----:B------:R-:W-:Y:S01]  /*8420*/  SHF.R.S32.HI R0, RZ, 0x18, R4 ;  /* 0x00000018ff007819 */ /* 0x000fe20000011404 */
[-C--:B------:R-:W-:Y:S01]  /*8430*/  IMAD R36, R3, R82.reuse, R36 ;  /* 0x0000005203247224 */ /* 0x080fe200078e0224 */
[----:B------:R-:W-:Y:S02]  /*8440*/  SHF.R.S32.HI R5, RZ, 0x18, R2 ;  /* 0x00000018ff057819 */ /* 0x000fe40000011402 */
[----:B------:R-:W-:Y:S01]  /*8450*/  SHF.L.U32 R2, R106, 0x10, RZ ;  /* 0x000000106a027819 */ /* 0x000fe200000006ff */
[-C--:B------:R-:W-:Y:S01]  /*8460*/  IMAD R37, R0, R82.reuse, R37 ;  /* 0x0000005200257224 */ /* 0x080fe200078e0225 */
[----:B------:R-:W-:Y:S01]  /*8470*/  SHF.R.S32.HI R0, RZ, 0x18, R105 ;  /* 0x00000018ff007819 */ /* 0x000fe20000011469 */
[-C--:B------:R-:W-:Y:S01]  /*8480*/  IMAD R38, R5, R82.reuse, R38 ;  /* 0x0000005205267224 */ /* 0x080fe200078e0226 */
[C---:B------:R-:W-:Y:S02]  /*8490*/  PRMT R3, R106.reuse, 0x8880, RZ ;  /* 0x000088806a037816 */ /* 0x040fe400000000ff */
[----:B------:R-:W-:Y:S01]  /*84a0*/  SHF.L.U32 R5, R106, 0x8, RZ ;  /* 0x000000086a057819 */ /* 0x000fe200000006ff */
[-C--:B------:R-:W-:Y:S01]  /*84b0*/  IMAD R43, R0, R82.reuse, R43 ;  /* 0x00000052002b7224 */ /* 0x080fe200078e022b */
[----:B------:R-:W-:Y:S01]  /*84c0*/  SHF.R.S32.HI R2, RZ, 0x18, R2 ;  /* 0x00000018ff027819 */ /* 0x000fe20000011402 */
[-C--:B------:R-:W-:Y:S01]  /*84d0*/  IMAD R40, R3, R82.reuse, R40 ;  /* 0x0000005203287224 */ /* 0x080fe200078e0228 */
[----:B------:R-:W-:Y:S02]  /*84e0*/  SHF.R.S32.HI R5, RZ, 0x18, R5 ;  /* 0x00000018ff057819 */ /* 0x000fe40000011405 */
[----:B------:R-:W-:Y:S01]  /*84f0*/  SHF.R.S32.HI R4, RZ, 0x18, R106 ;  /* 0x00000018ff047819 */ /* 0x000fe2000001146a */
[-C--:B------:R-:W-:Y:S01]  /*8500*/  IMAD R41, R2, R82.reuse, R41 ;  /* 0x0000005202297224 */ /* 0x080fe200078e0229 */
[----:B------:R-:W-:Y:S01]  /*8510*/  SHF.L.U32 R0, R107, 0x10, RZ ;  /* 0x000000106b007819 */ /* 0x000fe200000006ff */
[-C--:B------:R-:W-:Y:S01]  /*8520*/  IMAD R42, R5, R82.reuse, R42 ;  /* 0x00000052052a7224 */ /* 0x080fe200078e022a */
[C---:B------:R-:W-:Y:S01]  /*8530*/  PRMT R3, R107.reuse, 0x8880, RZ ;  /* 0x000088806b037816 */ /* 0x040fe200000000ff */
[-C--:B------:R-:W-:Y:S01]  /*8540*/  IMAD R47, R4, R82.reuse, R47 ;  /* 0x00000052042f7224 */ /* 0x080fe200078e022f */
[----:B------:R-:W-:Y:S02]  /*8550*/  SHF.L.U32 R2, R107, 0x8, RZ ;  /* 0x000000086b027819 */ /* 0x000fe400000006ff */
[----:B------:R-:W-:Y:S01]  /*8560*/  SHF.R.S32.HI R0, RZ, 0x18, R0 ;  /* 0x00000018ff007819 */ /* 0x000fe20000011400 */
[-C--:B------:R-:W-:Y:S01]  /*8570*/  IMAD R44, R3, R82.reuse, R44 ;  /* 0x00000052032c7224 */ /* 0x080fe200078e022c */
[----:B------:R-:W-:Y:S02]  /*8580*/  SHF.R.S32.HI R5, RZ, 0x18, R2 ;  /* 0x00000018ff057819 */ /* 0x000fe40000011402 */
[----:B------:R-:W-:Y:S01]  /*8590*/  SHF.R.S32.HI R2, RZ, 0x18, R107 ;  /* 0x00000018ff027819 */ /* 0x000fe2000001146b */
[-C--:B------:R-:W-:Y:S01]  /*85a0*/  IMAD R45, R0, R82.reuse, R45 ;  /* 0x00000052002d7224 */ /* 0x080fe200078e022d */
[----:B------:R-:W-:Y:S01]  /*85b0*/  PRMT R3, R108, 0x8880, RZ ;  /* 0x000088806c037816 */ /* 0x000fe200000000ff */
[-C--:B------:R-:W-:Y:S01]  /*85c0*/  IMAD R46, R5, R82.reuse, R46 ;  /* 0x00000052052e7224 */ /* 0x080fe200078e022e */
[C---:B------:R-:W-:Y:S01]  /*85d0*/  SHF.L.U32 R4, R109.reuse, 0x10, RZ ;  /* 0x000000106d047819 */ /* 0x040fe200000006ff */
[-C--:B------:R-:W-:Y:S01]  /*85e0*/  IMAD R51, R2, R82.reuse, R51 ;  /* 0x0000005202337224 */ /* 0x080fe200078e0233 */
[----:B------:R-:W-:Y:S01]  /*85f0*/  SHF.R.S32.HI R2, RZ, 0x18, R108 ;  /* 0x00000018ff027819 */ /* 0x000fe2000001146c */
[C---:B------:R-:W-:Y:S01]  /*8600*/  IMAD.U32 R0, R108.reuse, 0x10000, RZ ;  /* 0x000100006c007824 */ /* 0x040fe200078e00ff */
[----:B------:R-:W-:Y:S01]  /*8610*/  PRMT R5, R109, 0x8880, RZ ;  /* 0x000088806d057816 */ /* 0x000fe200000000ff */
[-C--:B------:R-:W-:Y:S01]  /*8620*/  IMAD R48, R3, R82.reuse, R48 ;  /* 0x0000005203307224 */ /* 0x080fe200078e0230 */
[----:B------:R-:W-:Y:S02]  /*8630*/  SHF.L.U32 R3, R108, 0x8, RZ ;  /* 0x000000086c037819 */ /* 0x000fe400000006ff */
[----:B------:R-:W-:Y:S02]  /*8640*/  SHF.R.S32.HI R0, RZ, 0x18, R0 ;  /* 0x00000018ff007819 */ /* 0x000fe40000011400 */
[----:B------:R-:W-:Y:S02]  /*8650*/  SHF.R.S32.HI R3, RZ, 0x18, R3 ;  /* 0x00000018ff037819 */ /* 0x000fe40000011403 */
[----:B------:R-:W-:Y:S01]  /*8660*/  SHF.R.S32.HI R4, RZ, 0x18, R4 ;  /* 0x00000018ff047819 */ /* 0x000fe20000011404 */
[-C--:B------:R-:W-:Y:S01]  /*8670*/  IMAD R49, R0, R82.reuse, R49 ;  /* 0x0000005200317224 */ /* 0x080fe200078e0231 */
[----:B------:R-:W-:Y:S01]  /*8680*/  SHF.R.S32.HI R0, RZ, 0x18, R109 ;  /* 0x00000018ff007819 */ /* 0x000fe2000001146d */
[-C--:B------:R-:W-:Y:S01]  /*8690*/  IMAD R50, R3, R82.reuse, R50 ;  /* 0x0000005203327224 */ /* 0x080fe200078e0232 */
[----:B------:R-:W-:Y:S01]  /*86a0*/  SHF.L.U32 R3, R109, 0x8, RZ ;  /* 0x000000086d037819 */ /* 0x000fe200000006ff */
[-C--:B------:R-:W-:Y:S01]  /*86b0*/  IMAD R55, R2, R82.reuse, R55 ;  /* 0x0000005202377224 */ /* 0x080fe200078e0237 */
        /* <DEDUP_REMOVED lines=8> */
[----:B------:R-:W-:Y:S01]  /*8740*/  IMAD R59, R0, R82, R59 ;  /* 0x00000052003b7224 */ /* 0x000fe200078e023b */
[----:B------:R-:W-:Y:S01]  /*8750*/  I2IP.S8.S32.SAT R18, R23, R18, RZ ;  /* 0x0000001217127239 */ /* 0x000fe200000014ff */
[----:B------:R-:W-:Y:S01]  /*8760*/  IMAD R56, R5, R82, R56 ;  /* 0x0000005205387224 */ /* 0x000fe200078e0238 */
[----:B------:R-:W-:Y:S01]  /*8770*/  I2IP.S8.S32.SAT R86, R9, R8, R10 ;  /* 0x0000000809567239 */ /* 0x000fe2000000140a */
[----:B------:R-:W-:Y:S01]  /*8780*/  IMAD R57, R2, R82, R57 ;  /* 0x0000005202397224 */ /* 0x000fe200078e0239 */
[----:B------:R-:W-:Y:S02]  /*8790*/  I2IP.S8.S32.SAT R87, R13, R12, R14 ;  /* 0x0000000c0d577239 */ /* 0x000fe4000000140e */
[----:B------:R-:W-:Y:S02]  /*87a0*/  SHF.R.S32.HI R7, RZ, 0x18, R7 ;  /* 0x00000018ff077819 */ /* 0x000fe40000011407 */
[----:B------:R-:W-:Y:S01]  /*87b0*/  SHF.L.U32 R2, R111, 0x10, RZ ;  /* 0x000000106f027819 */ /* 0x000fe200000006ff */
[----:B------:R1:W-:Y:S01]  /*87c0*/  STS.128 [R155+UR49+0xa200], R84 ;  /* 0x00a200549b007988 */ /* 0x0003e20008000c31 */
[----:B------:R-:W-:Y:S01]  /*87d0*/  SHF.R.S32.HI R0, RZ, 0x18, R110 ;  /* 0x00000018ff007819 */ /* 0x000fe2000001146e */
[----:B------:R-:W-:Y:S01]  /*87e0*/  IMAD R58, R7, R82, R58 ;  /* 0x00000052073a7224 */ /* 0x000fe200078e023a */
[----:B------:R-:W-:Y:S02]  /*87f0*/  I2IP.S8.S32.SAT R16, R17, R16, R18 ;  /* 0x0000001011107239 */ /* 0x000fe40000001412 */
[----:B------:R-:W-:Y:S01]  /*8800*/  I2IP.S8.S32.SAT R17, R27, R22, RZ ;  /* 0x000000161b117239 */ /* 0x000fe200000014ff */
[----:B------:R-:W-:Y:S01]  /*8810*/  IMAD R63, R0, R82, R63 ;  /* 0x00000052003f7224 */ /* 0x000fe200078e023f */
[----:B------:R-:W-:Y:S02]  /*8820*/  I2IP.S8.S32.SAT R18, R31, R26, RZ ;  /* 0x0000001a1f127239 */ /* 0x000fe400000014ff */
[----:B------:R-:W-:Y:S02]  /*8830*/  I2IP.S8.S32.SAT R19, R35, R30, RZ ;  /* 0x0000001e23137239 */ /* 0x000fe400000014ff */
[C---:B------:R-:W-:Y:S02]  /*8840*/  PRMT R3, R111.reuse, 0x8880, RZ ;  /* 0x000088806f037816 */ /* 0x040fe400000000ff */
[----:B------:R-:W-:Y:S02]  /*8850*/  SHF.L.U32 R5, R111, 0x8, RZ ;  /* 0x000000086f057819 */ /* 0x000fe400000006ff */
[----:B------:R-:W-:Y:S01]  /*8860*/  SHF.R.S32.HI R2, RZ, 0x18, R2 ;  /* 0x00000018ff027819 */ /* 0x000fe20000011402 */
[----:B------:R-:W-:Y:S01]  /*8870*/  IMAD R60, R3, R82, R60 ;  /* 0x00000052033c7224 */ /* 0x000fe200078e023c */
[----:B------:R-:W-:Y:S02]  /*8880*/  I2IP.S8.S32.SAT R17, R21, R20, R17 ;  /* 0x0000001415117239 */ /* 0x000fe40000001411 */
[----:B------:R-:W-:Y:S01]  /*8890*/  I2IP.S8.S32.SAT R18, R25, R24, R18 ;  /* 0x0000001819127239 */ /* 0x000fe20000001412 */
[----:B------:R-:W-:Y:S01]  /*88a0*/  IMAD R61, R2, R82, R61 ;  /* 0x00000052023d7224 */ /* 0x000fe200078e023d */
[----:B------:R-:W-:Y:S02]  /*88b0*/  I2IP.S8.S32.SAT R19, R29, R28, R19 ;  /* 0x0000001c1d137239 */ /* 0x000fe40000001413 */
[----:B------:R-:W-:Y:S02]  /*88c0*/  SHF.R.S32.HI R5, RZ, 0x18, R5 ;  /* 0x00000018ff057819 */ /* 0x000fe40000011405 */
[----:B------:R-:W-:Y:S01]  /*88d0*/  SHF.R.S32.HI R4, RZ, 0x18, R111 ;  /* 0x00000018ff047819 */ /* 0x000fe2000001146f */
[----:B------:R1:W-:Y:S01]  /*88e0*/  STS.128 [R175+0xa200], R16 ;  /* 0x00a20010af007388 */ /* 0x0003e20000000c00 */
[----:B------:R-:W-:Y:S01]  /*88f0*/  I2IP.S8.S32.SAT R34, R39, R34, RZ ;  /* 0x0000002227227239 */ /* 0x000fe200000014ff */
[----:B------:R-:W-:Y:S01]  /*8900*/  IMAD R62, R5, R82, R62 ;  /* 0x00000052053e7224 */ /* 0x000fe200078e023e */
[----:B------:R-:W-:Y:S01]  /*8910*/  I2IP.S8.S32.SAT R38, R43, R38, RZ ;  /* 0x000000262b267239 */ /* 0x000fe200000014ff */
[----:B------:R-:W-:Y:S01]  /*8920*/  IMAD R67, R4, R82, R67 ;  /* 0x0000005204437224 */ /* 0x000fe200078e0243 */
[----:B------:R-:W-:Y:S02]  /*8930*/  I2IP.S8.S32.SAT R42, R47, R42, RZ ;  /* 0x0000002a2f2a7239 */ /* 0x000fe400000014ff */
[----:B------:R-:W-:Y:S02]  /*8940*/  I2IP.S8.S32.SAT R35, R51, R46, RZ ;  /* 0x0000002e33237239 */ /* 0x000fe400000014ff */
[----:B------:R-:W-:Y:S02]  /*8950*/  I2IP.S8.S32.SAT R32, R33, R32, R34 ;  /* 0x0000002021207239 */ /* 0x000fe40000001422 */
[----:B------:R-:W-:Y:S02]  /*8960*/  I2IP.S8.S32.SAT R33, R37, R36, R38 ;  /* 0x0000002425217239 */ /* 0x000fe40000001426 */
[----:B------:R-:W-:Y:S02]  /*8970*/  I2IP.S8.S32.SAT R34, R41, R40, R42 ;  /* 0x0000002829227239 */ /* 0x000fe4000000142a */
[----:B------:R-:W-:Y:S02]  /*8980*/  I2IP.S8.S32.SAT R35, R45, R44, R35 ;  /* 0x0000002c2d237239 */ /* 0x000fe40000001423 */
[----:B------:R-:W-:Y:S02]  /*8990*/  I2IP.S8.S32.SAT R50, R55, R50, RZ ;  /* 0x0000003237327239 */ /* 0x000fe400000014ff */
[----:B------:R-:W-:Y:S01]  /*89a0*/  I2IP.S8.S32.SAT R54, R59, R54, RZ ;  /* 0x000000363b367239 */ /* 0x000fe200000014ff */
[----:B------:R1:W-:Y:S01]  /*89b0*/  STS.128 [R174+0xa200], R32 ;  /* 0x00a20020ae007388 */ /* 0x0003e20000000c00 */
[----:B------:R-:W-:Y:S02]  /*89c0*/  I2IP.S8.S32.SAT R58, R63, R58, RZ ;  /* 0x0000003a3f3a7239 */ /* 0x000fe400000014ff */
[----:B------:R-:W-:Y:S02]  /*89d0*/  I2IP.S8.S32.SAT R62, R67, R62, RZ ;  /* 0x0000003e433e7239 */ /* 0x000fe400000014ff */
[----:B------:R-:W-:Y:S02]  /*89e0*/  I2IP.S8.S32.SAT R48, R49, R48, R50 ;  /* 0x0000003031307239 */ /* 0x000fe40000001432 */
[----:B------:R-:W-:Y:S02]  /*89f0*/  I2IP.S8.S32.SAT R49, R53, R52, R54 ;  /* 0x0000003435317239 */ /* 0x000fe40000001436 */
[----:B------:R-:W-:Y:S02]  /*8a00*/  I2IP.S8.S32.SAT R50, R57, R56, R58 ;  /* 0x0000003839327239 */ /* 0x000fe4000000143a */
[----:B------:R-:W-:Y:S02]  /*8a10*/  I2IP.S8.S32.SAT R51, R61, R60, R62 ;  /* 0x0000003c3d337239 */ /* 0x000fe4000000143e */
[----:B------:R-:W-:Y:S02]  /*8a20*/  LEA R0, R162, UR49, 0x3 ;  /* 0x00000031a2007c11 */ /* 0x000fe4000f8e18ff */
[----:B------:R-:W-:Y:S01]  /*8a30*/  @P6 SHF.L.U32 R3, R161, 0x1f, RZ ;  /* 0x0000001fa1036819 */ /* 0x000fe200000006ff */
        /* <DEDUP_REMOVED lines=9> */
[----:B------:R-:W-:Y:S02]  /*8ad0*/  UIADD3 UR8, UP0, UPT, UR52, 0x680, URZ ;  /* 0x0000068034087890 */ /* 0x000fe4000ff1e0ff */
[----:B------:R-:W-:Y:S02]  /*8ae0*/  UIADD3 UR5, UPT, UPT, UR41, 0x40, URZ ;  /* 0x0000004029057890 */ /* 0x000fe4000fffe0ff */
[----:B------:R-:W-:Y:S02]  /*8af0*/  UIADD3 UR4, UPT, UPT, UR49, 0xa200, URZ ;  /* 0x0000a20031047890 */ /* 0x000fe4000fffe0ff */
[----:B------:R-:W-:Y:S01]  /*8b00*/  UIADD3.X UR9, UPT, UPT, URZ, UR53, URZ, UP0, !UPT ;  /* 0x00000035ff097290 */ /* 0x000fe200087fe4ff */
[----:B------:R-:W-:Y:S01]  /*8b10*/  UMOV UR6, UR42 ;  /* 0x0000002a00067c82 */ /* 0x000fe20008000000 */
[----:B------:R-:W-:Y:S07]  /*8b20*/  UMOV UR7, UR36 ;  /* 0x0000002400077c82 */ /* 0x000fee0008000000 */
[----:B------:R2:W-:Y:S01]  /*8b30*/  UTMASTG.3D [UR4], [UR8] ;  /* 0x00000004080073b5 */ /* 0x0005e20008010000 */
[----:B------:R0:W-:Y:S01]  /*8b40*/  UTMACMDFLUSH ;  /* 0x00000000000079b7 */ /* 0x0001e20000000000 */
[----:B--2---:R-:W-:Y:S04]  /*8b50*/  DEPBAR.LE SB0, 0x1 ;  /* 0x000080400000791a */ /* 0x004fe80000000000 */
.L_x_124:
[----:B------:R-:W-:Y:S05]  /*8b60*/  BSYNC.RECONVERGENT B0 ;  /* 0x0000000000007941 */ /* 0x000fea0003800200 */
.L_x_123:
        /* <DEDUP_REMOVED lines=16> */
.L_x_128:
[----:B------:R-:W-:Y:S05]  /*8c70*/  BSYNC B0 ;  /* 0x0000000000007941 */ /* 0x000fea0003800000 */
.L_x_127:
        /* <DEDUP_REMOVED lines=20> */
.L_x_126:
[----:B------:R-:W-:Y:S05]  /*8dc0*/  BSYNC B1 ;  /* 0x0000000000017941 */ /* 0x000fea0003800000 */
.L_x_125:
        /* <DEDUP_REMOVED lines=21> */
.L_x_130:
[----:B------:R-:W-:Y:S05]  /*8f20*/  WARPSYNC.ALL ;  /* 0x0000000000007948 */ /* 0x000fea0003800000 */
[----:B------:R-:W-:Y:S01]  /*8f30*/  R2UR UR4, R80 ;  /* 0x00000000500472ca */ /* 0x000fe200000e0000 */
[----:B------:R-:W-:Y:S01]  /*8f40*/  BSSY.RECONVERGENT B0, `(.L_x_131) ;  /* 0x000011f000007945 */ /* 0x000fe20003800200 */
[C---:B------:R-:W-:Y:S02]  /*8f50*/  PRMT R81, R88.reuse, 0x8880, RZ ;  /* 0x0000888058517816 */ /* 0x040fe400000000ff */
[C---:B-1----:R-:W-:Y:S02]  /*8f60*/  SHF.L.U32 R84, R88.reuse, 0x8, RZ ;  /* 0x0000000858547819 */ /* 0x042fe400000006ff */
[----:B------:R-:W-:Y:S02]  /*8f70*/  SHF.L.U32 R83, R88, 0x10, RZ ;  /* 0x0000001058537819 */ /* 0x000fe400000006ff */
[----:B------:R-:W-:Y:S02]  /*8f80*/  SHF.R.S32.HI R84, RZ, 0x18, R84 ;  /* 0x00000018ff547819 */ /* 0x000fe40000011454 */
[----:B------:R-:W-:Y:S02]  /*8f90*/  SHF.R.S32.HI R83, RZ, 0x18, R83 ;  /* 0x00000018ff537819 */ /* 0x000fe40000011453 */
[----:B------:R-:W-:Y:S01]  /*8fa0*/  ISETP.NE.AND P0, PT, R169, RZ, PT ;  /* 0x000000ffa900720c */ /* 0x000fe20003f05270 */
[----:B------:R-:W1:Y:S01]  /*8fb0*/  LDTM.x64 R4, tmem[UR4+0x80] ;  /* 0x00008004000479ee */ /* 0x000e620008340000 */
[----:B------:R-:W-:Y:S01]  /*8fc0*/  ISETP.NE.AND P6, PT, R116, RZ, PT ;  /* 0x000000ff7400720c */ /* 0x000fe20003fc5270 */
[C---:B-1----:R-:W-:Y:S02]  /*8fd0*/  IMAD R0, R78.reuse, R4, RZ ;  /* 0x000000044e007224 */ /* 0x042fe400078e02ff */
        /* <DEDUP_REMOVED lines=141> */
[C---:B------:R-:W-:Y:S01]  /*98b0*/  PRMT R3, R104.reuse, 0x8880, RZ ;  /* 0x0000888068037816 */ /* 0x040fe200000000ff */
        /* <DEDUP_REMOVED lines=124> */
[----:B------:R-:W-:Y:S02]  /*a080*/  UIADD3 UR8, UP0, UPT, UR52, 0x680, URZ ;  /* 0x0000068034087890 */ /* 0x000fe4000ff1e0ff */
[----:B------:R-:W-:Y:S02]  /*a090*/  UIADD3 UR5, UPT, UPT, UR41, 0x80, URZ ;  /* 0x0000008029057890 */ /* 0x000fe4000fffe0ff */
[----:B------:R-:W-:Y:S01]  /*a0a0*/  MOV R168, UR10 ;  /* 0x0000000a00a87c02 */ /* 0x000fe20008000f00 */
[----:B------:R-:W-:Y:S01]  /*a0b0*/  UIADD3.X UR9, UPT, UPT, URZ, UR53, URZ, UP0, !UPT ;  /* 0x00000035ff097290 */ /* 0x000fe200087fe4ff */
[----:B------:R-:W-:Y:S02]  /*a0c0*/  UMOV UR6, UR42 ;  /* 0x0000002a00067c82 */ /* 0x000fe40008000000 */
[----:B------:R-:W-:Y:S01]  /*a0d0*/  R2UR UR4, R168 ;  /* 0x00000000a80472ca */ /* 0x000fe200000e0000 */
[----:B------:R-:W-:Y:S11]  /*a0e0*/  UMOV UR7, UR36 ;  /* 0x0000002400077c82 */ /* 0x000ff60008000000 */
[----:B------:R-:W-:Y:S01]  /*a0f0*/  @!UPT UIADD3 URZ, UPT, UPT, URZ, URZ, URZ ;  /* 0x000000fffffff290 */ /* 0x000fe2000fffe0ff */
[----:B------:R2:W-:Y:S01]  /*a100*/  UTMASTG.3D [UR4], [UR8] ;  /* 0x00000004080073b5 */ /* 0x0005e20008010000 */
[----:B------:R0:W-:Y:S01]  /*a110*/  UTMACMDFLUSH ;  /* 0x00000000000079b7 */ /* 0x0001e20000000000 */
[----:B--2---:R-:W-:Y:S04]  /*a120*/  DEPBAR.LE SB0, 0x1 ;  /* 0x000080400000791a */ /* 0x004fe80000000000 */
.L_x_132:
[----:B------:R-:W-:Y:S05]  /*a130*/  BSYNC.RECONVERGENT B0 ;  /* 0x0000000000007941 */ /* 0x000fea0003800200 */
.L_x_131:
        /* <DEDUP_REMOVED lines=16> */
.L_x_136:
[----:B------:R-:W-:Y:S05]  /*a240*/  BSYNC B0 ;  /* 0x0000000000007941 */ /* 0x000fea0003800000 */
.L_x_135:
        /* <DEDUP_REMOVED lines=20> */
.L_x_134:
[----:B------:R-:W-:Y:S05]  /*a390*/  BSYNC B1 ;  /* 0x0000000000017941 */ /* 0x000fea0003800000 */
.L_x_133:
        /* <DEDUP_REMOVED lines=21> */
.L_x_138:
[----:B------:R-:W-:Y:S01]  /*a4f0*/  ISETP.NE.AND P0, PT, R169, RZ, PT ;  /* 0x000000ffa900720c */ /* 0x000fe20003f05270 */
[----:B------:R-:W-:Y:S05]  /*a500*/  WARPSYNC.ALL ;  /* 0x0000000000007948 */ /* 0x000fea0003800000 */
[----:B------:R-:W-:Y:S01]  /*a510*/  R2UR UR4, R80 ;  /* 0x00000000500472ca */ /* 0x000fe200000e0000 */
[----:B------:R-:W-:Y:S01]  /*a520*/  IMAD.U32 R141, R90, 0x10000, RZ ;  /* 0x000100005a8d7824 */ /* 0x000fe200078e00ff */
[C---:B------:R-:W-:Y:S01]  /*a530*/  SHF.L.U32 R83, R88.reuse, 0x10, RZ ;  /* 0x0000001058537819 */ /* 0x040fe200000006ff */
[----:B------:R-:W-:Y:S01]  /*a540*/  IMAD.U32 R126, R99, 0x10000, RZ ;  /* 0x00010000637e7824 */ /* 0x000fe200078e00ff */
[----:B------:R-:W-:Y:S01]  /*a550*/  PRMT R81, R88, 0x8880, RZ ;  /* 0x0000888058517816 */ /* 0x000fe200000000ff */
[----:B-1----:R-:W-:Y:S01]  /*a560*/  IMAD.U32 R115, R108, 0x10000, RZ ;  /* 0x000100006c737824 */ /* 0x002fe200078e00ff */
[----:B------:R-:W-:Y:S01]  /*a570*/  SHF.L.U32 R84, R88, 0x8, RZ ;  /* 0x0000000858547819 */ /* 0x000fe200000006ff */
[----:B------:R-:W-:Y:S01]  /*a580*/  IMAD.SHL.U32 R134, R96, 0x100, RZ ;  /* 0x0000010060867824 */ /* 0x000fe200078e00ff */
[----:B------:R-:W-:Y:S01]  /*a590*/  SHF.R.S32.HI R83, RZ, 0x18, R83 ;  /* 0x00000018ff537819 */ /* 0x000fe20000011453 */
[----:B------:R-:W-:Y:S01]  /*a5a0*/  IMAD.SHL.U32 R119, R105, 0x100, RZ ;  /* 0x0000010069777824 */ /* 0x000fe200078e00ff */
[----:B------:R-:W-:Y:S01]  /*a5b0*/  SHF.R.S32.HI R84, RZ, 0x18, R84 ;  /* 0x00000018ff547819 */ /* 0x000fe20000011454 */
[----:B------:R-:W-:Y:S01]  /*a5c0*/  IMAD.SHL.U32 R92, R110, 0x100, RZ ;  /* 0x000001006e5c7824 */ /* 0x000fe200078e00ff */
[----:B------:R-:W-:Y:S01]  /*a5d0*/  SHF.R.S32.HI R85, RZ, 0x18, R88 ;  /* 0x00000018ff557819 */ /* 0x000fe20000011458 */
[----:B------:R-:W1:Y:S01]  /*a5e0*/  LDTM.x64 R4, tmem[UR4+0xc0] ;  /* 0x0000c004000479ee */ /* 0x000e620008340000 */
[----:B------:R-:W-:Y:S01]  /*a5f0*/  PRMT R145, R89, 0x8880, RZ ;  /* 0x0000888059917816 */ /* 0x000fe200000000ff */
[----:B------:R-:W-:Y:S01]  /*a600*/  NOP ;  /* 0x0000000000007918 */ /* 0x000fe20000000000 */
[----:B------:R-:W-:Y:S01]  /*a610*/  IADD3 R171, PT, PT, R171, 0xd0, RZ ;  /* 0x000000d0abab7810 */ /* 0x000fe20007ffe0ff */
[----:B------:R-:W-:Y:S01]  /*a620*/  BSSY.RECONVERGENT B0, `(.L_x_139) ;  /* 0x000011b000007945 */ /* 0x000fe20003800200 */
[----:B------:R-:W-:Y:S02]  /*a630*/  PRMT R102, R109, 0x8880, RZ ;  /* 0x000088806d667816 */ /* 0x000fe400000000ff */
[----:B------:R-:W-:Y:S02]  /*a640*/  LOP3.LUT R171, R171, 0xfefffff8, RZ, 0xc0, !PT ;  /* 0xfefffff8abab7812 */ /* 0x000fe400078ec0ff */
[C---:B------:R-:W-:Y:S02]  /*a650*/  SHF.L.U32 R100, R109.reuse, 0x10, RZ ;  /* 0x000000106d647819 */ /* 0x040fe400000006ff */
[----:B-1----:R1:W-:Y:S01]  /*a660*/  SYNCS.ARRIVE.TRANS64.RED.A1T0 RZ, [R171+URZ], RZ ;  /* 0x000000ffabff79a7 */ /* 0x0023e200081004ff */
[C---:B------:R-:W-:Y:S02]  /*a670*/  PRMT R130, R98.reuse, 0x8880, RZ ;  /* 0x0000888062827816 */ /* 0x040fe400000000ff */
[C---:B------:R-:W-:Y:S02]  /*a680*/  SHF.L.U32 R129, R98.reuse, 0x10, RZ ;  /* 0x0000001062817819 */ /* 0x040fe400000006ff */
[----:B------:R-:W-:Y:S02]  /*a690*/  SHF.L.U32 R128, R98, 0x8, RZ ;  /* 0x0000000862807819 */ /* 0x000fe400000006ff */
[----:B------:R-:W-:Y:S02]  /*a6a0*/  SHF.R.S32.HI R95, RZ, 0x18, R98 ;  /* 0x00000018ff5f7819 */ /* 0x000fe40000011462 */
[----:B------:R-:W-:Y:S02]  /*a6b0*/  SHF.L.U32 R98, R109, 0x8, RZ ;  /* 0x000000086d627819 */ /* 0x000fe400000006ff */
[----:B------:R-:W-:Y:S01]  /*a6c0*/  SHF.L.U32 R144, R89, 0x10, RZ ;  /* 0x0000001059907819 */ /* 0x000fe200000006ff */
[----:B------:R-:W-:Y:S01]  /*a6d0*/  IMAD R0, R78, R4, RZ ;  /* 0x000000044e007224 */ /* 0x000fe200078e02ff */
[----:B------:R-:W-:Y:S01]  /*a6e0*/  PRMT R142, R90, 0x8880, RZ ;  /* 0x000088805a8e7816 */ /* 0x000fe200000000ff */
[C---:B------:R-:W-:Y:S01]  /*a6f0*/  IMAD R2, R78.reuse, R5, RZ ;  /* 0x000000054e027224 */ /* 0x040fe200078e02ff */
[----:B------:R-:W-:Y:S01]  /*a700*/  SHF.R.S32.HI R4, RZ, 0x18, R144 ;  /* 0x00000018ff047819 */ /* 0x000fe20000011490 */
[C---:B------:R-:W-:Y:S01]  /*a710*/  IMAD R3, R78.reuse, R6, RZ ;  /* 0x000000064e037224 */ /* 0x040fe200078e02ff */
[----:B------:R-:W-:Y:S01]  /*a720*/  SHF.R.S32.HI R86, RZ, 0x18, R89 ;  /* 0x00000018ff567819 */ /* 0x000fe20000011459 */
[-C--:B------:R-:W-:Y:S01]  /*a730*/  IMAD R0, R81, R82.reuse, R0 ;  /* 0x0000005251007224 */ /* 0x080fe200078e0200 */
[----:B------:R-:W-:Y:S01]  /*a740*/  PRMT R139, R91, 0x8880, RZ ;  /* 0x000088805b8b7816 */ /* 0x000fe200000000ff */
[----:B------:R-:W-:Y:S01]  /*a750*/  IMAD R7, R78, R7, RZ ;  /* 0x000000074e077224 */ /* 0x000fe200078e02ff */
[----:B------:R-:W-:Y:S01]  /*a760*/  SHF.R.S32.HI R87, RZ, 0x18, R90 ;  /* 0x00000018ff577819 */ /* 0x000fe2000001145a */
[-C--:B------:R-:W-:Y:S01]  /*a770*/  IMAD R2, R83, R82.reuse, R2 ;  /* 0x0000005253027224 */ /* 0x080fe200078e0202 */
[----:B------:R-:W-:Y:S01]  /*a780*/  SHF.R.S32.HI R83, RZ, 0x18, R109 ;  /* 0x00000018ff537819 */ /* 0x000fe2000001146d */
[-C--:B------:R-:W-:Y:S01]  /*a790*/  IMAD R3, R84, R82.reuse, R3 ;  /* 0x0000005254037224 */ /* 0x080fe200078e0203 */
[----:B------:R-:W-:Y:S01]  /*a7a0*/  SHF.L.U32 R138, R91, 0x10, RZ ;  /* 0x000000105b8a7819 */ /* 0x000fe200000006ff */
[----:B------:R-:W-:Y:S01]  /*a7b0*/  IMAD R7, R85, R82, R7 ;  /* 0x0000005255077224 */ /* 0x000fe200078e0207 */
[----:B------:R-:W-:Y:S01]  /*a7c0*/  PRMT R136, R96, 0x8880, RZ ;  /* 0x0000888060887816 */ /* 0x000fe200000000ff */
[----:B------:R-:W-:Y:S01]  /*a7d0*/  IMAD R8, R78, R8, RZ ;  /* 0x000000084e087224 */ /* 0x000fe200078e02ff */
[----:B------:R-:W-:Y:S01]  /*a7e0*/  SHF.L.U32 R135, R96, 0x10, RZ ;  /* 0x0000001060877819 */ /* 0x000fe200000006ff */
[C---:B------:R-:W-:Y:S01]  /*a7f0*/  IMAD R9, R78.reuse, R9, RZ ;  /* 0x000000094e097224 */ /* 0x040fe200078e02ff */
[----:B------:R-:W-:Y:S01]  /*a800*/  I2IP.S8.S32.SAT R109, R7, R3, RZ ;  /* 0x00000003076d7239 */ /* 0x000fe200000014ff */
[C---:B------:R-:W-:Y:S01]  /*a810*/  IMAD R10, R78.reuse, R10, RZ ;  /* 0x0000000a4e0a7224 */ /* 0x040fe200078e02ff */
[----:B------:R-:W-:Y:S01]  /*a820*/  MOV R3, R145 ;  /* 0x0000009100037202 */ /* 0x000fe20000000f00 */
[C---:B------:R-:W-:Y:S01]  /*a830*/  IMAD R7, R78.reuse, R20, RZ ;  /* 0x000000144e077224 */ /* 0x040fe200078e02ff */
[C---:B------:R-:W-:Y:S01]  /*a840*/  PRMT R133, R97.reuse, 0x8880, RZ ;  /* 0x0000888061857816 */ /* 0x040fe200000000ff */
[----:B------:R-:W-:Y:S01]  /*a850*/  IMAD R11, R78, R11, RZ ;  /* 0x0000000b4e0b7224 */ /* 0x000fe200078e02ff */
[----:B------:R-:W-:Y:S01]  /*a860*/  SHF.L.U32 R132, R97, 0x10, RZ ;  /* 0x0000001061847819 */ /* 0x000fe200000006ff */
[----:B------:R-:W-:Y:S01]  /*a870*/  IMAD R8, R3, R82, R8 ;  /* 0x0000005203087224 */ /* 0x000fe200078e0208 */
[----:B------:R-:W-:Y:S01]  /*a880*/  MOV R3, R142 ;  /* 0x0000008e00037202 */ /* 0x000fe20000000f00 */
[----:B------:R-:W-:Y:S01]  /*a890*/  IMAD R9, R4, R82, R9 ;  /* 0x0000005204097224 */ /* 0x000fe200078e0209 */
[----:B------:R-:W-:Y:S01]  /*a8a0*/  SHF.R.S32.HI R4, RZ, 0x18, R141 ;  /* 0x00000018ff047819 */ /* 0x000fe2000001148d */
[C---:B------:R-:W-:Y:S01]  /*a8b0*/  IMAD R20, R78.reuse, R25, RZ ;  /* 0x000000194e147224 */ /* 0x040fe200078e02ff */
[----:B------:R-:W-:Y:S01]  /*a8c0*/  SHF.R.S32.HI R93, RZ, 0x18, R97 ;  /* 0x00000018ff5d7819 */ /* 0x000fe20000011461 */
[C---:B------:R-:W-:Y:S01]  /*a8d0*/  IMAD R25, R78.reuse, R30, RZ ;  /* 0x0000001e4e197224 */ /* 0x040fe200078e02ff */
[----:B------:R-:W-:Y:S01]  /*a8e0*/  PRMT R127, R99, 0x8880, RZ ;  /* 0x00008880637f7816 */ /* 0x000fe200000000ff */
[----:B------:R-:W-:Y:S01]  /*a8f0*/  IMAD R12, R78, R12, RZ ;  /* 0x0000000c4e0c7224 */ /* 0x000fe200078e02ff */
[----:B------:R-:W-:Y:S01]  /*a900*/  PRMT R124, R104, 0x8880, RZ ;  /* 0x00008880687c7816 */ /* 0x000fe200000000ff */
[----:B------:R-:W-:Y:S01]  /*a910*/  IMAD R6, R78, R19, RZ ;  /* 0x000000134e067224 */ /* 0x000fe200078e02ff */
[----:B------:R-:W-:Y:S01]  /*a920*/  SHF.L.U32 R123, R104, 0x10, RZ ;  /* 0x00000010687b7819 */ /* 0x000fe200000006ff */
[C---:B------:R-:W-:Y:S01]  /*a930*/  IMAD R30, R78.reuse, R35, RZ ;  /* 0x000000234e1e7224 */ /* 0x040fe200078e02ff */
[C---:B------:R-:W-:Y:S01]  /*a940*/  PRMT R121, R105.reuse, 0x8880, RZ ;  /* 0x0000888069797816 */ /* 0x040fe200000000ff */
[C---:B------:R-:W-:Y:S01]  /*a950*/  IMAD R19, R78.reuse, R24, RZ ;  /* 0x000000184e137224 */ /* 0x040fe200078e02ff */
[----:B------:R-:W-:Y:S01]  /*a960*/  SHF.L.U32 R120, R105, 0x10, RZ ;  /* 0x0000001069787819 */ /* 0x000fe200000006ff */
[----:B------:R-:W-:Y:S01]  /*a970*/  IMAD R35, R78, R40, RZ ;  /* 0x000000284e237224 */ /* 0x000fe200078e02ff */
[----:B------:R-:W-:Y:S01]  /*a980*/  PRMT R118, R106, 0x8880, RZ ;  /* 0x000088806a767816 */ /* 0x000fe200000000ff */
[C---:B------:R-:W-:Y:S01]  /*a990*/  IMAD R13, R78.reuse, R13, RZ ;  /* 0x0000000d4e0d7224 */ /* 0x040fe200078e02ff */
[----:B------:R-:W-:Y:S01]  /*a9a0*/  SHF.R.S32.HI R101, RZ, 0x18, R105 ;  /* 0x00000018ff657819 */ /* 0x000fe20000011469 */
[----:B------:R-:W-:Y:S01]  /*a9b0*/  IMAD R24, R78, R29, RZ ;  /* 0x0000001d4e187224 */ /* 0x000fe200078e02ff */
[----:B------:R-:W-:Y:S01]  /*a9c0*/  SHF.L.U32 R116, R106, 0x10, RZ ;  /* 0x000000106a747819 */ /* 0x000fe200000006ff */
[C---:B------:R-:W-:Y:S01]  /*a9d0*/  IMAD R40, R78.reuse, R45, RZ ;  /* 0x0000002d4e287224 */ /* 0x040fe200078e02ff */
[----:B------:R-:W-:Y:S01]  /*a9e0*/  PRMT R112, R107, 0x8880, RZ ;  /* 0x000088806b707816 */ /* 0x000fe200000000ff */
[C---:B------:R-:W-:Y:S01]  /*a9f0*/  IMAD R29, R78.reuse, R34, RZ ;  /* 0x000000224e1d7224 */ /* 0x040fe200078e02ff */
[----:B------:R-:W-:Y:S01]  /*aa00*/  SHF.R.S32.HI R103, RZ, 0x18, R106 ;  /* 0x00000018ff677819 */ /* 0x000fe2000001146a */
[----:B------:R-:W-:Y:S01]  /*aa10*/  IMAD R45, R78, R50, RZ ;  /* 0x000000324e2d7224 */ /* 0x000fe200078e02ff */
[----:B------:R-:W-:Y:S01]  /*aa20*/  PRMT R117, R108, 0x8880, RZ ;  /* 0x000088806c757816 */ /* 0x000fe200000000ff */
[C---:B------:R-:W-:Y:S01]  /*aa30*/  IMAD R14, R78.reuse, R14, RZ ;  /* 0x0000000e4e0e7224 */ /* 0x040fe200078e02ff */
[----:B------:R-:W-:Y:S01]  /*aa40*/  SHF.R.S32.HI R105, RZ, 0x18, R107 ;  /* 0x00000018ff697819 */ /* 0x000fe2000001146b */
[C---:B------:R-:W-:Y:S01]  /*aa50*/  IMAD R34, R78.reuse, R39, RZ ;  /* 0x000000274e227224 */ /* 0x040fe200078e02ff */
[----:B------:R-:W-:Y:S01]  /*aa60*/  SHF.R.S32.HI R81, RZ, 0x18, R108 ;  /* 0x00000018ff517819 */ /* 0x000fe2000001146c */
[----:B------:R-:W-:Y:S01]  /*aa70*/  IMAD R50, R78, R55, RZ ;  /* 0x000000374e327224 */ /* 0x000fe200078e02ff */
[----:B------:R-:W-:Y:S01]  /*aa80*/  SHF.L.U32 R94, R110, 0x10, RZ ;  /* 0x000000106e5e7819 */ /* 0x000fe200000006ff */
[C---:B------:R-:W-:Y:S01]  /*aa90*/  IMAD R39, R78.reuse, R44, RZ ;  /* 0x0000002c4e277224 */ /* 0x040fe200078e02ff */
[----:B------:R-:W-:Y:S01]  /*aaa0*/  SHF.L.U32 R143, R89, 0x8, RZ ;  /* 0x00000008598f7819 */ /* 0x000fe200000006ff */
[C---:B------:R-:W-:Y:S01]  /*aab0*/  IMAD R55, R78.reuse, R60, RZ ;  /* 0x0000003c4e377224 */ /* 0x040fe200078e02ff */
[----:B------:R-:W-:Y:S01]  /*aac0*/  SHF.R.S32.HI R89, RZ, 0x18, R91 ;  /* 0x00000018ff597819 */ /* 0x000fe2000001145b */
[C---:B------:R-:W-:Y:S01]  /*aad0*/  IMAD R15, R78.reuse, R15, RZ ;  /* 0x0000000f4e0f7224 */ /* 0x040fe200078e02ff */
[----:B------:R-:W-:Y:S01]  /*aae0*/  SHF.R.S32.HI R5, RZ, 0x18, R143 ;  /* 0x00000018ff057819 */ /* 0x000fe2000001148f */
[C---:B------:R-:W-:Y:S01]  /*aaf0*/  IMAD R44, R78.reuse, R49, RZ ;  /* 0x000000314e2c7224 */ /* 0x040fe200078e02ff */
[----:B------:R-:W-:Y:S01]  /*ab00*/  SHF.R.S32.HI R85, RZ, 0x18, R110 ;  /* 0x00000018ff557819 */ /* 0x000fe2000001146e */
[----:B------:R-:W-:Y:S01]  /*ab10*/  IMAD R60, R78, R65, RZ ;  /* 0x000000414e3c7224 */ /* 0x000fe200078e02ff */
[----:B------:R-:W-:Y:S01]  /*ab20*/  SHF.L.U32 R140, R90, 0x8, RZ ;  /* 0x000000085a8c7819 */ /* 0x000fe200000006ff */
[-C--:B------:R-:W-:Y:S01]  /*ab30*/  IMAD R10, R5, R82.reuse, R10 ;  /* 0x00000052050a7224 */ /* 0x080fe200078e020a */
[----:B------:R-:W-:Y:S01]  /*ab40*/  PRMT R90, R111, 0x8880, RZ ;  /* 0x000088806f5a7816 */ /* 0x000fe200000000ff */
[-C--:B------:R-:W-:Y:S01]  /*ab50*/  IMAD R11, R86, R82.reuse, R11 ;  /* 0x00000052560b7224 */ /* 0x080fe200078e020b */
[----:B------:R-:W-:Y:S01]  /*ab60*/  SHF.R.S32.HI R5, RZ, 0x18, R140 ;  /* 0x00000018ff057819 */ /* 0x000fe2000001148c */
[-C--:B------:R-:W-:Y:S01]  /*ab70*/  IMAD R12, R3, R82.reuse, R12 ;  /* 0x00000052030c7224 */ /* 0x080fe200078e020c */
[----:B------:R-:W-:Y:S01]  /*ab80*/  SHF.L.U32 R88, R111, 0x10, RZ ;  /* 0x000000106f587819 */ /* 0x000fe200000006ff */
[----:B------:R-:W-:Y:S01]  /*ab90*/  IMAD R13, R4, R82, R13 ;  /* 0x00000052040d7224 */ /* 0x000fe200078e020d */
[----:B------:R-:W-:Y:S01]  /*aba0*/  I2IP.S8.S32.SAT R65, R11, R10, RZ ;  /* 0x0000000a0b417239 */ /* 0x000fe200000014ff */
[C---:B------:R-:W-:Y:S01]  /*abb0*/  IMAD R49, R78.reuse, R54, RZ ;  /* 0x000000364e317224 */ /* 0x040fe200078e02ff */
[----:B------:R-:W-:Y:S01]  /*abc0*/  SHF.L.U32 R137, R91, 0x8, RZ ;  /* 0x000000085b897819 */ /* 0x000fe200000006ff */
[----:B------:R-:W-:Y:S01]  /*abd0*/  IMAD R14, R5, R82, R14 ;  /* 0x00000052050e7224 */ /* 0x000fe200078e020e */
[----:B------:R-:W-:Y:S01]  /*abe0*/  I2IP.S8.S32.SAT R65, R9, R8, R65 ;  /* 0x0000000809417239 */ /* 0x000fe20000001441 */
[C---:B------:R-:W-:Y:S01]  /*abf0*/  IMAD R3, R78.reuse, R16, RZ ;  /* 0x000000104e037224 */ /* 0x040fe200078e02ff */
[----:B------:R-:W-:Y:S01]  /*ac00*/  SHF.R.S32.HI R11, RZ, 0x18, R138 ;  /* 0x00000018ff0b7819 */ /* 0x000fe2000001148a */
[C---:B------:R-:W-:Y:S01]  /*ac10*/  IMAD R54, R78.reuse, R59, RZ ;  /* 0x0000003b4e367224 */ /* 0x040fe200078e02ff */
[----:B------:R-:W-:Y:S01]  /*ac20*/  SHF.R.S32.HI R9, RZ, 0x18, R135 ;  /* 0x00000018ff097819 */ /* 0x000fe20000011487 */
[----:B------:R-:W-:Y:S01]  /*ac30*/  IMAD.MOV.U32 R10, RZ, RZ, R139 ;  /* 0x000000ffff0a7224 */ /* 0x000fe200078e008b */
[----:B------:R-:W-:Y:S01]  /*ac40*/  SHF.R.S32.HI R8, RZ, 0x18, R134 ;  /* 0x00000018ff087819 */ /* 0x000fe20000011486 */
[----:B------:R-:W-:Y:S01]  /*ac50*/  IMAD R59, R78, R64, RZ ;  /* 0x000000404e3b7224 */ /* 0x000fe200078e02ff */
[----:B------:R-:W-:Y:S01]  /*ac60*/  I2IP.S8.S32.SAT R64, R2, R0, R109 ;  /* 0x0000000002407239 */ /* 0x000fe2000000146d */
[----:B------:R-:W-:Y:S01]  /*ac70*/  IMAD R15, R87, R82, R15 ;  /* 0x00000052570f7224 */ /* 0x000fe200078e020f */
[----:B------:R-:W-:Y:S01]  /*ac80*/  MOV R2, R136 ;  /* 0x0000008800027202 */ /* 0x000fe20000000f00 */
[C---:B------:R-:W-:Y:S01]  /*ac90*/  IMAD R4, R78.reuse, R17, RZ ;  /* 0x000000114e047224 */ /* 0x040fe200078e02ff */
[----:B------:R-:W-:Y:S01]  /*aca0*/  SHF.R.S32.HI R0, RZ, 0x18, R137 ;  /* 0x00000018ff007819 */ /* 0x000fe20000011489 */
[----:B------:R-:W-:Y:S01]  /*acb0*/  IMAD R5, R78, R18, RZ ;  /* 0x000000124e057224 */ /* 0x000fe200078e02ff */
[----:B------:R-:W-:Y:S01]  /*acc0*/  I2IP.S8.S32.SAT R14, R15, R14, RZ ;  /* 0x0000000e0f0e7239 */ /* 0x000fe200000014ff */
[-C--:B------:R-:W-:Y:S01]  /*acd0*/  IMAD R3, R10, R82.reuse, R3 ;  /* 0x000000520a037224 */ /* 0x080fe200078e0203 */
[----:B------:R-:W-:Y:S01]  /*ace0*/  SHF.R.S32.HI R91, RZ, 0x18, R96 ;  /* 0x00000018ff5b7819 */ /* 0x000fe20000011460 */
[-C--:B------:R-:W-:Y:S01]  /*acf0*/  IMAD R4, R11, R82.reuse, R4 ;  /* 0x000000520b047224 */ /* 0x080fe200078e0204 */
[----:B------:R-:W-:Y:S01]  /*ad00*/  PRMT R96, R110, 0x8880, RZ ;  /* 0x000088806e607816 */ /* 0x000fe200000000ff */
[-C--:B------:R-:W-:Y:S01]  /*ad10*/  IMAD R5, R0, R82.reuse, R5 ;  /* 0x0000005200057224 */ /* 0x080fe200078e0205 */
[----:B------:R-:W-:Y:S01]  /*ad20*/  MOV R0, R133 ;  /* 0x0000008500007202 */ /* 0x000fe20000000f00 */
[C---:B------:R-:W-:Y:S01]  /*ad30*/  IMAD R16, R78.reuse, R21, RZ ;  /* 0x000000154e107224 */ /* 0x040fe200078e02ff */
[----:B------:R-:W-:Y:S01]  /*ad40*/  SHF.L.U32 R131, R97, 0x8, RZ ;  /* 0x0000000861837819 */ /* 0x000fe200000006ff */
[----:B------:R-:W-:Y:S01]  /*ad50*/  IMAD R6, R89, R82, R6 ;  /* 0x0000005259067224 */ /* 0x000fe200078e0206 */
[----:B------:R-:W-:Y:S01]  /*ad60*/  SHF.R.S32.HI R97, RZ, 0x18, R99 ;  /* 0x00000018ff617819 */ /* 0x000fe20000011463 */
[----:B------:R-:W-:Y:S01]  /*ad70*/  IMAD R17, R78, R22, RZ ;  /* 0x000000164e117224 */ /* 0x000fe200078e02ff */
[----:B------:R-:W-:Y:S01]  /*ad80*/  SHF.L.U32 R125, R99, 0x8, RZ ;  /* 0x00000008637d7819 */ /* 0x000fe200000006ff */
[-C--:B------:R-:W-:Y:S01]  /*ad90*/  IMAD R7, R2, R82.reuse, R7 ;  /* 0x0000005202077224 */ /* 0x080fe200078e0207 */
[----:B------:R-:W-:Y:S01]  /*ada0*/  I2IP.S8.S32.SAT R5, R6, R5, RZ ;  /* 0x0000000506057239 */ /* 0x000fe200000014ff */
[----:B------:R-:W-:Y:S01]  /*adb0*/  IMAD R18, R78, R23, RZ ;  /* 0x000000174e127224 */ /* 0x000fe200078e02ff */
[----:B------:R-:W-:Y:S01]  /*adc0*/  SHF.R.S32.HI R2, RZ, 0x18, R131 ;  /* 0x00000018ff027819 */ /* 0x000fe20000011483 */
[-C--:B------:R-:W-:Y:S01]  /*add0*/  IMAD R16, R9, R82.reuse, R16 ;  /* 0x0000005209107224 */ /* 0x080fe200078e0210 */
[----:B------:R-:W-:Y:S01]  /*ade0*/  SHF.R.S32.HI R9, RZ, 0x18, R132 ;  /* 0x00000018ff097819 */ /* 0x000fe20000011484 */
[----:B------:R-:W-:Y:S01]  /*adf0*/  IMAD R17, R8, R82, R17 ;  /* 0x0000005208117224 */ /* 0x000fe200078e0211 */
[----:B------:R-:W-:Y:S01]  /*ae00*/  SHF.R.S32.HI R99, RZ, 0x18, R104 ;  /* 0x00000018ff637819 */ /* 0x000fe20000011468 */
[----:B------:R-:W-:Y:S01]  /*ae10*/  IMAD R22, R78, R27, RZ ;  /* 0x0000001b4e167224 */ /* 0x000fe200078e02ff */
[----:B------:R-:W-:Y:S01]  /*ae20*/  SHF.L.U32 R122, R104, 0x8, RZ ;  /* 0x00000008687a7819 */ /* 0x000fe200000006ff */
[----:B------:R-:W-:Y:S01]  /*ae30*/  IMAD R27, R78, R32, RZ ;  /* 0x000000204e1b7224 */ /* 0x000fe200078e02ff */
[----:B------:R-:W-:Y:S01]  /*ae40*/  SHF.L.U32 R113, R106, 0x8, RZ ;  /* 0x000000086a717819 */ /* 0x000fe200000006ff */
[----:B------:R-:W-:Y:S01]  /*ae50*/  IMAD R18, R91, R82, R18 ;  /* 0x000000525b127224 */ /* 0x000fe200078e0212 */
[C---:B------:R-:W-:Y:S01]  /*ae60*/  SHF.L.U32 R106, R107.reuse, 0x10, RZ ;  /* 0x000000106b6a7819 */ /* 0x040fe200000006ff */
[C---:B------:R-:W-:Y:S01]  /*ae70*/  IMAD R32, R78.reuse, R37, RZ ;  /* 0x000000254e207224 */ /* 0x040fe200078e02ff */
[----:B------:R-:W-:Y:S01]  /*ae80*/  SHF.L.U32 R104, R107, 0x8, RZ ;  /* 0x000000086b687819 */ /* 0x000fe200000006ff */
[----:B------:R-:W-:Y:S01]  /*ae90*/  IMAD R21, R78, R26, RZ ;  /* 0x0000001a4e157224 */ /* 0x000fe200078e02ff */
[----:B------:R-:W-:Y:S01]  /*aea0*/  I2IP.S8.S32.SAT R17, R18, R17, RZ ;  /* 0x0000001112117239 */ /* 0x000fe200000014ff */
[----:B------:R-:W-:Y:S01]  /*aeb0*/  IMAD R37, R78, R42, RZ ;  /* 0x0000002a4e257224 */ /* 0x000fe200078e02ff */
[----:B------:R-:W-:Y:S01]  /*aec0*/  SHF.R.S32.HI R107, RZ, 0x18, R111 ;  /* 0x00000018ff6b7819 */ /* 0x000fe2000001146f */
[----:B------:R-:W-:Y:S01]  /*aed0*/  IMAD R19, R0, R82, R19 ;  /* 0x0000005200137224 */ /* 0x000fe200078e0213 */
[----:B------:R-:W-:Y:S01]  /*aee0*/  I2IP.S8.S32.SAT R16, R16, R7, R17 ;  /* 0x0000000710107239 */ /* 0x000fe20000001411 */
[C---:B------:R-:W-:Y:S01]  /*aef0*/  IMAD R42, R78.reuse, R47, RZ ;  /* 0x0000002f4e2a7224 */ /* 0x040fe200078e02ff */
[----:B------:R-:W-:Y:S01]  /*af00*/  MOV R0, R130 ;  /* 0x0000008200007202 */ /* 0x000fe20000000f00 */
[----:B------:R-:W-:Y:S01]  /*af10*/  IMAD R47, R78, R52, RZ ;  /* 0x000000344e2f7224 */ /* 0x000fe200078e02ff */
[----:B------:R-:W-:Y:S01]  /*af20*/  SHF.L.U32 R114, R108, 0x8, RZ ;  /* 0x000000086c727819 */ /* 0x000fe200000006ff */
[----:B------:R-:W-:Y:S01]  /*af30*/  IMAD R20, R9, R82, R20 ;  /* 0x0000005209147224 */ /* 0x000fe200078e0214 */
[----:B------:R-:W-:Y:S01]  /*af40*/  SHF.L.U32 R84, R111, 0x8, RZ ;  /* 0x000000086f547819 */ /* 0x000fe200000006ff */
[----:B------:R-:W-:Y:S01]  /*af50*/  IMAD R52, R78, R57, RZ ;  /* 0x000000394e347224 */ /* 0x000fe200078e02ff */
[----:B------:R-:W-:Y:S01]  /*af60*/  IADD3 R76, PT, PT, R76, 0x1, RZ ;  /* 0x000000014c4c7810 */ /* 0x000fe20007ffe0ff */
[C---:B------:R-:W-:Y:S02]  /*af70*/  IMAD R23, R78.reuse, R28, RZ ;  /* 0x0000001c4e177224 */ /* 0x040fe400078e02ff */
[----:B------:R-:W-:Y:S02]  /*af80*/  IMAD R57, R78, R62, RZ ;  /* 0x0000003e4e397224 */ /* 0x000fe400078e02ff */
[-C--:B------:R-:W-:Y:S01]  /*af90*/  IMAD R21, R2, R82.reuse, R21 ;  /* 0x0000005202157224 */ /* 0x080fe200078e0215 */
[----:B------:R-:W-:Y:S01]  /*afa0*/  MOV R2, R127 ;  /* 0x0000007f00027202 */ /* 0x000fe20000000f00 */
[----:B------:R-:W-:Y:S01]  /*afb0*/  IMAD R62, R78, R67, RZ ;  /* 0x000000434e3e7224 */ /* 0x000fe200078e02ff */
[----:B------:R-:W-:Y:S01]  /*afc0*/  I2IP.S8.S32.SAT R67, R4, R3, R5 ;  /* 0x0000000304437239 */ /* 0x000fe20000001405 */
[-C--:B------:R-:W-:Y:S01]  /*afd0*/  IMAD R22, R93, R82.reuse, R22 ;  /* 0x000000525d167224 */ /* 0x080fe200078e0216 */
[----:B------:R-:W-:Y:S01]  /*afe0*/  SHF.R.S32.HI R3, RZ, 0x18, R129 ;  /* 0x00000018ff037819 */ /* 0x000fe20000011481 */
[-C--:B------:R-:W-:Y:S01]  /*aff0*/  IMAD R23, R0, R82.reuse, R23 ;  /* 0x0000005200177224 */ /* 0x080fe200078e0217 */
[----:B------:R-:W-:Y:S01]  /*b000*/  SHF.R.S32.HI R0, RZ, 0x18, R128 ;  /* 0x00000018ff007819 */ /* 0x000fe20000011480 */
[----:B------:R-:W-:Y:S01]  /*b010*/  IMAD R26, R78, R31, RZ ;  /* 0x0000001f4e1a7224 */ /* 0x000fe200078e02ff */
[----:B------:R-:W-:Y:S01]  /*b020*/  I2IP.S8.S32.SAT R17, R22, R21, RZ ;  /* 0x0000001516117239 */ /* 0x000fe200000014ff */
[-C--:B------:R-:W-:Y:S01]  /*b030*/  IMAD R24, R3, R82.reuse, R24 ;  /* 0x0000005203187224 */ /* 0x080fe200078e0218 */
[----:B------:R-:W-:Y:S01]  /*b040*/  SHF.R.S32.HI R3, RZ, 0x18, R126 ;  /* 0x00000018ff037819 */ /* 0x000fe2000001147e */
[-C--:B------:R-:W-:Y:S01]  /*b050*/  IMAD R25, R0, R82.reuse, R25 ;  /* 0x0000005200197224 */ /* 0x080fe200078e0219 */
[----:B------:R-:W-:Y:S01]  /*b060*/  I2IP.S8.S32.SAT R17, R20, R19, R17 ;  /* 0x0000001314117239 */ /* 0x000fe20000001411 */
[----:B------:R-:W-:Y:S01]  /*b070*/  IMAD R28, R78, R33, RZ ;  /* 0x000000214e1c7224 */ /* 0x000fe200078e02ff */
[----:B------:R-:W-:Y:S01]  /*b080*/  SHF.R.S32.HI R4, RZ, 0x18, R125 ;  /* 0x00000018ff047819 */ /* 0x000fe2000001147d */
[-C--:B------:R-:W-:Y:S02]  /*b090*/  IMAD R26, R95, R82.reuse, R26 ;  /* 0x000000525f1a7224 */ /* 0x080fe400078e021a */
[-C--:B------:R-:W-:Y:S01]  /*b0a0*/  IMAD R27, R2, R82.reuse, R27 ;  /* 0x00000052021b7224 */ /* 0x080fe200078e021b */
[----:B------:R-:W-:Y:S01]  /*b0b0*/  MOV R2, R121 ;  /* 0x0000007900027202 */ /* 0x000fe20000000f00 */
[----:B------:R-:W-:Y:S01]  /*b0c0*/  IMAD R28, R3, R82, R28 ;  /* 0x00000052031c7224 */ /* 0x000fe200078e021c */
[----:B------:R-:W-:Y:S01]  /*b0d0*/  I2IP.S8.S32.SAT R18, R26, R25, RZ ;  /* 0x000000191a127239 */ /* 0x000fe200000014ff */
[----:B------:R-:W-:Y:S01]  /*b0e0*/  IMAD R31, R78, R36, RZ ;  /* 0x000000244e1f7224 */ /* 0x000fe200078e02ff */
[----:B------:R-:W-:Y:S01]  /*b0f0*/  SHF.R.S32.HI R3, RZ, 0x18, R123 ;  /* 0x00000018ff037819 */ /* 0x000fe2000001147b */
[-C--:B------:R-:W-:Y:S01]  /*b100*/  IMAD R29, R4, R82.reuse, R29 ;  /* 0x00000052041d7224 */ /* 0x080fe200078e021d */
[----:B------:R-:W-:Y:S01]  /*b110*/  I2IP.S8.S32.SAT R18, R24, R23, R18 ;  /* 0x0000001718127239 */ /* 0x000fe20000001412 */
[----:B------:R-:W-:Y:S01]  /*b120*/  IMAD.MOV.U32 R0, RZ, RZ, R124 ;  /* 0x000000ffff007224 */ /* 0x000fe200078e007c */
[----:B------:R-:W-:Y:S01]  /*b130*/  SHF.R.S32.HI R4, RZ, 0x18, R119 ;  /* 0x00000018ff047819 */ /* 0x000fe20000011477 */
[-C--:B------:R-:W-:Y:S02]  /*b140*/  IMAD R30, R97, R82.reuse, R30 ;  /* 0x00000052611e7224 */ /* 0x080fe400078e021e */
[----:B------:R-:W-:Y:S01]  /*b150*/  IMAD R31, R0, R82, R31 ;  /* 0x00000052001f7224 */ /* 0x000fe200078e021f */
[----:B------:R-:W-:Y:S01]  /*b160*/  SHF.R.S32.HI R0, RZ, 0x18, R122 ;  /* 0x00000018ff007819 */ /* 0x000fe2000001147a */
[----:B------:R-:W-:Y:S01]  /*b170*/  IMAD R33, R78, R38, RZ ;  /* 0x000000264e217224 */ /* 0x000fe200078e02ff */
[----:B------:R-:W-:Y:S01]  /*b180*/  I2IP.S8.S32.SAT R19, R30, R29, RZ ;  /* 0x0000001d1e137239 */ /* 0x000fe200000014ff */
[-C--:B------:R-:W-:Y:S01]  /*b190*/  IMAD R32, R3, R82.reuse, R32 ;  /* 0x0000005203207224 */ /* 0x080fe200078e0220 */
[----:B------:R-:W-:Y:S01]  /*b1a0*/  SHF.R.S32.HI R3, RZ, 0x18, R120 ;  /* 0x00000018ff037819 */ /* 0x000fe20000011478 */
[----:B------:R-:W-:Y:S01]  /*b1b0*/  IMAD R33, R0, R82, R33 ;  /* 0x0000005200217224 */ /* 0x000fe200078e0221 */
[----:B------:R-:W-:Y:S01]  /*b1c0*/  I2IP.S8.S32.SAT R19, R28, R27, R19 ;  /* 0x0000001b1c137239 */ /* 0x000fe20000001413 */
[----:B------:R-:W-:Y:S01]  /*b1d0*/  IMAD R36, R78, R41, RZ ;  /* 0x000000294e247224 */ /* 0x000fe200078e02ff */
[----:B------:R-:W-:Y:S01]  /*b1e0*/  MOV R0, R118 ;  /* 0x0000007600007202 */ /* 0x000fe20000000f00 */
[-C--:B------:R-:W-:Y:S02]  /*b1f0*/  IMAD R34, R99, R82.reuse, R34 ;  /* 0x0000005263227224 */ /* 0x080fe400078e0222 */
[----:B------:R-:W-:Y:S01]  /*b200*/  IMAD R35, R2, R82, R35 ;  /* 0x0000005202237224 */ /* 0x000fe200078e0223 */
[----:B------:R-:W-:Y:S01]  /*b210*/  MOV R2, R112 ;  /* 0x0000007000027202 */ /* 0x000fe20000000f00 */
[----:B------:R-:W-:Y:S01]  /*b220*/  IMAD R38, R78, R43, RZ ;  /* 0x0000002b4e267224 */ /* 0x000fe200078e02ff */
[----:B------:R-:W-:Y:S01]  /*b230*/  I2IP.S8.S32.SAT R33, R34, R33, RZ ;  /* 0x0000002122217239 */ /* 0x000fe200000014ff */
[-C--:B------:R-:W-:Y:S01]  /*b240*/  IMAD R36, R3, R82.reuse, R36 ;  /* 0x0000005203247224 */ /* 0x080fe200078e0224 */
[----:B------:R-:W-:Y:S01]  /*b250*/  SHF.R.S32.HI R3, RZ, 0x18, R116 ;  /* 0x00000018ff037819 */ /* 0x000fe20000011474 */
[-C--:B------:R-:W-:Y:S01]  /*b260*/  IMAD R37, R4, R82.reuse, R37 ;  /* 0x0000005204257224 */ /* 0x080fe200078e0225 */
[----:B------:R-:W-:Y:S01]  /*b270*/  I2IP.S8.S32.SAT R32, R32, R31, R33 ;  /* 0x0000001f20207239 */ /* 0x000fe20000001421 */
[-C--:B------:R-:W-:Y:S01]  /*b280*/  IMAD R38, R101, R82.reuse, R38 ;  /* 0x0000005265267224 */ /* 0x080fe200078e0226 */
[----:B------:R-:W-:Y:S01]  /*b290*/  SHF.R.S32.HI R4, RZ, 0x18, R104 ;  /* 0x00000018ff047819 */ /* 0x000fe20000011468 */
[----:B------:R-:W-:Y:S01]  /*b2a0*/  IMAD R39, R0, R82, R39 ;  /* 0x0000005200277224 */ /* 0x000fe200078e0227 */
[----:B------:R-:W-:Y:S01]  /*b2b0*/  SHF.R.S32.HI R0, RZ, 0x18, R113 ;  /* 0x00000018ff007819 */ /* 0x000fe20000011471 */
[----:B------:R-:W-:Y:S01]  /*b2c0*/  IMAD R41, R78, R46, RZ ;  /* 0x0000002e4e297224 */ /* 0x000fe200078e02ff */
[----:B------:R-:W-:Y:S01]  /*b2d0*/  I2IP.S8.S32.SAT R37, R38, R37, RZ ;  /* 0x0000002526257239 */ /* 0x000fe200000014ff */
[----:B------:R-:W-:Y:S01]  /*b2e0*/  IMAD R40, R3, R82, R40 ;  /* 0x0000005203287224 */ /* 0x000fe200078e0228 */
[----:B------:R-:W-:Y:S01]  /*b2f0*/  SHF.R.S32.HI R3, RZ, 0x18, R106 ;  /* 0x00000018ff037819 */ /* 0x000fe2000001146a */
[----:B------:R-:W-:Y:S01]  /*b300*/  IMAD R43, R78, R48, RZ ;  /* 0x000000304e2b7224 */ /* 0x000fe200078e02ff */
[----:B------:R-:W-:Y:S01]  /*b310*/  I2IP.S8.S32.SAT R33, R36, R35, R37 ;  /* 0x0000002324217239 */ /* 0x000fe20000001425 */
[-C--:B------:R-:W-:Y:S01]  /*b320*/  IMAD R41, R0, R82.reuse, R41 ;  /* 0x0000005200297224 */ /* 0x080fe200078e0229 */
[----:B------:R-:W-:Y:S01]  /*b330*/  MOV R0, R117 ;  /* 0x0000007500007202 */ /* 0x000fe20000000f00 */
[-C--:B------:R-:W-:Y:S02]  /*b340*/  IMAD R42, R103, R82.reuse, R42 ;  /* 0x00000052672a7224 */ /* 0x080fe400078e022a */
        /* <DEDUP_REMOVED lines=11> */
[-C--:B------:R-:W-:Y:S02]  /*b400*/  IMAD R47, R0, R82.reuse, R47 ;  /* 0x00000052002f7224 */ /* 0x080fe400078e022f */
[----:B------:R-:W-:Y:S01]  /*b410*/  IMAD R48, R3, R82, R48 ;  /* 0x0000005203307224 */ /* 0x000fe200078e0230 */
[----:B------:R-:W-:Y:S01]  /*b420*/  SHF.R.S32.HI R3, RZ, 0x18, R100 ;  /* 0x00000018ff037819 */ /* 0x000fe20000011464 */
[----:B------:R-:W-:Y:S01]  /*b430*/  IMAD R51, R78, R56, RZ ;  /* 0x000000384e337224 */ /* 0x000fe200078e02ff */
[----:B------:R-:W-:Y:S01]  /*b440*/  I2IP.S8.S32.SAT R35, R46, R45, RZ ;  /* 0x0000002d2e237239 */ /* 0x000fe200000014ff */
[-C--:B------:R-:W-:Y:S01]  /*b450*/  IMAD R49, R2, R82.reuse, R49 ;  /* 0x0000005202317224 */ /* 0x080fe200078e0231 */
[----:B------:R-:W-:Y:S01]  /*b460*/  SHF.R.S32.HI R2, RZ, 0x18, R98 ;  /* 0x00000018ff027819 */ /* 0x000fe20000011462 */
[----:B------:R-:W-:Y:S01]  /*b470*/  IMAD.MOV.U32 R0, RZ, RZ, R102 ;  /* 0x000000ffff007224 */ /* 0x000fe200078e0066 */
[----:B------:R-:W-:Y:S01]  /*b480*/  I2IP.S8.S32.SAT R35, R44, R43, R35 ;  /* 0x0000002b2c237239 */ /* 0x000fe20000001423 */
[-C--:B------:R-:W-:Y:S02]  /*b490*/  IMAD R50, R81, R82.reuse, R50 ;  /* 0x0000005251327224 */ /* 0x080fe400078e0232 */
[----:B------:R-:W-:Y:S01]  /*b4a0*/  IMAD R51, R0, R82, R51 ;  /* 0x0000005200337224 */ /* 0x000fe200078e0233 */
[----:B------:R-:W-:Y:S01]  /*b4b0*/  MOV R0, R96 ;  /* 0x0000006000007202 */ /* 0x000fe20000000f00 */
[----:B------:R-:W-:Y:S01]  /*b4c0*/  IMAD R53, R78, R58, RZ ;  /* 0x0000003a4e357224 */ /* 0x000fe200078e02ff */
[----:B------:R-:W-:Y:S01]  /*b4d0*/  I2IP.S8.S32.SAT R49, R50, R49, RZ ;  /* 0x0000003132317239 */ /* 0x000fe200000014ff */
[-C--:B------:R-:W-:Y:S01]  /*b4e0*/  IMAD R52, R3, R82.reuse, R52 ;  /* 0x0000005203347224 */ /* 0x080fe200078e0234 */
[----:B------:R-:W-:Y:S01]  /*b4f0*/  SHF.R.S32.HI R3, RZ, 0x18, R94 ;  /* 0x00000018ff037819 */ /* 0x000fe2000001145e */
[----:B------:R-:W-:Y:S01]  /*b500*/  IMAD R53, R2, R82, R53 ;  /* 0x0000005202357224 */ /* 0x000fe200078e0235 */
[----:B------:R-:W-:Y:S01]  /*b510*/  MOV R2, R90 ;  /* 0x0000005a00027202 */ /* 0x000fe20000000f00 */
[----:B------:R-:W-:Y:S01]  /*b520*/  IMAD R54, R83, R82, R54 ;  /* 0x0000005253367224 */ /* 0x000fe200078e0236 */
[----:B------:R-:W-:Y:S01]  /*b530*/  I2IP.S8.S32.SAT R48, R48, R47, R49 ;  /* 0x0000002f30307239 */ /* 0x000fe20000001431 */
[C---:B------:R-:W-:Y:S02]  /*b540*/  IMAD R56, R78.reuse, R61, RZ ;  /* 0x0000003d4e387224 */ /* 0x040fe400078e02ff */
[----:B------:R-:W-:Y:S01]  /*b550*/  IMAD R61, R78, R66, RZ ;  /* 0x000000424e3d7224 */ /* 0x000fe200078e02ff */
[----:B------:R-:W-:Y:S01]  /*b560*/  I2IP.S8.S32.SAT R66, R13, R12, R14 ;  /* 0x0000000c0d427239 */ /* 0x000fe2000000140e */
[-C--:B------:R-:W-:Y:S01]  /*b570*/  IMAD R55, R0, R82.reuse, R55 ;  /* 0x0000005200377224 */ /* 0x080fe200078e0237 */
[----:B------:R-:W-:Y:S01]  /*b580*/  SHF.R.S32.HI R0, RZ, 0x18, R92 ;  /* 0x00000018ff007819 */ /* 0x000fe2000001145c */
[-C--:B------:R-:W-:Y:S01]  /*b590*/  IMAD R56, R3, R82.reuse, R56 ;  /* 0x0000005203387224 */ /* 0x080fe200078e0238 */
[----:B------:R-:W-:Y:S01]  /*b5a0*/  I2IP.S8.S32.SAT R49, R54, R53, RZ ;  /* 0x0000003536317239 */ /* 0x000fe200000014ff */
[----:B------:R1:W-:Y:S01]  /*b5b0*/  STS.128 [R155+UR49+0xa200], R64 ;  /* 0x00a200409b007988 */ /* 0x0003e20008000c31 */
[----:B------:R-:W-:Y:S01]  /*b5c0*/  IMAD R58, R78, R63, RZ ;  /* 0x0000003f4e3a7224 */ /* 0x000fe200078e02ff */
[----:B------:R-:W-:Y:S01]  /*b5d0*/  SHF.R.S32.HI R3, RZ, 0x18, R88 ;  /* 0x00000018ff037819 */ /* 0x000fe20000011458 */
[-C--:B------:R-:W-:Y:S01]  /*b5e0*/  IMAD R57, R0, R82.reuse, R57 ;  /* 0x0000005200397224 */ /* 0x080fe200078e0239 */
[----:B------:R-:W-:Y:S01]  /*b5f0*/  I2IP.S8.S32.SAT R49, R52, R51, R49 ;  /* 0x0000003334317239 */ /* 0x000fe20000001431 */
[-C--:B------:R-:W-:Y:S02]  /*b600*/  IMAD R58, R85, R82.reuse, R58 ;  /* 0x00000052553a7224 */ /* 0x080fe400078e023a */
[-C--:B------:R-:W-:Y:S01]  /*b610*/  IMAD R59, R2, R82.reuse, R59 ;  /* 0x00000052023b7224 */ /* 0x080fe200078e023b */
[----:B------:R1:W-:Y:S01]  /*b620*/  STS.128 [R175+0xa200], R16 ;  /* 0x00a20010af007388 */ /* 0x0003e20000000c00 */
[-C--:B------:R-:W-:Y:S01]  /*b630*/  IMAD R60, R3, R82.reuse, R60 ;  /* 0x00000052033c7224 */ /* 0x080fe200078e023c */
[----:B------:R-:W-:Y:S01]  /*b640*/  I2IP.S8.S32.SAT R50, R58, R57, RZ ;  /* 0x000000393a327239 */ /* 0x000fe200000014ff */
[-C--:B------:R-:W-:Y:S02]  /*b650*/  IMAD R61, R4, R82.reuse, R61 ;  /* 0x00000052043d7224 */ /* 0x080fe400078e023d */
[----:B------:R-:W-:Y:S01]  /*b660*/  IMAD R62, R107, R82, R62 ;  /* 0x000000526b3e7224 */ /* 0x000fe200078e023e */
[----:B------:R-:W-:Y:S02]  /*b670*/  I2IP.S8.S32.SAT R50, R56, R55, R50 ;  /* 0x0000003738327239 */ /* 0x000fe40000001432 */
[----:B------:R1:W-:Y:S02]  /*b680*/  STS.128 [R174+0xa200], R32 ;  /* 0x00a20020ae007388 */ /* 0x0003e40000000c00 */
        /* <DEDUP_REMOVED lines=20> */
.L_x_140:
[----:B------:R-:W-:Y:S05]  /*b7d0*/  BSYNC.RECONVERGENT B0 ;  /* 0x0000000000007941 */ /* 0x000fea0003800200 */
.L_x_139:
[----:B------:R-:W-:Y:S01]  /*b7e0*/  BAR.SYNC.DEFER_BLOCKING 0x1, 0x80 ;  /* 0x0042000000007b1d */ /* 0x000fe20000010000 */
[----:B------:R-:W-:Y:S01]  /*b7f0*/  ISETP.NE.AND P2, PT, R170, RZ, PT ;  /* 0x000000ffaa00720c */ /* 0x000fe20003f45270 */
[----:B------:R-:W-:Y:S01]  /*b800*/  IMAD.IADD R20, R75, 0x1, R152 ;  /* 0x000000014b147824 */ /* 0x000fe200078e0298 */
[----:B------:R-:W-:Y:S01]  /*b810*/  ISETP.NE.AND P0, PT, R172, 0x2, PT ;  /* 0x00000002ac00780c */ /* 0x000fe20003f05270 */
[----:B------:R-:W-:Y:S01]  /*b820*/  IMAD.IADD R21, R77, 0x1, R154 ;  /* 0x000000014d157824 */ /* 0x000fe200078e029a */
[----:B------:R-:W-:Y:S02]  /*b830*/  ISETP.NE.AND P1, PT, R76, 0x2, PT ;  /* 0x000000024c00780c */ /* 0x000fe40003f25270 */
[----:B------:R-:W-:Y:S02]  /*b840*/  SEL R0, RZ, 0x1, P0 ;  /* 0x00000001ff007807 */ /* 0x000fe40000000000 */
[----:B------:R-:W-:Y:S02]  /*b850*/  SEL R3, RZ, 0x1, P1 ;  /* 0x00000001ff037807 */ /* 0x000fe40000800000 */
[----:B------:R-:W-:Y:S02]  /*b860*/  LOP3.LUT R163, R163, R0, RZ, 0x3c, !PT ;  /* 0x00000000a3a37212 */ /* 0x000fe400078e3cff */
[----:B------:R-:W-:Y:S02]  /*b870*/  LOP3.LUT R164, R164, R3, RZ, 0x3c, !PT ;  /* 0x00000003a4a47212 */ /* 0x000fe400078e3cff */
[----:B------:R-:W-:Y:S02]  /*b880*/  @P2 R2UR UR36, R160 ;  /* 0x00000000a02422ca */ /* 0x000fe400000e0000 */
[----:B------:R-:W-:Y:S02]  /*b890*/  SEL R172, R172, RZ, P0 ;  /* 0x000000ffacac7207 */ /* 0x000fe40000000000 */
[----:B------:R-:W-:Y:S01]  /*b8a0*/  SEL R76, R76, RZ, P1 ;  /* 0x000000ff4c4c7207 */ /* 0x000fe20000800000 */
[----:B------:R-:W-:Y:S10]  /*b8b0*/  @P2 BRA `(.L_x_141) ;  /* 0xffffff9800ac2947 */ /* 0x000ff4000383ffff */
[----:B------:R-:W-:Y:S05]  /*b8c0*/  EXIT ;  /* 0x000000000000794d */ /* 0x000fea0003800000 */
.L_x_24:
[----:B--2---:R2:W4:Y:S02]  /*b8d0*/  SYNCS.PHASECHK.TRANS64.TRYWAIT P0, [R3+URZ+0xf0], R2 ;  /* 0x0000f002030075a7 */ /* 0x00452400080011ff */
[----:B----4-:R-:W-:Y:S05]  /*b8e0*/  @!P0 NANOSLEEP.SYNCS 0x989680 ;  /* 0x009896800000895d */ /* 0x010fea0003900000 */
[----:B------:R-:W4:Y:S02]  /*b8f0*/  @!P0 SYNCS.PHASECHK.TRANS64 P0, [R3+URZ+0xf0], R2 ;  /* 0x0000f002030085a7 */ /* 0x000f2400080010ff */
[----:B----4-:R-:W-:Y:S05]  /*b900*/  @!P0 BRA `(.L_x_24) ;  /* 0xfffffffc00f08947 */ /* 0x010fea000383ffff */
[----:B------:R-:W-:Y:S05]  /*b910*/  BRA `(.L_x_142) ;  /* 0xffffff5c00b47947 */ /* 0x000fea000383ffff */
.L_x_27:
[----:B-1----:R-:W-:-:S07]  /*b920*/  MOV R2, UR33 ;  /* 0x0000002100027c02 */ /* 0x002fce0008000f00 */
.L_x_143:
[----:B-1----:R1:W2:Y:S02]  /*b930*/  SYNCS.PHASECHK.TRANS64.TRYWAIT P0, [R2+URZ+0x28], R5 ;  /* 0x00002805020075a7 */ /* 0x0022a400080011ff */
[----:B--2---:R-:W-:Y:S05]  /*b940*/  @!P0 NANOSLEEP.SYNCS 0x989680 ;  /* 0x009896800000895d */ /* 0x004fea0003900000 */
[----:B------:R-:W2:Y:S02]  /*b950*/  @!P0 SYNCS.PHASECHK.TRANS64 P0, [R2+URZ+0x28], R5 ;  /* 0x00002805020085a7 */ /* 0x000ea400080010ff */
[----:B--2---:R-:W-:Y:S05]  /*b960*/  @!P0 BRA `(.L_x_143) ;  /* 0xfffffffc00f08947 */ /* 0x004fea000383ffff */
[----:B------:R-:W-:Y:S05]  /*b970*/  BRA `(.L_x_26) ;  /* 0xffffff6000187947 */ /* 0x000fea000383ffff */
.L_x_34:
[----:B-1----:R-:W-:-:S07]  /*b980*/  MOV R2, UR17 ;  /* 0x0000001100027c02 */ /* 0x002fce0008000f00 */
.L_x_144:
[----:B-1----:R1:W2:Y:S02]  /*b990*/  SYNCS.PHASECHK.TRANS64.TRYWAIT P0, [R2+URZ+0x28], R5 ;  /* 0x00002805020075a7 */ /* 0x0022a400080011ff */
[----:B--2---:R-:W-:Y:S05]  /*b9a0*/  @!P0 NANOSLEEP.SYNCS 0x989680 ;  /* 0x009896800000895d */ /* 0x004fea0003900000 */
[----:B------:R-:W2:Y:S02]  /*b9b0*/  @!P0 SYNCS.PHASECHK.TRANS64 P0, [R2+URZ+0x28], R5 ;  /* 0x00002805020085a7 */ /* 0x000ea400080010ff */
[----:B--2---:R-:W-:Y:S05]  /*b9c0*/  @!P0 BRA `(.L_x_144) ;  /* 0xfffffffc00f08947 */ /* 0x004fea000383ffff */
[----:B------:R-:W-:Y:S05]  /*b9d0*/  BRA `(.L_x_33) ;  /* 0xffffff6000d07947 */ /* 0x000fea000383ffff */
.L_x_39:
[----:B-1----:R1:W2:Y:S02]  /*b9e0*/  SYNCS.PHASECHK.TRANS64.TRYWAIT P0, [R2+URZ+0xa0], R3 ;  /* 0x0000a003020075a7 */ /* 0x0022a400080011ff */
[----:B--2---:R-:W-:Y:S05]  /*b9f0*/  @!P0 NANOSLEEP.SYNCS 0x989680 ;  /* 0x009896800000895d */ /* 0x004fea0003900000 */
[----:B------:R-:W2:Y:S02]  /*ba00*/  @!P0 SYNCS.PHASECHK.TRANS64 P0, [R2+URZ+0xa0], R3 ;  /* 0x0000a003020085a7 */ /* 0x000ea400080010ff */
[----:B--2---:R-:W-:Y:S05]  /*ba10*/  @!P0 BRA `(.L_x_39) ;  /* 0xfffffffc00f08947 */ /* 0x004fea000383ffff */
[----:B------:R-:W-:Y:S05]  /*ba20*/  BRA `(.L_x_145) ;  /* 0xffffff6400707947 */ /* 0x000fea000383ffff */
.L_x_43:
[----:B---3--:R-:W-:-:S07]  /*ba30*/  MOV R0, UR4 ;  /* 0x0000000400007c02 */ /* 0x008fce0008000f00 */
.L_x_146:
[----:B-1----:R1:W2:Y:S02]  /*ba40*/  SYNCS.PHASECHK.TRANS64.TRYWAIT P0, [R0+URZ], R3 ;  /* 0x00000003000075a7 */ /* 0x0022a400080011ff */
[----:B--2---:R-:W-:Y:S05]  /*ba50*/  @!P0 NANOSLEEP.SYNCS 0x989680 ;  /* 0x009896800000895d */ /* 0x004fea0003900000 */
[----:B------:R-:W2:Y:S02]  /*ba60*/  @!P0 SYNCS.PHASECHK.TRANS64 P0, [R0+URZ], R3 ;  /* 0x00000003000085a7 */ /* 0x000ea400080010ff */
[----:B--2---:R-:W-:Y:S05]  /*ba70*/  @!P0 BRA `(.L_x_146) ;  /* 0xfffffffc00f08947 */ /* 0x004fea000383ffff */
[----:B------:R-:W-:Y:S05]  /*ba80*/  BRA `(.L_x_147) ;  /* 0xffffff6800e07947 */ /* 0x000fea000383ffff */
.L_x_44:
[----:B---3--:R-:W-:-:S07]  /*ba90*/  MOV R0, UR4 ;  /* 0x0000000400007c02 */ /* 0x008fce0008000f00 */
.L_x_148:
[----:B-1----:R1:W2:Y:S02]  /*baa0*/  SYNCS.PHASECHK.TRANS64.TRYWAIT P0, [R0+URZ], R3 ;  /* 0x00000003000075a7 */ /* 0x0022a400080011ff */
[----:B--2---:R-:W-:Y:S05]  /*bab0*/  @!P0 NANOSLEEP.SYNCS 0x989680 ;  /* 0x009896800000895d */ /* 0x004fea0003900000 */
[----:B------:R-:W2:Y:S02]  /*bac0*/  @!P0 SYNCS.PHASECHK.TRANS64 P0, [R0+URZ], R3 ;  /* 0x00000003000085a7 */ /* 0x000ea400080010ff */
[----:B--2---:R-:W-:Y:S05]  /*bad0*/  @!P0 BRA `(.L_x_148) ;  /* 0xfffffffc00f08947 */ /* 0x004fea000383ffff */
[----:B------:R-:W-:Y:S05]  /*bae0*/  BRA `(.L_x_149) ;  /* 0xffffff6800ec7947 */ /* 0x000fea000383ffff */
.L_x_45:
[----:B---3--:R-:W-:-:S07]  /*baf0*/  MOV R0, UR4 ;  /* 0x0000000400007c02 */ /* 0x008fce0008000f00 */
.L_x_150:
[----:B-1----:R1:W2:Y:S02]  /*bb00*/  SYNCS.PHASECHK.TRANS64.TRYWAIT P0, [R0+URZ], R3 ;  /* 0x00000003000075a7 */ /* 0x0022a400080011ff */
[----:B--2---:R-:W-:Y:S05]  /*bb10*/  @!P0 NANOSLEEP.SYNCS 0x989680 ;  /* 0x009896800000895d */ /* 0x004fea0003900000 */
[----:B------:R-:W2:Y:S02]  /*bb20*/  @!P0 SYNCS.PHASECHK.TRANS64 P0, [R0+URZ], R3 ;  /* 0x00000003000085a7 */ /* 0x000ea400080010ff */
[----:B--2---:R-:W-:Y:S05]  /*bb30*/  @!P0 BRA `(.L_x_150) ;  /* 0xfffffffc00f08947 */ /* 0x004fea000383ffff */
[----:B------:R-:W-:Y:S05]  /*bb40*/  BRA `(.L_x_151) ;  /* 0xffffff6800f87947 */ /* 0x000fea000383ffff */
.L_x_46:
[----:B---3--:R-:W-:-:S07]  /*bb50*/  MOV R0, UR4 ;  /* 0x0000000400007c02 */ /* 0x008fce0008000f00 */
.L_x_152:
[----:B-1----:R1:W2:Y:S02]  /*bb60*/  SYNCS.PHASECHK.TRANS64.TRYWAIT P0, [R0+URZ], R3 ;  /* 0x00000003000075a7 */ /* 0x0022a400080011ff */
[----:B--2---:R-:W-:Y:S05]  /*bb70*/  @!P0 NANOSLEEP.SYNCS 0x989680 ;  /* 0x009896800000895d */ /* 0x004fea0003900000 */
[----:B------:R-:W2:Y:S02]  /*bb80*/  @!P0 SYNCS.PHASECHK.TRANS64 P0, [R0+URZ], R3 ;  /* 0x00000003000085a7 */ /* 0x000ea400080010ff */
[----:B--2---:R-:W-:Y:S05]  /*bb90*/  @!P0 BRA `(.L_x_152) ;  /* 0xfffffffc00f08947 */ /* 0x004fea000383ffff */
[----:B------:R-:W-:Y:S05]  /*bba0*/  BRA `(.L_x_153) ;  /* 0xffffff6c00047947 */ /* 0x000fea000383ffff */
.L_x_49:
[----:B-1----:R1:W2:Y:S02]  /*bbb0*/  SYNCS.PHASECHK.TRANS64.TRYWAIT P0, [R0+URZ+0xe0], R5 ;  /* 0x0000e005000075a7 */ /* 0x0022a400080011ff */
[----:B--2---:R-:W-:Y:S05]  /*bbc0*/  @!P0 NANOSLEEP.SYNCS 0x989680 ;  /* 0x009896800000895d */ /* 0x004fea0003900000 */
[----:B------:R-:W2:Y:S02]  /*bbd0*/  @!P0 SYNCS.PHASECHK.TRANS64 P0, [R0+URZ+0xe0], R5 ;  /* 0x0000e005000085a7 */ /* 0x000ea400080010ff */
[----:B--2---:R-:W-:Y:S05]  /*bbe0*/  @!P0 BRA `(.L_x_49) ;  /* 0xfffffffc00f08947 */ /* 0x004fea000383ffff */
[----:B------:R-:W-:Y:S05]  /*bbf0*/  BRA `(.L_x_154) ;  /* 0xffffff6c00647947 */ /* 0x000fea000383ffff */
.L_x_50:
[----:B------:R-:W-:-:S07]  /*bc00*/  MOV R0, UR5 ;  /* 0x0000000500007c02 */ /* 0x000fce0008000f00 */
.L_x_155:
[----:B-1----:R1:W2:Y:S02]  /*bc10*/  SYNCS.PHASECHK.TRANS64.TRYWAIT P0, [R0+URZ+0xb0], R7 ;  /* 0x0000b007000075a7 */ /* 0x0022a400080011ff */
[----:B--2---:R-:W-:Y:S05]  /*bc20*/  @!P0 NANOSLEEP.SYNCS 0x989680 ;  /* 0x009896800000895d */ /* 0x004fea0003900000 */
[----:B------:R-:W2:Y:S02]  /*bc30*/  @!P0 SYNCS.PHASECHK.TRANS64 P0, [R0+URZ+0xb0], R7 ;  /* 0x0000b007000085a7 */ /* 0x000ea400080010ff */
[----:B--2---:R-:W-:Y:S05]  /*bc40*/  @!P0 BRA `(.L_x_155) ;  /* 0xfffffffc00f08947 */ /* 0x004fea000383ffff */
[----:B------:R-:W-:Y:S05]  /*bc50*/  BRA `(.L_x_156) ;  /* 0xffffff6c00747947 */ /* 0x000fea000383ffff */
.L_x_51:
[----:B-1----:R1:W2:Y:S02]  /*bc60*/  SYNCS.PHASECHK.TRANS64.TRYWAIT P1, [R0+URZ+0xa0], R5 ;  /* 0x0000a005000075a7 */ /* 0x0022a400080211ff */
[----:B--2---:R-:W-:Y:S05]  /*bc70*/  @!P1 NANOSLEEP.SYNCS 0x989680 ;  /* 0x009896800000995d */ /* 0x004fea0003900000 */
[----:B------:R-:W2:Y:S02]  /*bc80*/  @!P1 SYNCS.PHASECHK.TRANS64 P1, [R0+URZ+0xa0], R5 ;  /* 0x0000a005000095a7 */ /* 0x000ea400080210ff */
[----:B--2---:R-:W-:Y:S05]  /*bc90*/  @!P1 BRA `(.L_x_51) ;  /* 0xfffffffc00f09947 */ /* 0x004fea000383ffff */
[----:B------:R-:W-:Y:S05]  /*bca0*/  BRA `(.L_x_157) ;  /* 0xffffff6c00a47947 */ /* 0x000fea000383ffff */
.L_x_54:
[----:B------:R-:W-:-:S07]  /*bcb0*/  MOV R0, UR5 ;  /* 0x0000000500007c02 */ /* 0x000fce0008000f00 */
.L_x_158:
[----:B-1----:R1:W2:Y:S02]  /*bcc0*/  SYNCS.PHASECHK.TRANS64.TRYWAIT P0, [R0+URZ+0xb0], R3 ;  /* 0x0000b003000075a7 */ /* 0x0022a400080011ff */
[----:B--2---:R-:W-:Y:S05]  /*bcd0*/  @!P0 NANOSLEEP.SYNCS 0x989680 ;  /* 0x009896800000895d */ /* 0x004fea0003900000 */
[----:B------:R-:W2:Y:S02]  /*bce0*/  @!P0 SYNCS.PHASECHK.TRANS64 P0, [R0+URZ+0xb0], R3 ;  /* 0x0000b003000085a7 */ /* 0x000ea400080010ff */
[----:B--2---:R-:W-:Y:S05]  /*bcf0*/  @!P0 BRA `(.L_x_158) ;  /* 0xfffffffc00f08947 */ /* 0x004fea000383ffff */
[----:B------:R-:W-:Y:S05]  /*bd00*/  BRA `(.L_x_53) ;  /* 0xffffff6c00f87947 */ /* 0x000fea000383ffff */
.L_x_63:
[----:B-1----:R-:W-:-:S04]  /*bd10*/  MOV R4, UR6 ;  /* 0x0000000600047c02 */ /* 0x002fc80008000f00 */
[----:B------:R1:W2:Y:S03]  /*bd20*/  SYNCS.PHASECHK.TRANS64.TRYWAIT P0, [R4+URZ+0x8], R5 ;  /* 0x00000805040075a7 */ /* 0x0002a600080011ff */
[----:B--2---:R-:W-:Y:S05]  /*bd30*/  @!P0 NANOSLEEP.SYNCS 0x989680 ;  /* 0x009896800000895d */ /* 0x004fea0003900000 */
[----:B------:R-:W2:Y:S02]  /*bd40*/  @!P0 SYNCS.PHASECHK.TRANS64 P0, [R4+URZ+0x8], R5 ;  /* 0x00000805040085a7 */ /* 0x000ea400080010ff */
[----:B--2---:R-:W-:Y:S05]  /*bd50*/  @!P0 BRA `(.L_x_63) ;  /* 0xfffffffc00ec8947 */ /* 0x004fea000383ffff */
[----:B------:R-:W-:Y:S05]  /*bd60*/  BRA `(.L_x_62) ;  /* 0xffffff7000ac7947 */ /* 0x000fea000383ffff */
.L_x_65:
[----:B------:R-:W-:Y:S01]  /*bd70*/  BSSY B0, `(.L_x_159) ;  /* 0x0000006000007945 */ /* 0x000fe20003800000 */
[----:B------:R-:W-:-:S07]  /*bd80*/  MOV R15, 0xffffffff ;  /* 0xffffffff000f7802 */ /* 0x000fce0000000f00 */
[----:B-1---5:R-:W-:Y:S05]  /*bd90*/  WARPSYNC.COLLECTIVE R15, `(.L_x_160) ;  /* 0x000000000f0c7348 */ /* 0x022fea0003c00000 */
[----:B------:R-:W-:Y:S02]  /*bda0*/  ELECT P6, UR79, PT ;  /* 0x00000000004f782f */ /* 0x000fe400038c0000 */
[----:B------:R-:W-:Y:S01]  /*bdb0*/  MOV R14, UR79 ;  /* 0x0000004f000e7c02 */ /* 0x000fe20008000f00 */
[----:B-1---5:R-:W-:Y:S10]  /*bdc0*/  ENDCOLLECTIVE ;  /* 0x000000000000791b */ /* 0x022ff40003800000 */
.L_x_160:
[----:B------:R-:W-:Y:S05]  /*bdd0*/  BSYNC B0 ;  /* 0x0000000000007941 */ /* 0x000fea0003800000 */
.L_x_159:
[----:B------:R-:W-:Y:S05]  /*bde0*/  BRA `(.L_x_161) ;  /* 0xffffff7000dc7947 */ /* 0x000fea000383ffff */
.L_x_67:
[----:B-1----:R-:W-:-:S04]  /*bdf0*/  MOV R2, UR6 ;  /* 0x0000000600027c02 */ /* 0x002fc80008000f00 */
[----:B------:R1:W2:Y:S03]  /*be00*/  SYNCS.PHASECHK.TRANS64.TRYWAIT P0, [R2+URZ+0x8], R3 ;  /* 0x00000803020075a7 */ /* 0x0002a600080011ff */
[----:B--2---:R-:W-:Y:S05]  /*be10*/  @!P0 NANOSLEEP.SYNCS 0x989680 ;  /* 0x009896800000895d */ /* 0x004fea0003900000 */
[----:B------:R-:W2:Y:S02]  /*be20*/  @!P0 SYNCS.PHASECHK.TRANS64 P0, [R2+URZ+0x8], R3 ;  /* 0x00000803020085a7 */ /* 0x000ea400080010ff */
[----:B--2---:R-:W-:Y:S05]  /*be30*/  @!P0 BRA `(.L_x_67) ;  /* 0xfffffffc00ec8947 */ /* 0x004fea000383ffff */
[----:B------:R-:W-:Y:S05]  /*be40*/  BRA `(.L_x_66) ;  /* 0xffffff7000e07947 */ /* 0x000fea000383ffff */
.L_x_68:
[----:B-1----:R1:W2:Y:S02]  /*be50*/  SYNCS.PHASECHK.TRANS64.TRYWAIT P0, [R0+URZ+0xa0], R5 ;  /* 0x0000a005000075a7 */ /* 0x0022a400080011ff */
[----:B--2---:R-:W-:Y:S05]  /*be60*/  @!P0 NANOSLEEP.SYNCS 0x989680 ;  /* 0x009896800000895d */ /* 0x004fea0003900000 */
[----:B------:R-:W2:Y:S02]  /*be70*/  @!P0 SYNCS.PHASECHK.TRANS64 P0, [R0+URZ+0xa0], R5 ;  /* 0x0000a005000085a7 */ /* 0x000ea400080010ff */
[----:B--2---:R-:W-:Y:S05]  /*be80*/  @!P0 BRA `(.L_x_68) ;  /* 0xfffffffc00f08947 */ /* 0x004fea000383ffff */
[----:B------:R-:W-:Y:S05]  /*be90*/  BRA `(.L_x_162) ;  /* 0xffffff7400cc7947 */ /* 0x000fea000383ffff */
.L_x_70:
[----:B------:R-:W-:-:S07]  /*bea0*/  MOV R0, UR9 ;  /* 0x0000000900007c02 */ /* 0x000fce0008000f00 */
.L_x_163:
[----:B-1----:R1:W2:Y:S02]  /*beb0*/  SYNCS.PHASECHK.TRANS64.TRYWAIT P0, [R0+URZ+0xd0], R5 ;  /* 0x0000d005000075a7 */ /* 0x0022a400080011ff */
[----:B--2---:R-:W-:Y:S05]  /*bec0*/  @!P0 NANOSLEEP.SYNCS 0x989680 ;  /* 0x009896800000895d */ /* 0x004fea0003900000 */
[----:B------:R-:W2:Y:S02]  /*bed0*/  @!P0 SYNCS.PHASECHK.TRANS64 P0, [R0+URZ+0xd0], R5 ;  /* 0x0000d005000085a7 */ /* 0x000ea400080010ff */
[----:B--2---:R-:W-:Y:S05]  /*bee0*/  @!P0 BRA `(.L_x_163) ;  /* 0xfffffffc00f08947 */ /* 0x004fea000383ffff */
[----:B------:R-:W-:Y:S05]  /*bef0*/  BRA `(.L_x_164) ;  /* 0xffffff7800187947 */ /* 0x000fea000383ffff */
.L_x_73:
[----:B------:R-:W-:Y:S07]  /*bf00*/  MOV R0, UR8 ;  /* 0x0000000800007c02 */ /* 0x000fee0008000f00 */
.L_x_165:
[----:B-1----:R1:W2:Y:S02]  /*bf10*/  SYNCS.PHASECHK.TRANS64.TRYWAIT P0, [R0+URZ], R5 ;  /* 0x00000005000075a7 */ /* 0x0022a400080011ff */
[----:B--2---:R-:W-:Y:S05]  /*bf20*/  @!P0 NANOSLEEP.SYNCS 0x989680 ;  /* 0x009896800000895d */ /* 0x004fea0003900000 */
[----:B------:R-:W2:Y:S02]  /*bf30*/  @!P0 SYNCS.PHASECHK.TRANS64 P0, [R0+URZ], R5 ;  /* 0x00000005000085a7 */ /* 0x000ea400080010ff */
[----:B--2---:R-:W-:Y:S05]  /*bf40*/  @!P0 BRA `(.L_x_165) ;  /* 0xfffffffc00f08947 */ /* 0x004fea000383ffff */
[----:B------:R-:W-:Y:S05]  /*bf50*/  BRA `(.L_x_72) ;  /* 0xffffff78002c7947 */ /* 0x000fea000383ffff */
.L_x_77:
[----:B-1----:R-:W-:-:S07]  /*bf60*/  MOV R0, UR5 ;  /* 0x0000000500007c02 */ /* 0x002fce0008000f00 */
.L_x_166:
[----:B-1----:R1:W2:Y:S02]  /*bf70*/  SYNCS.PHASECHK.TRANS64.TRYWAIT P0, [R0+URZ], R3 ;  /* 0x00000003000075a7 */ /* 0x0022a400080011ff */
[----:B--2---:R-:W-:Y:S05]  /*bf80*/  @!P0 NANOSLEEP.SYNCS 0x989680 ;  /* 0x009896800000895d */ /* 0x004fea0003900000 */
[----:B------:R-:W2:Y:S02]  /*bf90*/  @!P0 SYNCS.PHASECHK.TRANS64 P0, [R0+URZ], R3 ;  /* 0x00000003000085a7 */ /* 0x000ea400080010ff */
[----:B--2---:R-:W-:Y:S05]  /*bfa0*/  @!P0 BRA `(.L_x_166) ;  /* 0xfffffffc00f08947 */ /* 0x004fea000383ffff */
[----:B------:R-:W-:Y:S05]  /*bfb0*/  BRA `(.L_x_167) ;  /* 0xffffff7c00207947 */ /* 0x000fea000383ffff */
.L_x_80:
[----:B------:R-:W-:-:S07]  /*bfc0*/  MOV R0, UR7 ;  /* 0x0000000700007c02 */ /* 0x000fce0008000f00 */
.L_x_168:
[----:B-1----:R1:W2:Y:S02]  /*bfd0*/  SYNCS.PHASECHK.TRANS64.TRYWAIT P1, [R0+URZ+0x100], R3 ;  /* 0x00010003000075a7 */ /* 0x0022a400080211ff */
[----:B--2---:R-:W-:Y:S05]  /*bfe0*/  @!P1 NANOSLEEP.SYNCS 0x989680 ;  /* 0x009896800000995d */ /* 0x004fea0003900000 */
[----:B------:R-:W2:Y:S02]  /*bff0*/  @!P1 SYNCS.PHASECHK.TRANS64 P1, [R0+URZ+0x100], R3 ;  /* 0x00010003000095a7 */ /* 0x000ea400080210ff */
[----:B--2---:R-:W-:Y:S05]  /*c000*/  @!P1 BRA `(.L_x_168) ;  /* 0xfffffffc00f09947 */ /* 0x004fea000383ffff */
[----:B------:R-:W-:Y:S05]  /*c010*/  BRA `(.L_x_169) ;  /* 0xffffff7c006c7947 */ /* 0x000fea000383ffff */
.L_x_85:
[----:B--2---:R2:W4:Y:S02]  /*c020*/  SYNCS.PHASECHK.TRANS64.TRYWAIT P0, [R0+URZ+0xa0], R3 ;  /* 0x0000a003000075a7 */ /* 0x00452400080011ff */
[----:B----4-:R-:W-:Y:S05]  /*c030*/  @!P0 NANOSLEEP.SYNCS 0x989680 ;  /* 0x009896800000895d */ /* 0x010fea0003900000 */
[----:B------:R-:W4:Y:S02]  /*c040*/  @!P0 SYNCS.PHASECHK.TRANS64 P0, [R0+URZ+0xa0], R3 ;  /* 0x0000a003000085a7 */ /* 0x000f2400080010ff */
[----:B----4-:R-:W-:Y:S05]  /*c050*/  @!P0 BRA `(.L_x_85) ;  /* 0xfffffffc00f08947 */ /* 0x010fea000383ffff */
[----:B------:R-:W-:Y:S05]  /*c060*/  BRA `(.L_x_170) ;  /* 0xffffff8000807947 */ /* 0x000fea000383ffff */
.L_x_88:
[----:B------:R-:W-:Y:S07]  /*c070*/  MOV R0, UR7 ;  /* 0x0000000700007c02 */ /* 0x000fee0008000f00 */
.L_x_171:
[----:B--2---:R2:W4:Y:S02]  /*c080*/  SYNCS.PHASECHK.TRANS64.TRYWAIT P0, [R0+URZ+0x98], R3 ;  /* 0x00009803000075a7 */ /* 0x00452400080011ff */
[----:B----4-:R-:W-:Y:S05]  /*c090*/  @!P0 NANOSLEEP.SYNCS 0x989680 ;  /* 0x009896800000895d */ /* 0x010fea0003900000 */
[----:B------:R-:W4:Y:S02]  /*c0a0*/  @!P0 SYNCS.PHASECHK.TRANS64 P0, [R0+URZ+0x98], R3 ;  /* 0x00009803000085a7 */ /* 0x000f2400080010ff */
[----:B----4-:R-:W-:Y:S05]  /*c0b0*/  @!P0 BRA `(.L_x_171) ;  /* 0xfffffffc00f08947 */ /* 0x010fea000383ffff */
[----:B------:R-:W-:Y:S05]  /*c0c0*/  BRA `(.L_x_87) ;  /* 0xffffff8400607947 */ /* 0x000fea000383ffff */
.L_x_91:
[----:B------:R-:W-:Y:S07]  /*c0d0*/  MOV R3, UR7 ;  /* 0x0000000700037c02 */ /* 0x000fee0008000f00 */
.L_x_172:
[----:B-1----:R1:W2:Y:S02]  /*c0e0*/  SYNCS.PHASECHK.TRANS64.TRYWAIT P0, [R3+URZ+0x70], R12 ;  /* 0x0000700c030075a7 */ /* 0x0022a400080011ff */
[----:B--2---:R-:W-:Y:S05]  /*c0f0*/  @!P0 NANOSLEEP.SYNCS 0x989680 ;  /* 0x009896800000895d */ /* 0x004fea0003900000 */
[----:B------:R-:W2:Y:S02]  /*c100*/  @!P0 SYNCS.PHASECHK.TRANS64 P0, [R3+URZ+0x70], R12 ;  /* 0x0000700c030085a7 */ /* 0x000ea400080010ff */
[----:B--2---:R-:W-:Y:S05]  /*c110*/  @!P0 BRA `(.L_x_172) ;  /* 0xfffffffc00f08947 */ /* 0x004fea000383ffff */
[----:B------:R-:W-:Y:S05]  /*c120*/  BRA `(.L_x_173) ;  /* 0xffffff8400d87947 */ /* 0x000fea000383ffff */
.L_x_92:
[----:B-1----:R-:W-:Y:S07]  /*c130*/  MOV R3, UR7 ;  /* 0x0000000700037c02 */ /* 0x002fee0008000f00 */
.L_x_174:
[----:B-1----:R1:W2:Y:S02]  /*c140*/  SYNCS.PHASECHK.TRANS64.TRYWAIT P0, [R3+URZ+0x78], R12 ;  /* 0x0000780c030075a7 */ /* 0x0022a400080011ff */
[----:B--2---:R-:W-:Y:S05]  /*c150*/  @!P0 NANOSLEEP.SYNCS 0x989680 ;  /* 0x009896800000895d */ /* 0x004fea0003900000 */
[----:B------:R-:W2:Y:S02]  /*c160*/  @!P0 SYNCS.PHASECHK.TRANS64 P0, [R3+URZ+0x78], R12 ;  /* 0x0000780c030085a7 */ /* 0x000ea400080010ff */
[----:B--2---:R-:W-:Y:S05]  /*c170*/  @!P0 BRA `(.L_x_174) ;  /* 0xfffffffc00f08947 */ /* 0x004fea000383ffff */
[----:B------:R-:W-:Y:S05]  /*c180*/  BRA `(.L_x_175) ;  /* 0xffffff8800147947 */ /* 0x000fea000383ffff */
.L_x_93:
[----:B-1----:R-:W-:Y:S07]  /*c190*/  MOV R3, UR7 ;  /* 0x0000000700037c02 */ /* 0x002fee0008000f00 */
.L_x_176:
[----:B-1----:R1:W2:Y:S02]  /*c1a0*/  SYNCS.PHASECHK.TRANS64.TRYWAIT P0, [R3+URZ+0x80], R12 ;  /* 0x0000800c030075a7 */ /* 0x0022a400080011ff */
[----:B--2---:R-:W-:Y:S05]  /*c1b0*/  @!P0 NANOSLEEP.SYNCS 0x989680 ;  /* 0x009896800000895d */ /* 0x004fea0003900000 */
[----:B------:R-:W2:Y:S02]  /*c1c0*/  @!P0 SYNCS.PHASECHK.TRANS64 P0, [R3+URZ+0x80], R12 ;  /* 0x0000800c030085a7 */ /* 0x000ea400080010ff */
[----:B--2---:R-:W-:Y:S05]  /*c1d0*/  @!P0 BRA `(.L_x_176) ;  /* 0xfffffffc00f08947 */ /* 0x004fea000383ffff */
[----:B------:R-:W-:Y:S05]  /*c1e0*/  BRA `(.L_x_177) ;  /* 0xffffff88005c7947 */ /* 0x000fea000383ffff */
.L_x_94:
[----:B------:R-:W-:Y:S07]  /*c1f0*/  MOV R3, UR7 ;  /* 0x0000000700037c02 */ /* 0x000fee0008000f00 */
.L_x_178:
[----:B-1----:R1:W2:Y:S02]  /*c200*/  SYNCS.PHASECHK.TRANS64.TRYWAIT P0, [R3+URZ+0x88], R12 ;  /* 0x0000880c030075a7 */ /* 0x0022a400080011ff */
[----:B--2---:R-:W-:Y:S05]  /*c210*/  @!P0 NANOSLEEP.SYNCS 0x989680 ;  /* 0x009896800000895d */ /* 0x004fea0003900000 */
[----:B------:R-:W2:Y:S02]  /*c220*/  @!P0 SYNCS.PHASECHK.TRANS64 P0, [R3+URZ+0x88], R12 ;  /* 0x0000880c030085a7 */ /* 0x000ea400080010ff */
[----:B--2---:R-:W-:Y:S05]  /*c230*/  @!P0 BRA `(.L_x_178) ;  /* 0xfffffffc00f08947 */ /* 0x004fea000383ffff */
[----:B------:R-:W-:Y:S05]  /*c240*/  BRA `(.L_x_179) ;  /* 0xffffff8800e47947 */ /* 0x000fea000383ffff */
.L_x_96:
[----:B------:R-:W-:-:S07]  /*c250*/  MOV R0, UR7 ;  /* 0x0000000700007c02 */ /* 0x000fce0008000f00 */
.L_x_180:
[----:B-1----:R1:W4:Y:S02]  /*c260*/  SYNCS.PHASECHK.TRANS64.TRYWAIT P0, [R0+URZ+0x70], R3 ;  /* 0x00007003000075a7 */ /* 0x00232400080011ff */
[----:B----4-:R-:W-:Y:S05]  /*c270*/  @!P0 NANOSLEEP.SYNCS 0x989680 ;  /* 0x009896800000895d */ /* 0x010fea0003900000 */
[----:B------:R-:W4:Y:S02]  /*c280*/  @!P0 SYNCS.PHASECHK.TRANS64 P0, [R0+URZ+0x70], R3 ;  /* 0x00007003000085a7 */ /* 0x000f2400080010ff */
[----:B----4-:R-:W-:Y:S05]  /*c290*/  @!P0 BRA `(.L_x_180) ;  /* 0xfffffffc00f08947 */ /* 0x010fea000383ffff */
[----:B------:R-:W-:Y:S05]  /*c2a0*/  BRA `(.L_x_181) ;  /* 0xffffff8c00547947 */ /* 0x000fea000383ffff */
.L_x_97:
[----:B-1----:R-:W-:-:S07]  /*c2b0*/  MOV R0, UR7 ;  /* 0x0000000700007c02 */ /* 0x002fce0008000f00 */
.L_x_182:
[----:B-1----:R1:W4:Y:S02]  /*c2c0*/  SYNCS.PHASECHK.TRANS64.TRYWAIT P0, [R0+URZ+0x78], R3 ;  /* 0x00007803000075a7 */ /* 0x00232400080011ff */
[----:B----4-:R-:W-:Y:S05]  /*c2d0*/  @!P0 NANOSLEEP.SYNCS 0x989680 ;  /* 0x009896800000895d */ /* 0x010fea0003900000 */
[----:B------:R-:W4:Y:S02]  /*c2e0*/  @!P0 SYNCS.PHASECHK.TRANS64 P0, [R0+URZ+0x78], R3 ;  /* 0x00007803000085a7 */ /* 0x000f2400080010ff */
[----:B----4-:R-:W-:Y:S05]  /*c2f0*/  @!P0 BRA `(.L_x_182) ;  /* 0xfffffffc00f08947 */ /* 0x010fea000383ffff */
[----:B------:R-:W-:Y:S05]  /*c300*/  BRA `(.L_x_183) ;  /* 0xffffff8c00447947 */ /* 0x000fea000383ffff */
.L_x_98:
[----:B-1----:R-:W-:-:S07]  /*c310*/  MOV R0, UR7 ;  /* 0x0000000700007c02 */ /* 0x002fce0008000f00 */
.L_x_184:
[----:B-1----:R1:W4:Y:S02]  /*c320*/  SYNCS.PHASECHK.TRANS64.TRYWAIT P0, [R0+URZ+0x80], R3 ;  /* 0x00008003000075a7 */ /* 0x00232400080011ff */
[----:B----4-:R-:W-:Y:S05]  /*c330*/  @!P0 NANOSLEEP.SYNCS 0x989680 ;  /* 0x009896800000895d */ /* 0x010fea0003900000 */
[----:B------:R-:W4:Y:S02]  /*c340*/  @!P0 SYNCS.PHASECHK.TRANS64 P0, [R0+URZ+0x80], R3 ;  /* 0x00008003000085a7 */ /* 0x000f2400080010ff */
[----:B----4-:R-:W-:Y:S05]  /*c350*/  @!P0 BRA `(.L_x_184) ;  /* 0xfffffffc00f08947 */ /* 0x010fea000383ffff */
[----:B------:R-:W-:Y:S05]  /*c360*/  BRA `(.L_x_185) ;  /* 0xffffff8c00347947 */ /* 0x000fea000383ffff */
.L_x_100:
[----:B--2---:R2:W3:Y:S02]  /*c370*/  SYNCS.PHASECHK.TRANS64.TRYWAIT P0, [R0+URZ+0xa0], R3 ;  /* 0x0000a003000075a7 */ /* 0x0044e400080011ff */
[----:B---3--:R-:W-:Y:S05]  /*c380*/  @!P0 NANOSLEEP.SYNCS 0x989680 ;  /* 0x009896800000895d */ /* 0x008fea0003900000 */
[----:B------:R-:W3:Y:S02]  /*c390*/  @!P0 SYNCS.PHASECHK.TRANS64 P0, [R0+URZ+0xa0], R3 ;  /* 0x0000a003000085a7 */ /* 0x000ee400080010ff */
[----:B---3--:R-:W-:Y:S05]  /*c3a0*/  @!P0 BRA `(.L_x_100) ;  /* 0xfffffffc00f08947 */ /* 0x008fea000383ffff */
[----:B------:R-:W-:Y:S05]  /*c3b0*/  BRA `(.L_x_186) ;  /* 0xffffff9000007947 */ /* 0x000fea000383ffff */
.L_x_111:
[----:B-1----:R1:W3:Y:S02]  /*c3c0*/  SYNCS.PHASECHK.TRANS64.TRYWAIT P1, [R3+URZ+0x50], R0 ;  /* 0x00005000030075a7 */ /* 0x0022e400080211ff */
[----:B---3--:R-:W-:Y:S05]  /*c3d0*/  @!P1 NANOSLEEP.SYNCS 0x989680 ;  /* 0x009896800000995d */ /* 0x008fea0003900000 */
[----:B------:R-:W3:Y:S02]  /*c3e0*/  @!P1 SYNCS.PHASECHK.TRANS64 P1, [R3+URZ+0x50], R0 ;  /* 0x00005000030095a7 */ /* 0x000ee400080210ff */
[----:B---3--:R-:W-:Y:S05]  /*c3f0*/  @!P1 BRA `(.L_x_111) ;  /* 0xfffffffc00f09947 */ /* 0x008fea000383ffff */
[----:B------:R-:W-:Y:S05]  /*c400*/  BRA `(.L_x_110) ;  /* 0xffffff9c00287947 */ /* 0x000fea000383ffff */
.L_x_113:
[----:B---3--:R3:W4:Y:S02]  /*c410*/  SYNCS.PHASECHK.TRANS64.TRYWAIT P0, [R171+URZ+0xc0], R2 ;  /* 0x0000c002ab0075a7 */ /* 0x00872400080011ff */
[----:B----4-:R-:W-:Y:S05]  /*c420*/  @!P0 NANOSLEEP.SYNCS 0x989680 ;  /* 0x009896800000895d */ /* 0x010fea0003900000 */
[----:B------:R-:W4:Y:S02]  /*c430*/  @!P0 SYNCS.PHASECHK.TRANS64 P0, [R171+URZ+0xc0], R2 ;  /* 0x0000c002ab0085a7 */ /* 0x000f2400080010ff */
[----:B----4-:R-:W-:Y:S05]  /*c440*/  @!P0 BRA `(.L_x_113) ;  /* 0xfffffffc00f08947 */ /* 0x010fea000383ffff */
[----:B------:R-:W-:Y:S05]  /*c450*/  BRA `(.L_x_112) ;  /* 0xffffff9c00847947 */ /* 0x000fea000383ffff */
.L_x_121:
[----:B--2---:R2:W3:Y:S02]  /*c460*/  SYNCS.PHASECHK.TRANS64.TRYWAIT P0, [R117+URZ+0x50], R0 ;  /* 0x00005000750075a7 */ /* 0x0044e400080011ff */
[----:B---3--:R-:W-:Y:S05]  /*c470*/  @!P0 NANOSLEEP.SYNCS 0x989680 ;  /* 0x009896800000895d */ /* 0x008fea0003900000 */
[----:B------:R-:W3:Y:S02]  /*c480*/  @!P0 SYNCS.PHASECHK.TRANS64 P0, [R117+URZ+0x50], R0 ;  /* 0x00005000750085a7 */ /* 0x000ee400080010ff */
[----:B---3--:R-:W-:Y:S05]  /*c490*/  @!P0 BRA `(.L_x_121) ;  /* 0xfffffffc00f08947 */ /* 0x008fea000383ffff */
[----:B------:R-:W-:Y:S05]  /*c4a0*/  BRA `(.L_x_120) ;  /* 0xffffffb000887947 */ /* 0x000fea000383ffff */
.L_x_129:
[----:B--2---:R2:W3:Y:S02]  /*c4b0*/  SYNCS.PHASECHK.TRANS64.TRYWAIT P0, [R0+URZ+0x50], R7 ;  /* 0x00005007000075a7 */ /* 0x0044e400080011ff */
[----:B---3--:R-:W-:Y:S05]  /*c4c0*/  @!P0 NANOSLEEP.SYNCS 0x989680 ;  /* 0x009896800000895d */ /* 0x008fea0003900000 */
[----:B------:R-:W3:Y:S02]  /*c4d0*/  @!P0 SYNCS.PHASECHK.TRANS64 P0, [R0+URZ+0x50], R7 ;  /* 0x00005007000085a7 */ /* 0x000ee400080010ff */
[----:B---3--:R-:W-:Y:S05]  /*c4e0*/  @!P0 BRA `(.L_x_129) ;  /* 0xfffffffc00f08947 */ /* 0x008fea000383ffff */
[----:B------:R-:W-:Y:S05]  /*c4f0*/  BRA `(.L_x_128) ;  /* 0xffffffc400dc7947 */ /* 0x000fea000383ffff */
.L_x_137:
[----:B--2---:R2:W3:Y:S02]  /*c500*/  SYNCS.PHASECHK.TRANS64.TRYWAIT P0, [R0+URZ+0x50], R5 ;  /* 0x00005005000075a7 */ /* 0x0044e400080011ff */
[----:B---3--:R-:W-:Y:S05]  /*c510*/  @!P0 NANOSLEEP.SYNCS 0x989680 ;  /* 0x009896800000895d */ /* 0x008fea0003900000 */
[----:B------:R-:W3:Y:S02]  /*c520*/  @!P0 SYNCS.PHASECHK.TRANS64 P0, [R0+URZ+0x50], R5 ;  /* 0x00005005000085a7 */ /* 0x000ee400080010ff */
[----:B---3--:R-:W-:Y:S05]  /*c530*/  @!P0 BRA `(.L_x_137) ;  /* 0xfffffffc00f08947 */ /* 0x008fea000383ffff */
[----:B------:R-:W-:Y:S05]  /*c540*/  BRA `(.L_x_136) ;  /* 0xffffffdc003c7947 */ /* 0x000fea000383ffff */
        .weak           $__internal_0_$__cuda_sm10x_tcgen05_guardrail_trap_col_being_dealloced_not_returned_by_alloc
        .type           $__internal_0_$__cuda_sm10x_tcgen05_guardrail_trap_col_being_dealloced_not_returned_by_alloc,@function
        .size           $__internal_0_$__cuda_sm10x_tcgen05_guardrail_trap_col_being_dealloced_not_returned_by_alloc,($__internal_1_$__cuda_sm10x_tcgen05_guardrail_trap_phase_invalid_during_alloc - $__internal_0_$__cuda_sm10x_tcgen05_guardrail_trap_col_being_dealloced_not_returned_by_alloc)
$__internal_0_$__cuda_sm10x_tcgen05_guardrail_trap_col_being_dealloced_not_returned_by_alloc:
[----:B------:R-:W-:Y:S05]  /*c550*/  BPT.TRAP 0x1 ;  /* 0x000000040000795c */ /* 0x000fea0000300000 */
[----:B------:R-:W-:-:S04]  /*c560*/  HFMA2 R3, -RZ, RZ, 0, 0 ;  /* 0x00000000ff037431 */ /* 0x000fc800000001ff */
[----:B------:R-:W-:Y:S05]  /*c570*/  RET.REL.NODEC R2 `(_ZN7cutlass13device_kernelINS_4gemm6kernel13GemmUniversalIN4cute5tupleIJiiiiEEENS1_10collective13CollectiveMmaINS1_35MainloopSm100TmaUmmaWarpSpecializedILi5ELi2ELi2ENS5_IJNS4_1CILi2EEENSA_ILi1EEESC_EEEEENS5_IJNSA_ILi256EEESF_NSA_ILi128EEEEEEaNS5_IJlSC_lEEEaSI_NS4_8TiledMMAINS4_8MMA_AtomIJNS4_21SM100_MMA_S8_2x1SM_SSIaaiLi256ELi256ELNS4_4UMMA5MajorE0ELSN_0ELNSM_8SaturateE0EEEEEENS4_6LayoutINS5_IJSC_SC_SC_EEENS5_IJNSA_ILi0EEEST_ST_EEEEENS5_IJNS4_10UnderscoreESW_SW_EEEEENS4_18SM100_TMA_2SM_LOADENS4_14ComposedLayoutINS4_7SwizzleILi3ELi4ELi3EEENS4_18smem_ptr_flag_bitsILi8EEENSR_INS5_IJNSA_ILi8EEESG_EEENS5_IJSG_SC_EEEEEEEvNS4_8identityESZ_S19_vS1A_EENS_8epilogue10collective18CollectiveEpilogueINS1C_23Sm100TmaWarpSpecializedILi4ELi2ELi64ELb0ELb0EEEJNS5_IJSG_SF_SG_EEENS5_IJNSR_ISG_SC_EENSR_INSA_ILi64EEESC_EEEEEaSI_aSI_NS1C_6fusion15FusionCallbacksIS1G_NS1M_17LinearCombinationIaiaiLNS_15FloatRoundStyleE2EEES1H_S1L_JEEENS4_5SM1004TMEM4LOAD26SM100_TMEM_LOAD_32dp32b64xENS4_13SM90_TMA_LOADENS10_INS11_ILi2ELi4ELi3EEES14_NSR_INS5_IJS15_S1J_EEENS5_IJS1J_SC_EEEEEEENS4_39AutoVectorizingCopyWithAssumedAlignmentILi128EEENS4_14SM90_TMA_STOREES21_S23_S23_EEEvvEEEEvNT_6ParamsE) ;  /* 0xffffff3802a07950 */ /* 0x000fea0003c3ffff */
        .weak           $__internal_1_$__cuda_sm10x_tcgen05_guardrail_trap_phase_invalid_during_alloc
        .type           $__internal_1_$__cuda_sm10x_tcgen05_guardrail_trap_phase_invalid_during_alloc,@function
        .size           $__internal_1_$__cuda_sm10x_tcgen05_guardrail_trap_phase_invalid_during_alloc,($__internal_2_$__cuda_sm10x_tcgen05_guardrail_trap_unallocated_columns_being_dealloced - $__internal_1_$__cuda_sm10x_tcgen05_guardrail_trap_phase_invalid_during_alloc)
$__internal_1_$__cuda_sm10x_tcgen05_guardrail_trap_phase_invalid_during_alloc:
[----:B------:R-:W-:Y:S05]  /*c580*/  BPT.TRAP 0x1 ;  /* 0x000000040000795c */ /* 0x000fea0000300000 */
[----:B------:R-:W-:-:S04]  /*c590*/  MOV R3, 0x0 ;  /* 0x0000000000037802 */ /* 0x000fc80000000f00 */
[----:B------:R-:W-:Y:S05]  /*c5a0*/  RET.REL.NODEC R2 `(_ZN7cutlass13device_kernelINS_4gemm6kernel13GemmUniversalIN4cute5tupleIJiiiiEEENS1_10collective13CollectiveMmaINS1_35MainloopSm100TmaUmmaWarpSpecializedILi5ELi2ELi2ENS5_IJNS4_1CILi2EEENSA_ILi1EEESC_EEEEENS5_IJNSA_ILi256EEESF_NSA_ILi128EEEEEEaNS5_IJlSC_lEEEaSI_NS4_8TiledMMAINS4_8MMA_AtomIJNS4_21SM100_MMA_S8_2x1SM_SSIaaiLi256ELi256ELNS4_4UMMA5MajorE0ELSN_0ELNSM_8SaturateE0EEEEEENS4_6LayoutINS5_IJSC_SC_SC_EEENS5_IJNSA_ILi0EEEST_ST_EEEEENS5_IJNS4_10UnderscoreESW_SW_EEEEENS4_18SM100_TMA_2SM_LOADENS4_14ComposedLayoutINS4_7SwizzleILi3ELi4ELi3EEENS4_18smem_ptr_flag_bitsILi8EEENSR_INS5_IJNSA_ILi8EEESG_EEENS5_IJSG_SC_EEEEEEEvNS4_8identityESZ_S19_vS1A_EENS_8epilogue10collective18CollectiveEpilogueINS1C_23Sm100TmaWarpSpecializedILi4ELi2ELi64ELb0ELb0EEEJNS5_IJSG_SF_SG_EEENS5_IJNSR_ISG_SC_EENSR_INSA_ILi64EEESC_EEEEEaSI_aSI_NS1C_6fusion15FusionCallbacksIS1G_NS1M_17LinearCombinationIaiaiLNS_15FloatRoundStyleE2EEES1H_S1L_JEEENS4_5SM1004TMEM4LOAD26SM100_TMEM_LOAD_32dp32b64xENS4_13SM90_TMA_LOADENS10_INS11_ILi2ELi4ELi3EEES14_NSR_INS5_IJS15_S1J_EEENS5_IJS1J_SC_EEEEEEENS4_39AutoVectorizingCopyWithAssumedAlignmentILi128EEENS4_14SM90_TMA_STOREES21_S23_S23_EEEvvEEEEvNT_6ParamsE) ;  /* 0xffffff3802947950 */ /* 0x000fea0003c3ffff */
        .weak           $__internal_2_$__cuda_sm10x_tcgen05_guardrail_trap_unallocated_columns_being_dealloced
        .type           $__internal_2_$__cuda_sm10x_tcgen05_guardrail_trap_unallocated_columns_being_dealloced,@function
        .size           $__internal_2_$__cuda_sm10x_tcgen05_guardrail_trap_unallocated_columns_being_dealloced,(.L_x_188 - $__internal_2_$__cuda_sm10x_tcgen05_guardrail_trap_unallocated_columns_being_dealloced)
$__internal_2_$__cuda_sm10x_tcgen05_guardrail_trap_unallocated_columns_being_dealloced:
[----:B------:R-:W-:Y:S05]  /*c5b0*/  BPT.TRAP 0x1 ;  /* 0x000000040000795c */ /* 0x000fea0000300000 */
[----:B------:R-:W-:-:S04]  /*c5c0*/  HFMA2 R3, -RZ, RZ, 0, 0 ;  /* 0x00000000ff037431 */ /* 0x000fc800000001ff */
[----:B------:R-:W-:Y:S05]  /*c5d0*/  RET.REL.NODEC R2 `(_ZN7cutlass13device_kernelINS_4gemm6kernel13GemmUniversalIN4cute5tupleIJiiiiEEENS1_10collective13CollectiveMmaINS1_35MainloopSm100TmaUmmaWarpSpecializedILi5ELi2ELi2ENS5_IJNS4_1CILi2EEENSA_ILi1EEESC_EEEEENS5_IJNSA_ILi256EEESF_NSA_ILi128EEEEEEaNS5_IJlSC_lEEEaSI_NS4_8TiledMMAINS4_8MMA_AtomIJNS4_21SM100_MMA_S8_2x1SM_SSIaaiLi256ELi256ELNS4_4UMMA5MajorE0ELSN_0ELNSM_8SaturateE0EEEEEENS4_6LayoutINS5_IJSC_SC_SC_EEENS5_IJNSA_ILi0EEEST_ST_EEEEENS5_IJNS4_10UnderscoreESW_SW_EEEEENS4_18SM100_TMA_2SM_LOADENS4_14ComposedLayoutINS4_7SwizzleILi3ELi4ELi3EEENS4_18smem_ptr_flag_bitsILi8EEENSR_INS5_IJNSA_ILi8EEESG_EEENS5_IJSG_SC_EEEEEEEvNS4_8identityESZ_S19_vS1A_EENS_8epilogue10collective18CollectiveEpilogueINS1C_23Sm100TmaWarpSpecializedILi4ELi2ELi64ELb0ELb0EEEJNS5_IJSG_SF_SG_EEENS5_IJNSR_ISG_SC_EENSR_INSA_ILi64EEESC_EEEEEaSI_aSI_NS1C_6fusion15FusionCallbacksIS1G_NS1M_17LinearCombinationIaiaiLNS_15FloatRoundStyleE2EEES1H_S1L_JEEENS4_5SM1004TMEM4LOAD26SM100_TMEM_LOAD_32dp32b64xENS4_13SM90_TMA_LOADENS10_INS11_ILi2ELi4ELi3EEES14_NSR_INS5_IJS15_S1J_EEENS5_IJS1J_SC_EEEEEEENS4_39AutoVectorizingCopyWithAssumedAlignmentILi128EEENS4_14SM90_TMA_STOREES21_S23_S23_EEEvvEEEEvNT_6ParamsE) ;  /* 0xffffff3802887950 */ /* 0x000fea0003c3ffff */
.L_x_187:
[----:B------:R-:W-:-:S00]  /*c5e0*/  BRA `(.L_x_187) ;  /* 0xfffffffc00fc7947 */ /* 0x000fc0000383ffff */
[----:B------:R-:W-:-:S00]  /*c5f0*/  NOP ;  /* 0x0000000000007918 */ /* 0x000fc00000000000 */
        /* <DEDUP_REMOVED lines=8> */
.L_x_188:


//--------------------- .nv.global.init           --------------------------
	.section	.nv.global.init,"aw",@progbits
.nv.global.init:
	.type		$str$27,@object
	.size		$str$27,($str$28 - $str$27)
$str$27:
        /*0000*/ 	.byte	0x28, 0x61, 0x64, 0x64, 0x72, 0x65, 0x73, 0x73, 0x20, 0x26, 0x20, 0x6d, 0x61, 0x73, 0x6b, 0x29
        /*0010*/ 	.byte	0x20, 0x3d, 0x3d, 0x20, 0x30, 0x00
	.type		$str$28,@object
	.size		$str$28,($str$26 - $str$28)
$str$28:
        /*0016*/ 	.byte	0x2f, 0x74, 0x6d, 0x70, 0x2f, 0x63, 0x75, 0x74, 0x6c, 0x61, 0x73, 0x73, 0x5f, 0x73, 0x77, 0x65
        /*0026*/ 	.byte	0x65, 0x70, 0x5f, 0x73, 0x72, 0x63, 0x2f, 0x69, 0x6e, 0x63, 0x6c, 0x75, 0x64, 0x65, 0x2f, 0x63
        /*0036*/ 	.byte	0x75, 0x74, 0x65, 0x2f, 0x70, 0x6f, 0x69, 0x6e, 0x74, 0x65, 0x72, 0x5f, 0x66, 0x6c, 0x61, 0x67
        /*0046*/ 	.byte	0x67, 0x65, 0x64, 0x2e, 0x68, 0x70, 0x70, 0x00
	.type		$str$26,@object
	.size		$str$26,($str$25 - $str$26)
$str$26:
        /*004e*/ 	.byte	0x2f, 0x74, 0x6d, 0x70, 0x2f, 0x63, 0x75, 0x74, 0x6c, 0x61, 0x73, 0x73, 0x5f, 0x73, 0x77, 0x65
        /*005e*/ 	.byte	0x65, 0x70, 0x5f, 0x73, 0x72, 0x63, 0x2f, 0x69, 0x6e, 0x63, 0x6c, 0x75, 0x64, 0x65, 0x2f, 0x63
        /*006e*/ 	.byte	0x75, 0x74, 0x65, 0x2f, 0x61, 0x74, 0x6f, 0x6d, 0x2f, 0x63, 0x6f, 0x70, 0x79, 0x5f, 0x74, 0x72
        /*007e*/ 	.byte	0x61, 0x69, 0x74, 0x73, 0x5f, 0x73, 0x6d, 0x31, 0x30, 0x30, 0x2e, 0x68, 0x70, 0x70, 0x00
	.type		$str$25,@object
	.size		$str$25,(__unnamed_1 - $str$25)
$str$25:
        /*008d*/ 	.byte	0x28, 0x28, 0x75, 0x69, 0x6e, 0x74, 0x33, 0x32, 0x5f, 0x74, 0x28, 0x74, 0x68, 0x72, 0x65, 0x61
        /*009d*/ 	.byte	0x64, 0x49, 0x64, 0x78, 0x2e, 0x78, 0x29, 0x20, 0x2f, 0x20, 0x33, 0x32, 0x29, 0x20, 0x25, 0x20
        /*00ad*/ 	.byte	0x34, 0x29, 0x20, 0x3d, 0x3d, 0x20, 0x28, 0x28, 0x28, 0x74, 0x6d, 0x65, 0x6d, 0x5f, 0x61, 0x64
        /*00bd*/ 	.byte	0x64, 0x72, 0x20, 0x3e, 0x3e, 0x20, 0x31, 0x36, 0x29, 0x20, 0x2f, 0x20, 0x33, 0x32, 0x29, 0x20
        /*00cd*/ 	.byte	0x25, 0x20, 0x34, 0x29, 0x00
	.type		__unnamed_1,@object
	.size		__unnamed_1,(__unnamed_2 - __unnamed_1)
__unnamed_1:
        /*00d2*/ 	.byte	0x61, 0x75, 0x74, 0x6f, 0x20, 0x63, 0x75, 0x74, 0x65, 0x3a, 0x3a, 0x61, 0x73, 0x5f, 0x70, 0x6f
        /* <DEDUP_REMOVED lines=24> */
        /*0262*/ 	.byte	0x5d, 0x00
	.type		__unnamed_2,@object
	.size		__unnamed_2,(__unnamed_3 - __unnamed_2)
__unnamed_2:
        /* <DEDUP_REMOVED lines=26> */
	.type		__unnamed_3,@object
	.size		__unnamed_3,(.L_3 - __unnamed_3)
__unnamed_3:
        /* <DEDUP_REMOVED lines=42> */
        /*0696*/ 	.byte	0x43, 0x3c, 0x30, 0x3e, 0x3e, 0x3e, 0x3e, 0x5d, 0x00
.L_3:


//--------------------- .nv.shared._ZN7cutlass13device_kernelINS_4gemm6kernel13GemmUniversalIN4cute5tupleIJiiiiEEENS1_10collective13CollectiveMmaINS1_35MainloopSm100TmaUmmaWarpSpecializedILi5ELi2ELi2ENS5_IJNS4_1CILi2EEENSA_ILi1EEESC_EEEEENS5_IJNSA_ILi256EEESF_NSA_ILi128EEEEEEaNS5_IJlSC_lEEEaSI_NS4_8TiledMMAINS4_8MMA_AtomIJNS4_21SM100_MMA_S8_2x1SM_SSIaaiLi256ELi256ELNS4_4UMMA5MajorE0ELSN_0ELNSM_8SaturateE0EEEEEENS4_6LayoutINS5_IJSC_SC_SC_EEENS5_IJNSA_ILi0EEEST_ST_EEEEENS5_IJNS4_10UnderscoreESW_SW_EEEEENS4_18SM100_TMA_2SM_LOADENS4_14ComposedLayoutINS4_7SwizzleILi3ELi4ELi3EEENS4_18smem_ptr_flag_bitsILi8EEENSR_INS5_IJNSA_ILi8EEESG_EEENS5_IJSG_SC_EEEEEEEvNS4_8identityESZ_S19_vS1A_EENS_8epilogue10collective18CollectiveEpilogueINS1C_23Sm100TmaWarpSpecializedILi4ELi2ELi64ELb0ELb0EEEJNS5_IJSG_SF_SG_EEENS5_IJNSR_ISG_SC_EENSR_INSA_ILi64EEESC_EEEEEaSI_aSI_NS1C_6fusion15FusionCallbacksIS1G_NS1M_17LinearCombinationIaiaiLNS_15FloatRoundStyleE2EEES1H_S1L_JEEENS4_5SM1004TMEM4LOAD26SM100_TMEM_LOAD_32dp32b64xENS4_13SM90_TMA_LOADENS10_INS11_ILi2ELi4ELi3EEES14_NSR_INS5_IJS15_S1J_EEENS5_IJS1J_SC_EEEEEEENS4_39AutoVectorizingCopyWithAssumedAlignmentILi128EEENS4_14SM90_TMA_STOREES21_S23_S23_EEEvvEEEEvNT_6ParamsE --------------------------
	.section	.nv.shared._ZN7cutlass13device_kernelINS_4gemm6kernel13GemmUniversalIN4cute5tupleIJiiiiEEENS1_10collective13CollectiveMmaINS1_35MainloopSm100TmaUmmaWarpSpecializedILi5ELi2ELi2ENS5_IJNS4_1CILi2EEENSA_ILi1EEESC_EEEEENS5_IJNSA_ILi256EEESF_NSA_ILi128EEEEEEaNS5_IJlSC_lEEEaSI_NS4_8TiledMMAINS4_8MMA_AtomIJNS4_21SM100_MMA_S8_2x1SM_SSIaaiLi256ELi256ELNS4_4UMMA5MajorE0ELSN_0ELNSM_8SaturateE0EEEEEENS4_6LayoutINS5_IJSC_SC_SC_EEENS5_IJNSA_ILi0EEEST_ST_EEEEENS5_IJNS4_10UnderscoreESW_SW_EEEEENS4_18SM100_TMA_2SM_LOADENS4_14ComposedLayoutINS4_7SwizzleILi3ELi4ELi3EEENS4_18smem_ptr_flag_bitsILi8EEENSR_INS5_IJNSA_ILi8EEESG_EEENS5_IJSG_SC_EEEEEEEvNS4_8identityESZ_S19_vS1A_EENS_8epilogue10collective18CollectiveEpilogueINS1C_23Sm100TmaWarpSpecializedILi4ELi2ELi64ELb0ELb0EEEJNS5_IJSG_SF_SG_EEENS5_IJNSR_ISG_SC_EENSR_INSA_ILi64EEESC_EEEEEaSI_aSI_NS1C_6fusion15FusionCallbacksIS1G_NS1M_17LinearCombinationIaiaiLNS_15FloatRoundStyleE2EEES1H_S1L_JEEENS4_5SM1004TMEM4LOAD26SM100_TMEM_LOAD_32dp32b64xENS4_13SM90_TMA_LOADENS10_INS11_ILi2ELi4ELi3EEES14_NSR_INS5_IJS15_S1J_EEENS5_IJS1J_SC_EEEEEEENS4_39AutoVectorizingCopyWithAssumedAlignmentILi128EEENS4_14SM90_TMA_STOREES21_S23_S23_EEEvvEEEEvNT_6ParamsE,"aw",@nobits
	.sectionflags	@""
	.align	16
	.zero		1024


//--------------------- .nv.shared.reserved.0     --------------------------
	.section	.nv.shared.reserved.0,"aw",@nobits
	.weak		__nv_reservedSMEM_offset_0_alias
	.size		__nv_reservedSMEM_offset_0_alias, 0, 64
	.other		__nv_reservedSMEM_offset_0_alias,@"STO_CUDA_RESERVED_SHARED STV_DEFAULT"
__nv_reservedSMEM_offset_0_alias:
	.zero		0
.nv.shared.reserved.0:
	.zero		64
	.weak		__nv_reservedSMEM_tcgen05_partition
	.type		__nv_reservedSMEM_tcgen05_partition,@object
	.size		__nv_reservedSMEM_tcgen05_partition,(.L_0 - __nv_reservedSMEM_tcgen05_partition)
__nv_reservedSMEM_tcgen05_partition:
	.zero		32
.L_0:


//--------------------- .nv.global                --------------------------
	.section	.nv.global,"aw",@nobits
.nv.global:
	.type		_ZN40_INTERNAL_03731b05_4_k_cu_736042b4_105094cute1_E,@object
	.size		_ZN40_INTERNAL_03731b05_4_k_cu_736042b4_105094cute1_E,(_ZN40_INTERNAL_03731b05_4_k_cu_736042b4_105094cuda3std3__45__cpo6cbeginE - _ZN40_INTERNAL_03731b05_4_k_cu_736042b4_105094cute1_E)
_ZN40_INTERNAL_03731b05_4_k_cu_736042b4_105094cute1_E:
	.zero		1
	.type		_ZN40_INTERNAL_03731b05_4_k_cu_736042b4_105094cuda3std3__45__cpo6cbeginE,@object
	.size		_ZN40_INTERNAL_03731b05_4_k_cu_736042b4_105094cuda3std3__45__cpo6cbeginE,(_ZN40_INTERNAL_03731b05_4_k_cu_736042b4_105094cuda3std3__48in_placeE - _ZN40_INTERNAL_03731b05_4_k_cu_736042b4_105094cuda3std3__45__cpo6cbeginE)
_ZN40_INTERNAL_03731b05_4_k_cu_736042b4_105094cuda3std3__45__cpo6cbeginE:
	.zero		1
	.type		_ZN40_INTERNAL_03731b05_4_k_cu_736042b4_105094cuda3std3__48in_placeE,@object
	.size		_ZN40_INTERNAL_03731b05_4_k_cu_736042b4_105094cuda3std3__48in_placeE,(_ZN40_INTERNAL_03731b05_4_k_cu_736042b4_105094cuda3std6ranges3__45__cpo9iter_moveE - _ZN40_INTERNAL_03731b05_4_k_cu_736042b4_105094cuda3std3__48in_placeE)
_ZN40_INTERNAL_03731b05_4_k_cu_736042b4_105094cuda3std3__48in_placeE:
	.zero		1
	.type		_ZN40_INTERNAL_03731b05_4_k_cu_736042b4_105094cuda3std6ranges3__45__cpo9iter_moveE,@object
	.size		_ZN40_INTERNAL_03731b05_4_k_cu_736042b4_105094cuda3std6ranges3__45__cpo9iter_moveE,(_ZN40_INTERNAL_03731b05_4_k_cu_736042b4_105094cuda3std3__45__cpo5beginE - _ZN40_INTERNAL_03731b05_4_k_cu_736042b4_105094cuda3std6ranges3__45__cpo9iter_moveE)
_ZN40_INTERNAL_03731b05_4_k_cu_736042b4_105094cuda3std6ranges3__45__cpo9iter_moveE:
	.zero		1
	.type		_ZN40_INTERNAL_03731b05_4_k_cu_736042b4_105094cuda3std3__45__cpo5beginE,@object
	.size		_ZN40_INTERNAL_03731b05_4_k_cu_736042b4_105094cuda3std3__45__cpo5beginE,(_ZN40_INTERNAL_03731b05_4_k_cu_736042b4_105094cuda3std3__442_GLOBAL__N__03731b05_4_k_cu_736042b4_105096ignoreE - _ZN40_INTERNAL_03731b05_4_k_cu_736042b4_105094cuda3std3__45__cpo5beginE)
_ZN40_INTERNAL_03731b05_4_k_cu_736042b4_105094cuda3std3__45__cpo5beginE:
	.zero		1
	.type		_ZN40_INTERNAL_03731b05_4_k_cu_736042b4_105094cuda3std3__442_GLOBAL__N__03731b05_4_k_cu_736042b4_105096ignoreE,@object
	.size		_ZN40_INTERNAL_03731b05_4_k_cu_736042b4_105094cuda3std3__442_GLOBAL__N__03731b05_4_k_cu_736042b4_105096ignoreE,(_ZN40_INTERNAL_03731b05_4_k_cu_736042b4_105094cute7productE - _ZN40_INTERNAL_03731b05_4_k_cu_736042b4_105094cuda3std3__442_GLOBAL__N__03731b05_4_k_cu_736042b4_105096ignoreE)
_ZN40_INTERNAL_03731b05_4_k_cu_736042b4_105094cuda3std3__442_GLOBAL__N__03731b05_4_k_cu_736042b4_105096ignoreE:
	.zero		1
	.type		_ZN40_INTERNAL_03731b05_4_k_cu_736042b4_105094cute7productE,@object
	.size		_ZN40_INTERNAL_03731b05_4_k_cu_736042b4_105094cute7productE,(_ZN40_INTERNAL_03731b05_4_k_cu_736042b4_105094cuda3std3__45__cpo3endE - _ZN40_INTERNAL_03731b05_4_k_cu_736042b4_105094cute7productE)
_ZN40_INTERNAL_03731b05_4_k_cu_736042b4_105094cute7productE:
	.zero		1
	.type		_ZN40_INTERNAL_03731b05_4_k_cu_736042b4_105094cuda3std3__45__cpo3endE,@object
	.size		_ZN40_INTERNAL_03731b05_4_k_cu_736042b4_105094cuda3std3__45__cpo3endE,(_ZN40_INTERNAL_03731b05_4_k_cu_736042b4_105094cuda3std3__419piecewise_constructE - _ZN40_INTERNAL_03731b05_4_k_cu_736042b4_105094cuda3std3__45__cpo3endE)
_ZN40_INTERNAL_03731b05_4_k_cu_736042b4_105094cuda3std3__45__cpo3endE:
	.zero		1
	.type		_ZN40_INTERNAL_03731b05_4_k_cu_736042b4_105094cuda3std3__419piecewise_constructE,@object
	.size		_ZN40_INTERNAL_03731b05_4_k_cu_736042b4_105094cuda3std3__419piecewise_constructE,(_ZN40_INTERNAL_03731b05_4_k_cu_736042b4_105094cuda3std3__45__cpo4cendE - _ZN40_INTERNAL_03731b05_4_k_cu_736042b4_105094cuda3std3__419piecewise_constructE)
_ZN40_INTERNAL_03731b05_4_k_cu_736042b4_105094cuda3std3__419piecewise_constructE:
	.zero		1
	.type		_ZN40_INTERNAL_03731b05_4_k_cu_736042b4_105094cuda3std3__45__cpo4cendE,@object
	.size		_ZN40_INTERNAL_03731b05_4_k_cu_736042b4_105094cuda3std3__45__cpo4cendE,(_ZN40_INTERNAL_03731b05_4_k_cu_736042b4_105094cuda3std6ranges3__45__cpo4swapE - _ZN40_INTERNAL_03731b05_4_k_cu_736042b4_105094cuda3std3__45__cpo4cendE)
_ZN40_INTERNAL_03731b05_4_k_cu_736042b4_105094cuda3std3__45__cpo4cendE:
	.zero		1
	.type		_ZN40_INTERNAL_03731b05_4_k_cu_736042b4_105094cuda3std6ranges3__45__cpo4swapE,@object
	.size		_ZN40_INTERNAL_03731b05_4_k_cu_736042b4_105094cuda3std6ranges3__45__cpo4swapE,(.L_11 - _ZN40_INTERNAL_03731b05_4_k_cu_736042b4_105094cuda3std6ranges3__45__cpo4swapE)
_ZN40_INTERNAL_03731b05_4_k_cu_736042b4_105094cuda3std6ranges3__45__cpo4swapE:
	.zero		1
.L_11:


//--------------------- .nv.constant0._ZN7cutlass13device_kernelINS_4gemm6kernel13GemmUniversalIN4cute5tupleIJiiiiEEENS1_10collective13CollectiveMmaINS1_35MainloopSm100TmaUmmaWarpSpecializedILi5ELi2ELi2ENS5_IJNS4_1CILi2EEENSA_ILi1EEESC_EEEEENS5_IJNSA_ILi256EEESF_NSA_ILi128EEEEEEaNS5_IJlSC_lEEEaSI_NS4_8TiledMMAINS4_8MMA_AtomIJNS4_21SM100_MMA_S8_2x1SM_SSIaaiLi256ELi256ELNS4_4UMMA5MajorE0ELSN_0ELNSM_8SaturateE0EEEEEENS4_6LayoutINS5_IJSC_SC_SC_EEENS5_IJNSA_ILi0EEEST_ST_EEEEENS5_IJNS4_10UnderscoreESW_SW_EEEEENS4_18SM100_TMA_2SM_LOADENS4_14ComposedLayoutINS4_7SwizzleILi3ELi4ELi3EEENS4_18smem_ptr_flag_bitsILi8EEENSR_INS5_IJNSA_ILi8EEESG_EEENS5_IJSG_SC_EEEEEEEvNS4_8identityESZ_S19_vS1A_EENS_8epilogue10collective18CollectiveEpilogueINS1C_23Sm100TmaWarpSpecializedILi4ELi2ELi64ELb0ELb0EEEJNS5_IJSG_SF_SG_EEENS5_IJNSR_ISG_SC_EENSR_INSA_ILi64EEESC_EEEEEaSI_aSI_NS1C_6fusion15FusionCallbacksIS1G_NS1M_17LinearCombinationIaiaiLNS_15FloatRoundStyleE2EEES1H_S1L_JEEENS4_5SM1004TMEM4LOAD26SM100_TMEM_LOAD_32dp32b64xENS4_13SM90_TMA_LOADENS10_INS11_ILi2ELi4ELi3EEES14_NSR_INS5_IJS15_S1J_EEENS5_IJS1J_SC_EEEEEEENS4_39AutoVectorizingCopyWithAssumedAlignmentILi128EEENS4_14SM90_TMA_STOREES21_S23_S23_EEEvvEEEEvNT_6ParamsE --------------------------
	.section	.nv.constant0._ZN7cutlass13device_kernelINS_4gemm6kernel13GemmUniversalIN4cute5tupleIJiiiiEEENS1_10collective13CollectiveMmaINS1_35MainloopSm100TmaUmmaWarpSpecializedILi5ELi2ELi2ENS5_IJNS4_1CILi2EEENSA_ILi1EEESC_EEEEENS5_IJNSA_ILi256EEESF_NSA_ILi128EEEEEEaNS5_IJlSC_lEEEaSI_NS4_8TiledMMAINS4_8MMA_AtomIJNS4_21SM100_MMA_S8_2x1SM_SSIaaiLi256ELi256ELNS4_4UMMA5MajorE0ELSN_0ELNSM_8SaturateE0EEEEEENS4_6LayoutINS5_IJSC_SC_SC_EEENS5_IJNSA_ILi0EEEST_ST_EEEEENS5_IJNS4_10UnderscoreESW_SW_EEEEENS4_18SM100_TMA_2SM_LOADENS4_14ComposedLayoutINS4_7SwizzleILi3ELi4ELi3EEENS4_18smem_ptr_flag_bitsILi8EEENSR_INS5_IJNSA_ILi8EEESG_EEENS5_IJSG_SC_EEEEEEEvNS4_8identityESZ_S19_vS1A_EENS_8epilogue10collective18CollectiveEpilogueINS1C_23Sm100TmaWarpSpecializedILi4ELi2ELi64ELb0ELb0EEEJNS5_IJSG_SF_SG_EEENS5_IJNSR_ISG_SC_EENSR_INSA_ILi64EEESC_EEEEEaSI_aSI_NS1C_6fusion15FusionCallbacksIS1G_NS1M_17LinearCombinationIaiaiLNS_15FloatRoundStyleE2EEES1H_S1L_JEEENS4_5SM1004TMEM4LOAD26SM100_TMEM_LOAD_32dp32b64xENS4_13SM90_TMA_LOADENS10_INS11_ILi2ELi4ELi3EEES14_NSR_INS5_IJS15_S1J_EEENS5_IJS1J_SC_EEEEEEENS4_39AutoVectorizingCopyWithAssumedAlignmentILi128EEENS4_14SM90_TMA_STOREES21_S23_S23_EEEvvEEEEvNT_6ParamsE,"a",@progbits
	.sectionflags	@""
	.align	4
.nv.constant0._ZN7cutlass13device_kernelINS_4gemm6kernel13GemmUniversalIN4cute5tupleIJiiiiEEENS1_10collective13CollectiveMmaINS1_35MainloopSm100TmaUmmaWarpSpecializedILi5ELi2ELi2ENS5_IJNS4_1CILi2EEENSA_ILi1EEESC_EEEEENS5_IJNSA_ILi256EEESF_NSA_ILi128EEEEEEaNS5_IJlSC_lEEEaSI_NS4_8TiledMMAINS4_8MMA_AtomIJNS4_21SM100_MMA_S8_2x1SM_SSIaaiLi256ELi256ELNS4_4UMMA5MajorE0ELSN_0ELNSM_8SaturateE0EEEEEENS4_6LayoutINS5_IJSC_SC_SC_EEENS5_IJNSA_ILi0EEEST_ST_EEEEENS5_IJNS4_10UnderscoreESW_SW_EEEEENS4_18SM100_TMA_2SM_LOADENS4_14ComposedLayoutINS4_7SwizzleILi3ELi4ELi3EEENS4_18smem_ptr_flag_bitsILi8EEENSR_INS5_IJNSA_ILi8EEESG_EEENS5_IJSG_SC_EEEEEEEvNS4_8identityESZ_S19_vS1A_EENS_8epilogue10collective18CollectiveEpilogueINS1C_23Sm100TmaWarpSpecializedILi4ELi2ELi64ELb0ELb0EEEJNS5_IJSG_SF_SG_EEENS5_IJNSR_ISG_SC_EENSR_INSA_ILi64EEESC_EEEEEaSI_aSI_NS1C_6fusion15FusionCallbacksIS1G_NS1M_17LinearCombinationIaiaiLNS_15FloatRoundStyleE2EEES1H_S1L_JEEENS4_5SM1004TMEM4LOAD26SM100_TMEM_LOAD_32dp32b64xENS4_13SM90_TMA_LOADENS10_INS11_ILi2ELi4ELi3EEES14_NSR_INS5_IJS15_S1J_EEENS5_IJS1J_SC_EEEEEEENS4_39AutoVectorizingCopyWithAssumedAlignmentILi128EEENS4_14SM90_TMA_STOREES21_S23_S23_EEEvvEEEEvNT_6ParamsE:
	.zero		2944


//--------------------- SYMBOLS --------------------------

	.type		.nv.reservedSmem.offset0,@object
	.size		.nv.reservedSmem.offset0,0x4
	.type		.nv.reservedSmem.cap,@object
	.size		.nv.reservedSmem.cap,0x4
	.type		__assertfail,@function
